def matmul_kernel(
    a_ptr,
    b_ptr,
    c_ptr,
    M,
    N,
    K,
    stride_am,
    stride_ak,
    stride_bk,
    stride_bn,
    stride_cm,
    stride_cn,
    BLOCK_M: tl.constexpr,
    BLOCK_N: tl.constexpr,
    BLOCK_K: tl.constexpr,
    GROUP_M: tl.constexpr,
):
    pid = tl.program_id(axis=0)
    num_pid_m = tl.cdiv(M, BLOCK_M)
    num_pid_n = tl.cdiv(N, BLOCK_N)
    num_pid_in_group = GROUP_M * num_pid_n
    group_id = pid // num_pid_in_group
    first_pid_m = group_id * GROUP_M
    group_size_m = min(num_pid_m - first_pid_m, GROUP_M)
    pid_m = first_pid_m + ((pid % num_pid_in_group) % group_size_m)
    pid_n = (pid % num_pid_in_group) // group_size_m

    offs_am = (pid_m * BLOCK_M + tl.arange(0, BLOCK_M)) % M
    offs_bn = (pid_n * BLOCK_N + tl.arange(0, BLOCK_N)) % N
    offs_k = tl.arange(0, BLOCK_K)
    a_ptrs = a_ptr + offs_am[:, None] * stride_am + offs_k[None, :] * stride_ak
    b_ptrs = b_ptr + offs_k[:, None] * stride_bk + offs_bn[None, :] * stride_bn

    acc = tl.zeros((BLOCK_M, BLOCK_N), dtype=tl.float32)
    for kk in range(0, tl.cdiv(K, BLOCK_K)):
        a = tl.load(a_ptrs, mask=offs_k[None, :] < K - kk * BLOCK_K, other=0.0)
        b = tl.load(b_ptrs, mask=offs_k[:, None] < K - kk * BLOCK_K, other=0.0)
        acc = tl.dot(a, b, acc)
        a_ptrs += BLOCK_K * stride_ak
        b_ptrs += BLOCK_K * stride_bk

    c = acc.to(c_ptr.dtype.element_ty)
    offs_cm = pid_m * BLOCK_M + tl.arange(0, BLOCK_M)
    offs_cn = pid_n * BLOCK_N + tl.arange(0, BLOCK_N)
    c_ptrs = c_ptr + offs_cm[:, None] * stride_cm + offs_cn[None, :] * stride_cn
    mask = (offs_cm[:, None] < M) & (offs_cn[None, :] < N)
    tl.store(c_ptrs, c, mask=mask)

# config = {"BLOCK_K": 32, "BLOCK_M": 64, "BLOCK_N": 512, "GROUP_M": 8, "arch": "sm_80", "dtype": "fp32", "num_ctas": 1, "num_stages": 5, "num_warps": 4}
# arch = sm_80


// ===== COMPILED SASS (sm_80) =====

	.target	sm_80

	.elftype	@"ET_EXEC"


//--------------------- .note.nv.tkinfo           --------------------------
	.section	.note.nv.tkinfo,"",@"SHT_NOTE"
	.sectionflags	@"SHF_NOTE_NV_TKINFO"
	.tkinfo
        /*0018*/ 	.word	0x00000002
        /*0030*/ 	.string	""
        /*0030*/ 	.string	"ptxas"
        /*0030*/ 	.string	"Cuda compilation tools, release 13.0, V13.0.88"
        /*0030*/ 	.string	"Build cuda_13.0.r13.0/compiler.36424714_0"
        /*0030*/ 	.string	"-v  -suppress-debug-info  -lineinfo  -arch sm_80 "



//--------------------- .note.nv.cuinfo           --------------------------
	.section	.note.nv.cuinfo,"",@"SHT_NOTE"
	.sectionflags	@"SHF_NOTE_NV_CUINFO"
        /*0018*/ 	.short	0x0002
        /*001a*/ 	.short	0x0050
        /*001c*/ 	.short	0x0082
	.zero		2


//--------------------- .nv.info                  --------------------------
	.section	.nv.info,"",@"SHT_CUDA_INFO"
	.align	4


	//----- nvinfo : EIATTR_REGCOUNT
	.align		4
        /*0000*/ 	.byte	0x04, 0x2f
        /*0002*/ 	.short	(.L_1 - .L_0)
	.align		4
.L_0:
        /*0004*/ 	.word	index@(matmul_kernel)
        /*0008*/ 	.word	0x000000ff


	//----- nvinfo : EIATTR_FRAME_SIZE
	.align		4
.L_1:
        /*000c*/ 	.byte	0x04, 0x11
        /*000e*/ 	.short	(.L_3 - .L_2)
	.align		4
.L_2:
        /*0010*/ 	.word	index@(matmul_kernel)
        /*0014*/ 	.word	0x00000998


	//----- nvinfo : EIATTR_MIN_STACK_SIZE
	.align		4
.L_3:
        /*0018*/ 	.byte	0x04, 0x12
        /*001a*/ 	.short	(.L_5 - .L_4)
	.align		4
.L_4:
        /*001c*/ 	.word	index@(matmul_kernel)
        /*0020*/ 	.word	0x00000998
.L_5:


//--------------------- .nv.info.matmul_kernel    --------------------------
	.section	.nv.info.matmul_kernel,"",@"SHT_CUDA_INFO"
	.sectionflags	@""
	.align	4


	//----- nvinfo : EIATTR_CUDA_API_VERSION
	.align		4
        /*0000*/ 	.byte	0x04, 0x37
        /*0002*/ 	.short	(.L_7 - .L_6)
.L_6:
        /*0004*/ 	.word	0x00000082


	//----- nvinfo : EIATTR_SW2861232_WAR
	.align		4
.L_7:
        /*0008*/ 	.byte	0x01, 0x35
	.zero		2


	//----- nvinfo : EIATTR_PARAM_CBANK
	.align		4
        /*000c*/ 	.byte	0x04, 0x0a
        /*000e*/ 	.short	(.L_9 - .L_8)
	.align		4
.L_8:
        /*0010*/ 	.word	index@(.nv.constant0.matmul_kernel)
        /*0014*/ 	.short	0x0160
        /*0016*/ 	.short	0x0050


	//----- nvinfo : EIATTR_CBANK_PARAM_SIZE
	.align		4
.L_9:
        /*0018*/ 	.byte	0x03, 0x19
        /*001a*/ 	.short	0x0050


	//----- nvinfo : EIATTR_KPARAM_INFO
	.align		4
        /*001c*/ 	.byte	0x04, 0x17
        /*001e*/ 	.short	(.L_11 - .L_10)
.L_10:
        /*0020*/ 	.word	0x00000000
        /*0024*/ 	.short	0x000d
        /*0026*/ 	.short	0x0048
        /*0028*/ 	.byte	0x00, 0xf4, 0x21, 0x00


	//----- nvinfo : EIATTR_KPARAM_INFO
	.align		4
.L_11:
        /*002c*/ 	.byte	0x04, 0x17
        /*002e*/ 	.short	(.L_13 - .L_12)
.L_12:
        /*0030*/ 	.word	0x00000000
        /*0034*/ 	.short	0x000c
        /*0036*/ 	.short	0x0040
        /*0038*/ 	.byte	0x00, 0xf4, 0x21, 0x00


	//----- nvinfo : EIATTR_KPARAM_INFO
	.align		4
.L_13:
        /*003c*/ 	.byte	0x04, 0x17
        /*003e*/ 	.short	(.L_15 - .L_14)
.L_14:
        /*0040*/ 	.word	0x00000000
        /*0044*/ 	.short	0x000b
        /*0046*/ 	.short	0x0038
        /*0048*/ 	.byte	0x00, 0xf0, 0x11, 0x00


	//----- nvinfo : EIATTR_KPARAM_INFO
	.align		4
.L_15:
        /*004c*/ 	.byte	0x04, 0x17
        /*004e*/ 	.short	(.L_17 - .L_16)
.L_16:
        /*0050*/ 	.word	0x00000000
        /*0054*/ 	.short	0x000a
        /*0056*/ 	.short	0x0034
        /*0058*/ 	.byte	0x00, 0xf0, 0x11, 0x00


	//----- nvinfo : EIATTR_KPARAM_INFO
	.align		4
.L_17:
        /*005c*/ 	.byte	0x04, 0x17
        /*005e*/ 	.short	(.L_19 - .L_18)
.L_18:
        /*0060*/ 	.word	0x00000000
        /*0064*/ 	.short	0x0009
        /*0066*/ 	.short	0x0030
        /*0068*/ 	.byte	0x00, 0xf0, 0x11, 0x00


	//----- nvinfo : EIATTR_KPARAM_INFO
	.align		4
.L_19:
        /*006c*/ 	.byte	0x04, 0x17
        /*006e*/ 	.short	(.L_21 - .L_20)
.L_20:
        /*0070*/ 	.word	0x00000000
        /*0074*/ 	.short	0x0008
        /*0076*/ 	.short	0x002c
        /*0078*/ 	.byte	0x00, 0xf0, 0x11, 0x00


	//----- nvinfo : EIATTR_KPARAM_INFO
	.align		4
.L_21:
        /*007c*/ 	.byte	0x04, 0x17
        /*007e*/ 	.short	(.L_23 - .L_22)
.L_22:
        /*0080*/ 	.word	0x00000000
        /*0084*/ 	.short	0x0007
        /*0086*/ 	.short	0x0028
        /*0088*/ 	.byte	0x00, 0xf0, 0x11, 0x00


	//----- nvinfo : EIATTR_KPARAM_INFO
	.align		4
.L_23:
        /*008c*/ 	.byte	0x04, 0x17
        /*008e*/ 	.short	(.L_25 - .L_24)
.L_24:
        /*0090*/ 	.word	0x00000000
        /*0094*/ 	.short	0x0006
        /*0096*/ 	.short	0x0024
        /*0098*/ 	.byte	0x00, 0xf0, 0x11, 0x00


	//----- nvinfo : EIATTR_KPARAM_INFO
	.align		4
.L_25:
        /*009c*/ 	.byte	0x04, 0x17
        /*009e*/ 	.short	(.L_27 - .L_26)
.L_26:
        /*00a0*/ 	.word	0x00000000
        /*00a4*/ 	.short	0x0005
        /*00a6*/ 	.short	0x0020
        /*00a8*/ 	.byte	0x00, 0xf0, 0x11, 0x00


	//----- nvinfo : EIATTR_KPARAM_INFO
	.align		4
.L_27:
        /*00ac*/ 	.byte	0x04, 0x17
        /*00ae*/ 	.short	(.L_29 - .L_28)
.L_28:
        /*00b0*/ 	.word	0x00000000
        /*00b4*/ 	.short	0x0004
        /*00b6*/ 	.short	0x001c
        /*00b8*/ 	.byte	0x00, 0xf0, 0x11, 0x00


	//----- nvinfo : EIATTR_KPARAM_INFO
	.align		4
.L_29:
        /*00bc*/ 	.byte	0x04, 0x17
        /*00be*/ 	.short	(.L_31 - .L_30)
.L_30:
        /*00c0*/ 	.word	0x00000000
        /*00c4*/ 	.short	0x0003
        /*00c6*/ 	.short	0x0018
        /*00c8*/ 	.byte	0x00, 0xf0, 0x11, 0x00


	//----- nvinfo : EIATTR_KPARAM_INFO
	.align		4
.L_31:
        /*00cc*/ 	.byte	0x04, 0x17
        /*00ce*/ 	.short	(.L_33 - .L_32)
.L_32:
        /*00d0*/ 	.word	0x00000000
        /*00d4*/ 	.short	0x0002
        /*00d6*/ 	.short	0x0010
        /*00d8*/ 	.byte	0x00, 0xf4, 0x21, 0x00


	//----- nvinfo : EIATTR_KPARAM_INFO
	.align		4
.L_33:
        /*00dc*/ 	.byte	0x04, 0x17
        /*00de*/ 	.short	(.L_35 - .L_34)
.L_34:
        /*00e0*/ 	.word	0x00000000
        /*00e4*/ 	.short	0x0001
        /*00e6*/ 	.short	0x0008
        /*00e8*/ 	.byte	0x00, 0xf4, 0x21, 0x00


	//----- nvinfo : EIATTR_KPARAM_INFO
	.align		4
.L_35:
        /*00ec*/ 	.byte	0x04, 0x17
        /*00ee*/ 	.short	(.L_37 - .L_36)
.L_36:
        /*00f0*/ 	.word	0x00000000
        /*00f4*/ 	.short	0x0000
        /*00f6*/ 	.short	0x0000
        /*00f8*/ 	.byte	0x00, 0xf4, 0x21, 0x00


	//----- nvinfo : EIATTR_MAXREG_COUNT
	.align		4
.L_37:
        /*00fc*/ 	.byte	0x03, 0x1b
        /*00fe*/ 	.short	0x00ff


	//----- nvinfo : EIATTR_NUM_BARRIERS
	.align		4
        /*0100*/ 	.byte	0x02, 0x4c
        /*0102*/ 	.byte	0x01
	.zero		1


	//----- nvinfo : EIATTR_ANNOTATIONS
	.align		4
        /*0104*/ 	.byte	0x04, 0x55
        /*0106*/ 	.short	(.L_39 - .L_38)


	//   ....[0]....
.L_38:
        /*0108*/ 	.word	0x00000001
        /*010c*/ 	.byte	0xe0, 0x05, 0x00, 0x00, 0x01, 0x00, 0x00, 0x00, 0xe0, 0x06, 0x00, 0x00, 0x01, 0x00, 0x00, 0x00
        /* <DEDUP_REMOVED lines=1255> */
        /*4f8c*/ 	.byte	0x50, 0x63, 0x02, 0x00


	//----- nvinfo : EIATTR_MERCURY_ISA_VERSION
	.align		4
.L_39:
        /*4f90*/ 	.byte	0x03, 0x5f
        /*4f92*/ 	.short	0x0000


	//----- nvinfo : EIATTR_EXIT_INSTR_OFFSETS
	.align		4
        /*4f94*/ 	.byte	0x04, 0x1c
        /*4f96*/ 	.short	(.L_41 - .L_40)


	//   ....[0]....
.L_40:
        /*4f98*/ 	.word	0x000266d0


	//   ....[1]....
        /*4f9c*/ 	.word	0x000266f0


	//----- nvinfo : EIATTR_REQNTID
	.align		4
.L_41:
        /*4fa0*/ 	.byte	0x04, 0x10
        /*4fa2*/ 	.short	(.L_43 - .L_42)
.L_42:
        /*4fa4*/ 	.word	0x00000080
        /*4fa8*/ 	.word	0x00000001
        /*4fac*/ 	.word	0x00000001
.L_43:


//--------------------- .nv.callgraph             --------------------------
	.section	.nv.callgraph,"",@"SHT_CUDA_CALLGRAPH"
	.align	4
	.sectionentsize	8
	.align		4
        /*0000*/ 	.word	0x00000000
	.align		4
        /*0004*/ 	.word	0xffffffff
	.align		4
        /*0008*/ 	.word	0x00000000
	.align		4
        /*000c*/ 	.word	0xfffffffe
	.align		4
        /*0010*/ 	.word	0x00000000
	.align		4
        /*0014*/ 	.word	0xfffffffd
	.align		4
        /*0018*/ 	.word	0x00000000
	.align		4
        /*001c*/ 	.word	0xfffffffc


//--------------------- .nv.rel.action            --------------------------
	.section	.nv.rel.action,"",@"SHT_CUDA_RELOCINFO"
	.align	8
	.sectionentsize	8
        /*0000*/ 	.byte	0x73, 0x00, 0x00, 0x00, 0x00, 0x00, 0x00, 0x00, 0x00, 0x00, 0x00, 0x11, 0x25, 0x00, 0x05, 0x36


//--------------------- .nv.constant0.matmul_kernel --------------------------
	.section	.nv.constant0.matmul_kernel,"a",@progbits
	.sectionflags	@""
	.align	4
.nv.constant0.matmul_kernel:
	.zero		432


//--------------------- .text.matmul_kernel       --------------------------
	.section	.text.matmul_kernel,"ax",@progbits
	.sectioninfo	@"SHI_REGISTERS=255"
	.align	128
        .global         matmul_kernel
        .type           matmul_kernel,@function
        .size           matmul_kernel,(.L_x_3 - matmul_kernel)
        .other          matmul_kernel,@"STO_CUDA_ENTRY STV_DEFAULT"
matmul_kernel:
.text.matmul_kernel:
[----:B------:R-:W-:-:S03]  /*0000*/  IMAD.MOV.U32 R1, RZ, RZ, c[0x0][0x28] ;  /* 0x00000a00ff017624 */ /* 0x000fc600078e00ff */
[----:B------:R-:W-:Y:S01]  /*0010*/  IMAD.MOV.U32 R0, RZ, RZ, c[0x0][0x17c] ;  /* 0x00005f00ff007624 */ /* 0x000fe200078e00ff */
[----:B------:R-:W1:Y:S01]  /*0020*/  S2R R5, SR_CTAID.X ;  /* 0x0000000000057919 */ /* 0x000e620000002500 */
[----:B------:R-:W-:Y:S01]  /*0030*/  IADD3 R1, R1, -0x998, RZ ;  /* 0xfffff66801017810 */ /* 0x000fe20007ffe0ff */
[----:B------:R-:W-:Y:S01]  /*0040*/  ULDC UR5, c[0x0][0x180] ;  /* 0x0000600000057ab9 */ /* 0x000fe20000000800 */
[----:B------:R-:W-:Y:S01]  /*0050*/  LOP3.LUT R246, R246, 0xfffff7ff, RZ, 0xc0, !PT ;  /* 0xfffff7fff6f67812 */ /* 0x000fe200078ec0ff */
[----:B------:R-:W2:Y:S01]  /*0060*/  S2R R41, SR_TID.X ;  /* 0x0000000000297919 */ /* 0x000ea20000002100 */
[----:B------:R-:W-:Y:S01]  /*0070*/  IADD3 R0, R0, 0x1ff, RZ ;  /* 0x000001ff00007810 */ /* 0x000fe20007ffe0ff */
[----:B------:R-:W-:-:S03]  /*0080*/  UIADD3 UR4, UR5, -0x20, URZ ;  /* 0xffffffe005047890 */ /* 0x000fc6000fffe03f */
[----:B------:R-:W-:-:S04]  /*0090*/  SHF.R.S32.HI R3, RZ, 0x1f, R0 ;  /* 0x0000001fff037819 */ /* 0x000fc80000011400 */
[----:B------:R-:W-:-:S04]  /*00a0*/  LEA.HI R3, R3, R0, RZ, 0x9 ;  /* 0x0000000003037211 */ /* 0x000fc800078f48ff */
[----:B------:R-:W-:-:S05]  /*00b0*/  SHF.R.S32.HI R3, RZ, 0x9, R3 ;  /* 0x00000009ff037819 */ /* 0x000fca0000011403 */
[----:B------:R-:W-:Y:S01]  /*00c0*/  IMAD.SHL.U32 R4, R3, 0x8, RZ ;  /* 0x0000000803047824 */ /* 0x000fe200078e00ff */
[----:B-1----:R-:W-:-:S04]  /*00d0*/  IABS R8, R5 ;  /* 0x0000000500087213 */ /* 0x002fc80000000000 */
[-C--:B------:R-:W-:Y:S02]  /*00e0*/  IABS R7, R4.reuse ;  /* 0x0000000400077213 */ /* 0x080fe40000000000 */
[----:B------:R-:W-:Y:S02]  /*00f0*/  IABS R10, R4 ;  /* 0x00000004000a7213 */ /* 0x000fe40000000000 */
[----:B------:R-:W1:Y:S01]  /*0100*/  I2F.RP R0, R7 ;  /* 0x0000000700007306 */ /* 0x000e620000209400 */
[----:B--2---:R-:W-:-:S07]  /*0110*/  LOP3.LUT R133, R41, 0x1f, RZ, 0xc0, !PT ;  /* 0x0000001f29857812 */ /* 0x004fce00078ec0ff */
[----:B-1----:R-:W1:Y:S02]  /*0120*/  MUFU.RCP R0, R0 ;  /* 0x0000000000007308 */ /* 0x002e640000001000 */
[----:B-1----:R-:W-:Y:S01]  /*0130*/  IADD3 R2, R0, 0xffffffe, RZ ;  /* 0x0ffffffe00027810 */ /* 0x002fe20007ffe0ff */
[----:B------:R-:W-:-:S05]  /*0140*/  IMAD.MOV R0, RZ, RZ, -R10 ;  /* 0x000000ffff007224 */ /* 0x000fca00078e0a0a */
[----:B------:R1:W2:Y:S02]  /*0150*/  F2I.FTZ.U32.TRUNC.NTZ R3, R2 ;  /* 0x0000000200037305 */ /* 0x0002a4000021f000 */
[----:B-1----:R-:W-:Y:S02]  /*0160*/  IMAD.MOV.U32 R2, RZ, RZ, RZ ;  /* 0x000000ffff027224 */ /* 0x002fe400078e00ff */
[----:B--2---:R-:W-:-:S04]  /*0170*/  IMAD.MOV R6, RZ, RZ, -R3 ;  /* 0x000000ffff067224 */ /* 0x004fc800078e0a03 */
[----:B------:R-:W-:Y:S02]  /*0180*/  IMAD R9, R6, R7, RZ ;  /* 0x0000000706097224 */ /* 0x000fe400078e02ff */
[----:B------:R-:W-:Y:S02]  /*0190*/  IMAD.MOV.U32 R6, RZ, RZ, R8 ;  /* 0x000000ffff067224 */ /* 0x000fe400078e0008 */
[----:B------:R-:W-:Y:S01]  /*01a0*/  IMAD.HI.U32 R3, R3, R9, R2 ;  /* 0x0000000903037227 */ /* 0x000fe200078e0002 */
[----:B------:R-:W-:-:S05]  /*01b0*/  IABS R9, c[0x0][0x178] ;  /* 0x00005e0000097a13 */ /* 0x000fca0000000000 */
[----:B------:R-:W-:-:S04]  /*01c0*/  IMAD.HI.U32 R3, R3, R6, RZ ;  /* 0x0000000603037227 */ /* 0x000fc800078e00ff */
[----:B------:R-:W-:-:S05]  /*01d0*/  IMAD R0, R3, R0, R6 ;  /* 0x0000000003007224 */ /* 0x000fca00078e0206 */
[----:B------:R-:W-:-:S13]  /*01e0*/  ISETP.GT.U32.AND P1, PT, R7, R0, PT ;  /* 0x000000000700720c */ /* 0x000fda0003f24070 */
[----:B------:R-:W-:Y:S01]  /*01f0*/  @!P1 IMAD.IADD R0, R0, 0x1, -R7 ;  /* 0x0000000100009824 */ /* 0x000fe200078e0a07 */
[----:B------:R-:W-:Y:S02]  /*0200*/  @!P1 IADD3 R3, R3, 0x1, RZ ;  /* 0x0000000103039810 */ /* 0x000fe40007ffe0ff */
[----:B------:R-:W-:Y:S02]  /*0210*/  ISETP.NE.AND P1, PT, R4, RZ, PT ;  /* 0x000000ff0400720c */ /* 0x000fe40003f25270 */
[----:B------:R-:W-:Y:S02]  /*0220*/  ISETP.GE.U32.AND P0, PT, R0, R7, PT ;  /* 0x000000070000720c */ /* 0x000fe40003f06070 */
[----:B------:R-:W-:-:S04]  /*0230*/  LOP3.LUT R0, R5, R4, RZ, 0x3c, !PT ;  /* 0x0000000405007212 */ /* 0x000fc800078e3cff */
[----:B------:R-:W-:Y:S01]  /*0240*/  ISETP.GE.AND P2, PT, R0, RZ, PT ;  /* 0x000000ff0000720c */ /* 0x000fe20003f46270 */
[----:B------:R-:W-:-:S05]  /*0250*/  IMAD.MOV.U32 R0, RZ, RZ, c[0x0][0x178] ;  /* 0x00005e00ff007624 */ /* 0x000fca00078e00ff */
[----:B------:R-:W-:Y:S02]  /*0260*/  IADD3 R0, R0, 0x3f, RZ ;  /* 0x0000003f00007810 */ /* 0x000fe40007ffe0ff */
[----:B------:R-:W-:-:S05]  /*0270*/  @P0 IADD3 R3, R3, 0x1, RZ ;  /* 0x0000000103030810 */ /* 0x000fca0007ffe0ff */
[----:B------:R-:W-:Y:S01]  /*0280*/  IMAD.MOV.U32 R2, RZ, RZ, R3 ;  /* 0x000000ffff027224 */ /* 0x000fe200078e0003 */
[----:B------:R-:W-:-:S03]  /*0290*/  SHF.R.S32.HI R3, RZ, 0x1f, R0 ;  /* 0x0000001fff037819 */ /* 0x000fc60000011400 */
[----:B------:R-:W-:Y:S01]  /*02a0*/  @!P2 IMAD.MOV R2, RZ, RZ, -R2 ;  /* 0x000000ffff02a224 */ /* 0x000fe200078e0a02 */
[----:B------:R-:W-:Y:S02]  /*02b0*/  @!P1 LOP3.LUT R2, RZ, R4, RZ, 0x33, !PT ;  /* 0x00000004ff029212 */ /* 0x000fe400078e33ff */
[----:B------:R-:W-:-:S03]  /*02c0*/  LEA.HI R3, R3, R0, RZ, 0x6 ;  /* 0x0000000003037211 */ /* 0x000fc600078f30ff */
[----:B------:R-:W-:Y:S02]  /*02d0*/  IMAD.SHL.U32 R8, R2, 0x8, RZ ;  /* 0x0000000802087824 */ /* 0x000fe400078e00ff */
[----:B------:R-:W-:-:S03]  /*02e0*/  IMAD.MOV R2, RZ, RZ, -R2 ;  /* 0x000000ffff027224 */ /* 0x000fc600078e0a02 */
[----:B------:R-:W-:Y:S01]  /*02f0*/  LEA.HI.SX32 R3, R3, -R8, 0x1a ;  /* 0x8000000803037211 */ /* 0x000fe200078fd2ff */
[----:B------:R-:W-:Y:S02]  /*0300*/  IMAD R10, R4, R2, R5 ;  /* 0x00000002040a7224 */ /* 0x000fe400078e0205 */
[----:B------:R-:W-:Y:S01]  /*0310*/  IMAD.MOV.U32 R2, RZ, RZ, RZ ;  /* 0x000000ffff027224 */ /* 0x000fe200078e00ff */
[----:B------:R-:W-:Y:S02]  /*0320*/  IMNMX R11, R3, 0x8, PT ;  /* 0x00000008030b7817 */ /* 0x000fe40003800200 */
[----:B------:R-:W-:Y:S02]  /*0330*/  IABS R4, R10 ;  /* 0x0000000a00047213 */ /* 0x000fe40000000000 */
[----:B------:R-:W-:-:S04]  /*0340*/  IABS R6, R11 ;  /* 0x0000000b00067213 */ /* 0x000fc80000000000 */
[----:B------:R-:W1:Y:S08]  /*0350*/  I2F.RP R0, R6 ;  /* 0x0000000600007306 */ /* 0x000e700000209400 */
[----:B-1----:R-:W1:Y:S02]  /*0360*/  MUFU.RCP R0, R0 ;  /* 0x0000000000007308 */ /* 0x002e640000001000 */
[----:B-1----:R-:W-:-:S02]  /*0370*/  IADD3 R3, R0, 0xffffffe, RZ ;  /* 0x0ffffffe00037810 */ /* 0x002fc40007ffe0ff */
[----:B------:R-:W-:-:S04]  /*0380*/  IABS R0, c[0x0][0x17c] ;  /* 0x00005f0000007a13 */ /* 0x000fc80000000000 */
[----:B------:R-:W1:Y:S02]  /*0390*/  F2I.FTZ.U32.TRUNC.NTZ R3, R3 ;  /* 0x0000000300037305 */ /* 0x000e64000021f000 */
[----:B-1----:R-:W-:-:S04]  /*03a0*/  IMAD.MOV R7, RZ, RZ, -R3 ;  /* 0x000000ffff077224 */ /* 0x002fc800078e0a03 */
[----:B------:R-:W-:Y:S01]  /*03b0*/  IMAD R5, R7, R6, RZ ;  /* 0x0000000607057224 */ /* 0x000fe200078e02ff */
[----:B------:R-:W-:-:S03]  /*03c0*/  IABS R7, R11 ;  /* 0x0000000b00077213 */ /* 0x000fc60000000000 */
[----:B------:R-:W-:Y:S02]  /*03d0*/  IMAD.HI.U32 R2, R3, R5, R2 ;  /* 0x0000000503027227 */ /* 0x000fe400078e0002 */
[----:B------:R-:W1:Y:S02]  /*03e0*/  I2F.RP R5, R0 ;  /* 0x0000000000057306 */ /* 0x000e640000209400 */
[----:B------:R-:W-:Y:S02]  /*03f0*/  IMAD.MOV.U32 R3, RZ, RZ, R4 ;  /* 0x000000ffff037224 */ /* 0x000fe400078e0004 */
[----:B------:R-:W-:Y:S02]  /*0400*/  IMAD.MOV R4, RZ, RZ, -R7 ;  /* 0x000000ffff047224 */ /* 0x000fe400078e0a07 */
[----:B------:R-:W-:-:S04]  /*0410*/  IMAD.HI.U32 R2, R2, R3, RZ ;  /* 0x0000000302027227 */ /* 0x000fc800078e00ff */
[----:B------:R-:W-:Y:S02]  /*0420*/  IMAD R3, R2, R4, R3 ;  /* 0x0000000402037224 */ /* 0x000fe400078e0203 */
[----:B------:R-:W2:Y:S03]  /*0430*/  I2F.RP R4, R9 ;  /* 0x0000000900047306 */ /* 0x000ea60000209400 */
[----:B------:R-:W-:-:S05]  /*0440*/  ISETP.GT.U32.AND P1, PT, R6, R3, PT ;  /* 0x000000030600720c */ /* 0x000fca0003f24070 */
[----:B-1----:R-:W1:Y:S08]  /*0450*/  MUFU.RCP R5, R5 ;  /* 0x0000000500057308 */ /* 0x002e700000001000 */
[----:B------:R-:W-:Y:S01]  /*0460*/  @!P1 IMAD.IADD R3, R3, 0x1, -R6 ;  /* 0x0000000103039824 */ /* 0x000fe200078e0a06 */
[----:B--2---:R-:W2:Y:S01]  /*0470*/  MUFU.RCP R4, R4 ;  /* 0x0000000400047308 */ /* 0x004ea20000001000 */
[----:B------:R-:W-:-:S02]  /*0480*/  @!P1 IADD3 R2, R2, 0x1, RZ ;  /* 0x0000000102029810 */ /* 0x000fc40007ffe0ff */
[----:B------:R-:W-:Y:S02]  /*0490*/  ISETP.NE.AND P1, PT, R11, RZ, PT ;  /* 0x000000ff0b00720c */ /* 0x000fe40003f25270 */
[----:B------:R-:W-:Y:S02]  /*04a0*/  ISETP.GE.U32.AND P0, PT, R3, R6, PT ;  /* 0x000000060300720c */ /* 0x000fe40003f06070 */
[----:B------:R-:W-:Y:S02]  /*04b0*/  LOP3.LUT R3, R10, R11, RZ, 0x3c, !PT ;  /* 0x0000000b0a037212 */ /* 0x000fe400078e3cff */
[----:B-1----:R-:W-:Y:S02]  /*04c0*/  IADD3 R6, R5, 0xffffffe, RZ ;  /* 0x0ffffffe05067810 */ /* 0x002fe40007ffe0ff */
[----:B------:R-:W-:Y:S02]  /*04d0*/  ISETP.GE.AND P2, PT, R3, RZ, PT ;  /* 0x000000ff0300720c */ /* 0x000fe40003f46270 */
[----:B------:R1:W3:Y:S01]  /*04e0*/  F2I.FTZ.U32.TRUNC.NTZ R7, R6 ;  /* 0x0000000600077305 */ /* 0x0002e2000021f000 */
[----:B--2---:R-:W-:-:S04]  /*04f0*/  IADD3 R5, R4, 0xffffffe, RZ ;  /* 0x0ffffffe04057810 */ /* 0x004fc80007ffe0ff */
[----:B------:R-:W-:-:S03]  /*0500*/  @P0 IADD3 R2, R2, 0x1, RZ ;  /* 0x0000000102020810 */ /* 0x000fc60007ffe0ff */
[----:B------:R-:W2:Y:S02]  /*0510*/  F2I.FTZ.U32.TRUNC.NTZ R5, R5 ;  /* 0x0000000500057305 */ /* 0x000ea4000021f000 */
[----:B------:R-:W-:Y:S01]  /*0520*/  IMAD.MOV.U32 R3, RZ, RZ, R2 ;  /* 0x000000ffff037224 */ /* 0x000fe200078e0002 */
[----:B------:R-:W-:Y:S01]  /*0530*/  SHF.R.U32.HI R2, RZ, 0x5, R41 ;  /* 0x00000005ff027819 */ /* 0x000fe20000011629 */
[----:B-1----:R-:W-:Y:S02]  /*0540*/  IMAD.MOV.U32 R6, RZ, RZ, RZ ;  /* 0x000000ffff067224 */ /* 0x002fe400078e00ff */
[----:B------:R-:W-:Y:S01]  /*0550*/  @!P2 IMAD.MOV R3, RZ, RZ, -R3 ;  /* 0x000000ffff03a224 */ /* 0x000fe200078e0a03 */
[----:B------:R-:W-:Y:S01]  /*0560*/  @!P1 LOP3.LUT R3, RZ, R11, RZ, 0x33, !PT ;  /* 0x0000000bff039212 */ /* 0x000fe200078e33ff */
[----:B---3--:R-:W-:Y:S01]  /*0570*/  IMAD.MOV R12, RZ, RZ, -R7 ;  /* 0x000000ffff0c7224 */ /* 0x008fe200078e0a07 */
[----:B------:R-:W-:-:S03]  /*0580*/  SGXT.U32 R2, R2, 0x2 ;  /* 0x000000020202781a */ /* 0x000fc60000000000 */
[----:B------:R-:W-:Y:S02]  /*0590*/  IMAD.SHL.U32 R13, R3, 0x200, RZ ;  /* 0x00000200030d7824 */ /* 0x000fe400078e00ff */
[----:B------:R-:W-:Y:S02]  /*05a0*/  IMAD.MOV R4, RZ, RZ, -R3 ;  /* 0x000000ffff047224 */ /* 0x000fe400078e0a03 */
[----:B------:R-:W-:Y:S01]  /*05b0*/  IMAD.MOV.U32 R3, RZ, RZ, R12 ;  /* 0x000000ffff037224 */ /* 0x000fe200078e000c */
[----:B------:R-:W-:Y:S01]  /*05c0*/  LOP3.LUT R2, R13, R2, RZ, 0xfc, !PT ;  /* 0x000000020d027212 */ /* 0x000fe200078efcff */
[----:B------:R-:W-:Y:S01]  /*05d0*/  IMAD R4, R11, R4, R10 ;  /* 0x000000040b047224 */ /* 0x000fe200078e020a */
[----:B------:R1:W-:Y:S01]  /*05e0*/  STL [R1+0x1b8], R13 ;  /* 0x0001b80d01007387 */ /* 0x0003e20000100800 */
[----:B------:R-:W-:Y:S01]  /*05f0*/  IMAD R3, R3, R0, RZ ;  /* 0x0000000003037224 */ /* 0x000fe200078e02ff */
[----:B------:R-:W-:Y:S01]  /*0600*/  LOP3.LUT R12, R2, 0x1fc, RZ, 0xfc, !PT ;  /* 0x000001fc020c7812 */ /* 0x000fe200078efcff */
[----:B------:R-:W-:Y:S01]  /*0610*/  IMAD.IADD R4, R8, 0x1, R4 ;  /* 0x0000000108047824 */ /* 0x000fe200078e0204 */
[----:B------:R-:W-:Y:S01]  /*0620*/  IABS R72, R2 ;  /* 0x0000000200487213 */ /* 0x000fe20000000000 */
[----:B------:R-:W-:Y:S01]  /*0630*/  IMAD.HI.U32 R3, R7, R3, R6 ;  /* 0x0000000307037227 */ /* 0x000fe200078e0006 */
[----:B------:R-:W-:-:S02]  /*0640*/  LOP3.LUT R7, R41, 0x3f, RZ, 0xc0, !PT ;  /* 0x0000003f29077812 */ /* 0x000fc400078ec0ff */
[----:B------:R-:W-:Y:S01]  /*0650*/  IABS R22, R12 ;  /* 0x0000000c00167213 */ /* 0x000fe20000000000 */
[----:B--2---:R-:W-:Y:S01]  /*0660*/  IMAD.MOV R8, RZ, RZ, -R5 ;  /* 0x000000ffff087224 */ /* 0x004fe200078e0a05 */
[----:B------:R-:W-:Y:S01]  /*0670*/  LOP3.LUT R14, R2, 0x4, RZ, 0xfc, !PT ;  /* 0x00000004020e7812 */ /* 0x000fe200078efcff */
[----:B------:R-:W-:Y:S01]  /*0680*/  IMAD R135, R4, 0x40, R7 ;  /* 0x0000004004877824 */ /* 0x000fe200078e0207 */
[----:B------:R-:W-:Y:S01]  /*0690*/  ISETP.GE.AND P1, PT, R12, RZ, PT ;  /* 0x000000ff0c00720c */ /* 0x000fe20003f26270 */
[----:B------:R-:W-:Y:S01]  /*06a0*/  IMAD.HI.U32 R6, R3, R22, RZ ;  /* 0x0000001603067227 */ /* 0x000fe200078e00ff */
[----:B------:R-:W-:Y:S02]  /*06b0*/  IABS R74, R14 ;  /* 0x0000000e004a7213 */ /* 0x000fe40000000000 */
[----:B------:R-:W-:Y:S01]  /*06c0*/  IABS R10, R135 ;  /* 0x00000087000a7213 */ /* 0x000fe20000000000 */
[----:B------:R-:W-:Y:S01]  /*06d0*/  IMAD.MOV.U32 R4, RZ, RZ, RZ ;  /* 0x000000ffff047224 */ /* 0x000fe200078e00ff */
[----:B------:R-:W-:Y:S01]  /*06e0*/  STL [R1+0x758], R135 ;  /* 0x0007588701007387 */ /* 0x000fe20000100800 */
[----:B------:R-:W-:Y:S01]  /*06f0*/  IMAD R11, R8, R9, RZ ;  /* 0x00000009080b7224 */ /* 0x000fe200078e02ff */
[C---:B------:R-:W-:Y:S01]  /*0700*/  LOP3.LUT R12, R2.reuse, 0x2c, RZ, 0xfc, !PT ;  /* 0x0000002c020c7812 */ /* 0x040fe200078efcff */
[----:B-1----:R-:W-:Y:S01]  /*0710*/  IMAD.MOV R13, RZ, RZ, -R6 ;  /* 0x000000ffff0d7224 */ /* 0x002fe200078e0a06 */
[----:B------:R-:W-:Y:S01]  /*0720*/  LOP3.LUT R19, R2, 0x1d4, RZ, 0xfc, !PT ;  /* 0x000001d402137812 */ /* 0x000fe200078efcff */
[----:B------:R-:W-:Y:S01]  /*0730*/  IMAD.HI.U32 R4, R5, R11, R4 ;  /* 0x0000000b05047227 */ /* 0x000fe200078e0004 */
[----:B------:R-:W-:-:S02]  /*0740*/  SHF.R.S32.HI R5, RZ, 0x6, R41 ;  /* 0x00000006ff057819 */ /* 0x000fc40000011429 */
[----:B------:R-:W-:Y:S01]  /*0750*/  IABS R84, R12 ;  /* 0x0000000c00547213 */ /* 0x000fe20000000000 */
[----:B------:R-:W-:Y:S01]  /*0760*/  IMAD R22, R0, R13, R22 ;  /* 0x0000000d00167224 */ /* 0x000fe200078e0216 */
[----:B------:R-:W-:Y:S01]  /*0770*/  SGXT R5, R5, 0x1 ;  /* 0x000000010505781a */ /* 0x000fe20000000200 */
[----:B------:R-:W-:Y:S01]  /*0780*/  IMAD.HI.U32 R4, R4, R10, RZ ;  /* 0x0000000a04047227 */ /* 0x000fe200078e00ff */
[----:B------:R-:W-:Y:S02]  /*0790*/  LOP3.LUT R13, R2, 0xa0, RZ, 0xfc, !PT ;  /* 0x000000a0020d7812 */ /* 0x000fe400078efcff */
[----:B------:R-:W-:Y:S01]  /*07a0*/  ISETP.GT.U32.AND P0, PT, R0, R22, PT ;  /* 0x000000160000720c */ /* 0x000fe20003f04070 */
[----:B------:R-:W-:Y:S01]  /*07b0*/  IMAD.HI.U32 R6, R3, R72, RZ ;  /* 0x0000004803067227 */ /* 0x000fe200078e00ff */
[----:B------:R-:W-:Y:S02]  /*07c0*/  IABS R62, R13 ;  /* 0x0000000d003e7213 */ /* 0x000fe40000000000 */
[C---:B------:R-:W-:Y:S01]  /*07d0*/  LOP3.LUT R21, R2.reuse, 0x1d8, RZ, 0xfc, !PT ;  /* 0x000001d802157812 */ /* 0x040fe200078efcff */
[----:B------:R-:W-:Y:S01]  /*07e0*/  IMAD.MOV R4, RZ, RZ, -R4 ;  /* 0x000000ffff047224 */ /* 0x000fe200078e0a04 */
[C---:B------:R-:W-:Y:S01]  /*07f0*/  LOP3.LUT R29, R2.reuse, 0x1e0, RZ, 0xfc, !PT ;  /* 0x000001e0021d7812 */ /* 0x040fe200078efcff */
[----:B------:R-:W-:Y:S01]  /*0800*/  IMAD.MOV R11, RZ, RZ, -R6 ;  /* 0x000000ffff0b7224 */ /* 0x000fe200078e0a06 */
[C---:B------:R-:W-:Y:S01]  /*0810*/  LOP3.LUT R6, R2.reuse, 0x8, RZ, 0xfc, !PT ;  /* 0x0000000802067812 */ /* 0x040fe200078efcff */
[C---:B------:R-:W-:Y:S01]  /*0820*/  IMAD R4, R9.reuse, R4, R10 ;  /* 0x0000000409047224 */ /* 0x040fe200078e020a */
[----:B------:R-:W-:Y:S01]  /*0830*/  LOP3.LUT R10, R2, 0x24, RZ, 0xfc, !PT ;  /* 0x00000024020a7812 */ /* 0x000fe200078efcff */
[----:B------:R-:W-:Y:S01]  /*0840*/  IMAD R72, R0, R11, R72 ;  /* 0x0000000b00487224 */ /* 0x000fe200078e0248 */
[----:B------:R-:W-:Y:S01]  /*0850*/  IABS R24, R6 ;  /* 0x0000000600187213 */ /* 0x000fe20000000000 */
[----:B------:R-:W-:Y:S01]  /*0860*/  @!P0 IMAD.IADD R22, R22, 0x1, -R0 ;  /* 0x0000000116168824 */ /* 0x000fe200078e0a00 */
[----:B------:R-:W-:Y:S01]  /*0870*/  ISETP.GT.U32.AND P2, PT, R9, R4, PT ;  /* 0x000000040900720c */ /* 0x000fe20003f44070 */
[----:B------:R-:W-:Y:S01]  /*0880*/  IMAD.SHL.U32 R8, R7, 0x4, RZ ;  /* 0x0000000407087824 */ /* 0x000fe200078e00ff */
[C---:B------:R-:W-:Y:S01]  /*0890*/  ISETP.GT.U32.AND P6, PT, R0.reuse, R72, PT ;  /* 0x000000480000720c */ /* 0x040fe20003fc4070 */
[----:B------:R-:W-:Y:S01]  /*08a0*/  IMAD.HI.U32 R7, R3, R74, RZ ;  /* 0x0000004a03077227 */ /* 0x000fe200078e00ff */
[----:B------:R-:W-:-:S02]  /*08b0*/  ISETP.GT.U32.AND P5, PT, R0, R22, PT ;  /* 0x000000160000720c */ /* 0x000fc40003fa4070 */
[----:B------:R-:W-:Y:S01]  /*08c0*/  LOP3.LUT R5, R8, 0x120, R5, 0x78, !PT ;  /* 0x0000012008057812 */ /* 0x000fe200078e7805 */
[----:B------:R-:W-:Y:S01]  /*08d0*/  IMAD.MOV R7, RZ, RZ, -R7 ;  /* 0x000000ffff077224 */ /* 0x000fe200078e0a07 */
[----:B------:R-:W-:Y:S02]  /*08e0*/  LOP3.LUT R8, R2, 0xc, RZ, 0xfc, !PT ;  /* 0x0000000c02087812 */ /* 0x000fe400078efcff */
[----:B------:R-:W-:Y:S01]  /*08f0*/  ISETP.GE.AND P4, PT, R6, RZ, PT ;  /* 0x000000ff0600720c */ /* 0x000fe20003f86270 */
[----:B------:R-:W-:Y:S01]  /*0900*/  IMAD R74, R0, R7, R74 ;  /* 0x00000007004a7224 */ /* 0x000fe200078e024a */
[----:B------:R1:W-:Y:S01]  /*0910*/  STL [R1+0x1d8], R5 ;  /* 0x0001d80501007387 */ /* 0x0003e20000100800 */
[----:B------:R-:W-:Y:S01]  /*0920*/  @!P2 IMAD.IADD R4, R4, 0x1, -R9 ;  /* 0x000000010404a824 */ /* 0x000fe200078e0a09 */
[----:B------:R-:W-:Y:S01]  /*0930*/  IABS R76, R8 ;  /* 0x00000008004c7213 */ /* 0x000fe20000000000 */
[--C-:B------:R-:W-:Y:S01]  /*0940*/  @!P6 IMAD.IADD R72, R72, 0x1, -R0.reuse ;  /* 0x000000014848e824 */ /* 0x100fe200078e0a00 */
[----:B------:R-:W-:Y:S01]  /*0950*/  ISETP.GT.U32.AND P3, PT, R0, R74, PT ;  /* 0x0000004a0000720c */ /* 0x000fe20003f64070 */
[----:B------:R-:W-:Y:S01]  /*0960*/  @!P5 IMAD.IADD R22, R22, 0x1, -R0 ;  /* 0x000000011616d824 */ /* 0x000fe200078e0a00 */
[----:B------:R-:W-:Y:S01]  /*0970*/  ISETP.GT.U32.AND P6, PT, R9, R4, PT ;  /* 0x000000040900720c */ /* 0x000fe20003fc4070 */
[----:B------:R-:W-:Y:S01]  /*0980*/  IMAD.HI.U32 R6, R3, R76, RZ ;  /* 0x0000004c03067227 */ /* 0x000fe200078e00ff */
[----:B------:R-:W-:-:S02]  /*0990*/  ISETP.GT.U32.AND P5, PT, R0, R72, PT ;  /* 0x000000480000720c */ /* 0x000fc40003fa4070 */
[----:B------:R-:W-:Y:S01]  /*09a0*/  ISETP.GE.AND P0, PT, R14, RZ, PT ;  /* 0x000000ff0e00720c */ /* 0x000fe20003f06270 */
[----:B-1----:R-:W-:Y:S01]  /*09b0*/  IMAD.HI.U32 R5, R3, R24, RZ ;  /* 0x0000001803057227 */ /* 0x002fe200078e00ff */
[----:B------:R-:W-:Y:S02]  /*09c0*/  ISETP.GE.AND P2, PT, R8, RZ, PT ;  /* 0x000000ff0800720c */ /* 0x000fe40003f46270 */
[----:B------:R-:W-:Y:S01]  /*09d0*/  LOP3.LUT R8, R2, 0x1c, RZ, 0xfc, !PT ;  /* 0x0000001c02087812 */ /* 0x000fe200078efcff */
[----:B------:R-:W-:Y:S01]  /*09e0*/  IMAD.MOV R5, RZ, RZ, -R5 ;  /* 0x000000ffff057224 */ /* 0x000fe200078e0a05 */
[----:B------:R-:W-:Y:S01]  /*09f0*/  IABS R82, R10 ;  /* 0x0000000a00527213 */ /* 0x000fe20000000000 */
[----:B------:R-:W-:Y:S01]  /*0a00*/  @!P3 IMAD.IADD R74, R74, 0x1, -R0 ;  /* 0x000000014a4ab824 */ /* 0x000fe200078e0a00 */
[----:B------:R-:W-:Y:S01]  /*0a10*/  IABS R80, R8 ;  /* 0x0000000800507213 */ /* 0x000fe20000000000 */
[----:B------:R-:W-:Y:S01]  /*0a20*/  IMAD R24, R0, R5, R24 ;  /* 0x0000000500187224 */ /* 0x000fe200078e0218 */
[----:B------:R-:W-:Y:S01]  /*0a30*/  LOP3.LUT R5, R2, 0x14, RZ, 0xfc, !PT ;  /* 0x0000001402057812 */ /* 0x000fe200078efcff */
[----:B------:R-:W-:Y:S01]  /*0a40*/  @!P6 IMAD.IADD R4, R4, 0x1, -R9 ;  /* 0x000000010404e824 */ /* 0x000fe200078e0a09 */
[----:B------:R-:W-:Y:S01]  /*0a50*/  ISETP.GE.AND P6, PT, R2, RZ, PT ;  /* 0x000000ff0200720c */ /* 0x000fe20003fc6270 */
[----:B------:R-:W-:Y:S01]  /*0a60*/  @!P5 IMAD.IADD R72, R72, 0x1, -R0 ;  /* 0x000000014848d824 */ /* 0x000fe200078e0a00 */
[C---:B------:R-:W-:Y:S01]  /*0a70*/  ISETP.GT.U32.AND P3, PT, R0.reuse, R74, PT ;  /* 0x0000004a0000720c */ /* 0x040fe20003f64070 */
[----:B------:R-:W-:Y:S01]  /*0a80*/  IMAD.MOV R7, RZ, RZ, -R6 ;  /* 0x000000ffff077224 */ /* 0x000fe200078e0a06 */
[----:B------:R-:W-:Y:S01]  /*0a90*/  ISETP.GT.U32.AND P5, PT, R0, R24, PT ;  /* 0x000000180000720c */ /* 0x000fe20003fa4070 */
[----:B------:R-:W-:Y:S01]  /*0aa0*/  @!P1 IMAD.MOV R22, RZ, RZ, -R22 ;  /* 0x000000ffff169224 */ /* 0x000fe200078e0a16 */
[----:B------:R-:W-:Y:S01]  /*0ab0*/  LOP3.LUT R6, R2, 0x10, RZ, 0xfc, !PT ;  /* 0x0000001002067812 */ /* 0x000fe200078efcff */
[----:B------:R-:W-:Y:S01]  /*0ac0*/  IMAD R76, R0, R7, R76 ;  /* 0x00000007004c7224 */ /* 0x000fe200078e024c */
[----:B------:R-:W-:-:S02]  /*0ad0*/  IABS R78, R5 ;  /* 0x00000005004e7213 */ /* 0x000fc40000000000 */
[----:B------:R-:W-:Y:S02]  /*0ae0*/  IABS R26, R6 ;  /* 0x00000006001a7213 */ /* 0x000fe40000000000 */
[----:B------:R-:W-:Y:S01]  /*0af0*/  ISETP.GE.AND P1, PT, R6, RZ, PT ;  /* 0x000000ff0600720c */ /* 0x000fe20003f26270 */
[----:B------:R-:W-:Y:S01]  /*0b00*/  @!P6 IMAD.MOV R72, RZ, RZ, -R72 ;  /* 0x000000ffff48e224 */ /* 0x000fe200078e0a48 */
[----:B------:R-:W-:Y:S01]  /*0b10*/  ISETP.GT.U32.AND P6, PT, R0, R76, PT ;  /* 0x0000004c0000720c */ /* 0x000fe20003fc4070 */
[--C-:B------:R-:W-:Y:S01]  /*0b20*/  @!P3 IMAD.IADD R74, R74, 0x1, -R0.reuse ;  /* 0x000000014a4ab824 */ /* 0x100fe200078e0a00 */
[----:B------:R-:W-:Y:S01]  /*0b30*/  ISETP.GE.AND P3, PT, R5, RZ, PT ;  /* 0x000000ff0500720c */ /* 0x000fe20003f66270 */
[----:B------:R-:W-:Y:S01]  /*0b40*/  @!P5 IMAD.IADD R24, R24, 0x1, -R0 ;  /* 0x000000011818d824 */ /* 0x000fe200078e0a00 */
[C---:B------:R-:W-:Y:S01]  /*0b50*/  LOP3.LUT R6, R2.reuse, 0x18, RZ, 0xfc, !PT ;  /* 0x0000001802067812 */ /* 0x040fe200078efcff */
[----:B------:R-:W-:Y:S01]  /*0b60*/  IMAD.HI.U32 R5, R3, R26, RZ ;  /* 0x0000001a03057227 */ /* 0x000fe200078e00ff */
[----:B------:R-:W-:-:S02]  /*0b70*/  LOP3.LUT R9, R2, 0x20, RZ, 0xfc, !PT ;  /* 0x0000002002097812 */ /* 0x000fc400078efcff */
[----:B------:R-:W-:Y:S01]  /*0b80*/  ISETP.GT.U32.AND P5, PT, R0, R24, PT ;  /* 0x000000180000720c */ /* 0x000fe20003fa4070 */
[----:B------:R-:W-:Y:S01]  /*0b90*/  IMAD.MOV R7, RZ, RZ, -R5 ;  /* 0x000000ffff077224 */ /* 0x000fe200078e0a05 */
[----:B------:R-:W-:Y:S01]  /*0ba0*/  IABS R28, R6 ;  /* 0x00000006001c7213 */ /* 0x000fe20000000000 */
[C---:B------:R-:W-:Y:S01]  /*0bb0*/  IMAD.HI.U32 R5, R3.reuse, R78, RZ ;  /* 0x0000004e03057227 */ /* 0x040fe200078e00ff */
[----:B------:R-:W-:Y:S02]  /*0bc0*/  IABS R30, R9 ;  /* 0x00000009001e7213 */ /* 0x000fe40000000000 */
[----:B------:R-:W-:Y:S01]  /*0bd0*/  LOP3.LUT R11, R2, 0x28, RZ, 0xfc, !PT ;  /* 0x00000028020b7812 */ /* 0x000fe200078efcff */
[----:B------:R-:W-:Y:S01]  /*0be0*/  @!P6 IMAD.IADD R76, R76, 0x1, -R0 ;  /* 0x000000014c4ce824 */ /* 0x000fe200078e0a00 */
[----:B------:R-:W-:Y:S01]  /*0bf0*/  LOP3.LUT R14, R2, 0xa4, RZ, 0xfc, !PT ;  /* 0x000000a4020e7812 */ /* 0x000fe200078efcff */
[----:B------:R-:W-:Y:S01]  /*0c00*/  IMAD.MOV R5, RZ, RZ, -R5 ;  /* 0x000000ffff057224 */ /* 0x000fe200078e0a05 */
[----:B------:R-:W-:Y:S01]  /*0c10*/  IABS R32, R11 ;  /* 0x0000000b00207213 */ /* 0x000fe20000000000 */
[C---:B------:R-:W-:Y:S01]  /*0c20*/  IMAD R26, R0.reuse, R7, R26 ;  /* 0x00000007001a7224 */ /* 0x040fe200078e021a */
[C---:B------:R-:W-:Y:S01]  /*0c30*/  ISETP.GT.U32.AND P6, PT, R0.reuse, R76, PT ;  /* 0x0000004c0000720c */ /* 0x040fe20003fc4070 */
[----:B------:R-:W-:Y:S01]  /*0c40*/  IMAD R78, R0, R5, R78 ;  /* 0x00000005004e7224 */ /* 0x000fe200078e024e */
[----:B------:R-:W-:Y:S01]  /*0c50*/  IABS R114, R14 ;  /* 0x0000000e00727213 */ /* 0x000fe20000000000 */
[----:B------:R-:W-:Y:S01]  /*0c60*/  IMAD.HI.U32 R5, R3, R28, RZ ;  /* 0x0000001c03057227 */ /* 0x000fe200078e00ff */
[----:B------:R-:W-:-:S02]  /*0c70*/  IABS R140, R21 ;  /* 0x00000015008c7213 */ /* 0x000fc40000000000 */
[----:B------:R-:W-:Y:S01]  /*0c80*/  IABS R138, R29 ;  /* 0x0000001d008a7213 */ /* 0x000fe20000000000 */
[----:B------:R-:W-:Y:S01]  /*0c90*/  @!P0 IMAD.MOV R74, RZ, RZ, -R74 ;  /* 0x000000ffff4a8224 */ /* 0x000fe200078e0a4a */
[----:B------:R-:W-:Y:S01]  /*0ca0*/  ISETP.GE.AND P0, PT, R6, RZ, PT ;  /* 0x000000ff0600720c */ /* 0x000fe20003f06270 */
[----:B------:R-:W-:Y:S01]  /*0cb0*/  @!P5 IMAD.IADD R24, R24, 0x1, -R0 ;  /* 0x000000011818d824 */ /* 0x000fe200078e0a00 */
[----:B------:R-:W-:Y:S01]  /*0cc0*/  ISETP.GT.U32.AND P5, PT, R0, R26, PT ;  /* 0x0000001a0000720c */ /* 0x000fe20003fa4070 */
[C---:B------:R-:W-:Y:S01]  /*0cd0*/  IMAD.HI.U32 R6, R3.reuse, R80, RZ ;  /* 0x0000005003067227 */ /* 0x040fe200078e00ff */
[C---:B------:R-:W-:Y:S02]  /*0ce0*/  LOP3.LUT R27, R2.reuse, 0x1dc, RZ, 0xfc, !PT ;  /* 0x000001dc021b7812 */ /* 0x040fe400078efcff */
[C---:B------:R-:W-:Y:S01]  /*0cf0*/  LOP3.LUT R31, R2.reuse, 0x1e4, RZ, 0xfc, !PT ;  /* 0x000001e4021f7812 */ /* 0x040fe200078efcff */
[----:B------:R-:W-:Y:S01]  /*0d00*/  IMAD.MOV R5, RZ, RZ, -R5 ;  /* 0x000000ffff057224 */ /* 0x000fe200078e0a05 */
[----:B------:R-:W-:Y:S01]  /*0d10*/  LOP3.LUT R33, R2, 0x1e8, RZ, 0xfc, !PT ;  /* 0x000001e802217812 */ /* 0x000fe200078efcff */
[----:B------:R-:W-:Y:S01]  /*0d20*/  IMAD.MOV R7, RZ, RZ, -R6 ;  /* 0x000000ffff077224 */ /* 0x000fe200078e0a06 */
[----:B------:R-:W-:Y:S01]  /*0d30*/  IABS R15, R31 ;  /* 0x0000001f000f7213 */ /* 0x000fe20000000000 */
[----:B------:R-:W-:Y:S01]  /*0d40*/  IMAD R28, R0, R5, R28 ;  /* 0x00000005001c7224 */ /* 0x000fe200078e021c */
[----:B------:R-:W-:Y:S01]  /*0d50*/  LOP3.LUT R35, R2, 0x1ec, RZ, 0xfc, !PT ;  /* 0x000001ec02237812 */ /* 0x000fe200078efcff */
[----:B------:R-:W-:Y:S01]  /*0d60*/  IMAD R80, R0, R7, R80 ;  /* 0x0000000700507224 */ /* 0x000fe200078e0250 */
[----:B------:R-:W-:Y:S01]  /*0d70*/  LOP3.LUT R37, R2, 0x1f0, RZ, 0xfc, !PT ;  /* 0x000001f002257812 */ /* 0x000fe200078efcff */
[--C-:B------:R-:W-:Y:S01]  /*0d80*/  @!P6 IMAD.IADD R76, R76, 0x1, -R0.reuse ;  /* 0x000000014c4ce824 */ /* 0x100fe200078e0a00 */
[----:B------:R-:W-:Y:S01]  /*0d90*/  ISETP.GT.U32.AND P6, PT, R0, R28, PT ;  /* 0x0000001c0000720c */ /* 0x000fe20003fc4070 */
[----:B------:R-:W-:Y:S01]  /*0da0*/  @!P5 IMAD.IADD R26, R26, 0x1, -R0 ;  /* 0x000000011a1ad824 */ /* 0x000fe200078e0a00 */
[C---:B------:R-:W-:Y:S01]  /*0db0*/  ISETP.GT.U32.AND P5, PT, R0.reuse, R80, PT ;  /* 0x000000500000720c */ /* 0x040fe20003fa4070 */
[----:B------:R-:W-:Y:S01]  /*0dc0*/  @!P4 IMAD.MOV R24, RZ, RZ, -R24 ;  /* 0x000000ffff18c224 */ /* 0x000fe200078e0a18 */
[----:B------:R-:W-:Y:S01]  /*0dd0*/  ISETP.GT.U32.AND P4, PT, R0, R78, PT ;  /* 0x0000004e0000720c */ /* 0x000fe20003f84070 */
[----:B------:R-:W-:Y:S01]  /*0de0*/  IMAD.HI.U32 R5, R3, R30, RZ ;  /* 0x0000001e03057227 */ /* 0x000fe200078e00ff */
[----:B------:R-:W-:-:S02]  /*0df0*/  IABS R136, R35 ;  /* 0x0000002300887213 */ /* 0x000fc40000000000 */
[C---:B------:R-:W-:Y:S01]  /*0e00*/  LOP3.LUT R39, R2.reuse, 0x1f4, RZ, 0xfc, !PT ;  /* 0x000001f402277812 */ /* 0x040fe200078efcff */
[----:B------:R-:W-:Y:S01]  /*0e10*/  IMAD.MOV R5, RZ, RZ, -R5 ;  /* 0x000000ffff057224 */ /* 0x000fe200078e0a05 */
[----:B------:R-:W-:Y:S01]  /*0e20*/  LOP3.LUT R17, R2, 0x1f8, RZ, 0xfc, !PT ;  /* 0x000001f802117812 */ /* 0x000fe200078efcff */
[----:B------:R-:W-:Y:S01]  /*0e30*/  @!P2 IMAD.MOV R76, RZ, RZ, -R76 ;  /* 0x000000ffff4ca224 */ /* 0x000fe200078e0a4c */
[----:B------:R-:W-:Y:S01]  /*0e40*/  IABS R134, R37 ;  /* 0x0000002500867213 */ /* 0x000fe20000000000 */
[--C-:B------:R-:W-:Y:S01]  /*0e50*/  @!P6 IMAD.IADD R28, R28, 0x1, -R0.reuse ;  /* 0x000000011c1ce824 */ /* 0x100fe200078e0a00 */
[----:B------:R-:W-:Y:S01]  /*0e60*/  IABS R132, R17 ;  /* 0x0000001100847213 */ /* 0x000fe20000000000 */
[----:B------:R-:W-:Y:S02]  /*0e70*/  @!P5 IMAD.IADD R80, R80, 0x1, -R0 ;  /* 0x000000015050d824 */ /* 0x000fe400078e0a00 */
[C---:B------:R-:W-:Y:S01]  /*0e80*/  IMAD R30, R0.reuse, R5, R30 ;  /* 0x00000005001e7224 */ /* 0x040fe200078e021e */
[C---:B------:R-:W-:Y:S01]  /*0e90*/  ISETP.GT.U32.AND P5, PT, R0.reuse, R28, PT ;  /* 0x0000001c0000720c */ /* 0x040fe20003fa4070 */
[----:B------:R-:W-:Y:S01]  /*0ea0*/  IMAD.HI.U32 R5, R3, R82, RZ ;  /* 0x0000005203057227 */ /* 0x000fe200078e00ff */
[----:B------:R-:W-:-:S03]  /*0eb0*/  ISETP.GT.U32.AND P2, PT, R0, R80, PT ;  /* 0x000000500000720c */ /* 0x000fc60003f44070 */
[----:B------:R-:W-:Y:S01]  /*0ec0*/  @!P4 IMAD.IADD R78, R78, 0x1, -R0 ;  /* 0x000000014e4ec824 */ /* 0x000fe200078e0a00 */
[C---:B------:R-:W-:Y:S01]  /*0ed0*/  ISETP.GT.U32.AND P4, PT, R0.reuse, R26, PT ;  /* 0x0000001a0000720c */ /* 0x040fe20003f84070 */
[----:B------:R-:W-:Y:S02]  /*0ee0*/  IMAD.MOV R5, RZ, RZ, -R5 ;  /* 0x000000ffff057224 */ /* 0x000fe400078e0a05 */
[----:B------:R-:W-:Y:S01]  /*0ef0*/  IMAD.HI.U32 R6, R3, R84, RZ ;  /* 0x0000005403067227 */ /* 0x000fe200078e00ff */
[----:B------:R-:W-:-:S03]  /*0f00*/  ISETP.GT.U32.AND P6, PT, R0, R78, PT ;  /* 0x0000004e0000720c */ /* 0x000fc60003fc4070 */
[----:B------:R-:W-:Y:S02]  /*0f10*/  IMAD R82, R0, R5, R82 ;  /* 0x0000000500527224 */ /* 0x000fe400078e0252 */
[----:B------:R-:W-:Y:S02]  /*0f20*/  @!P5 IMAD.IADD R28, R28, 0x1, -R0 ;  /* 0x000000011c1cd824 */ /* 0x000fe400078e0a00 */
[----:B------:R-:W-:Y:S01]  /*0f30*/  IMAD.HI.U32 R5, R3, R32, RZ ;  /* 0x0000002003057227 */ /* 0x000fe200078e00ff */
[----:B------:R-:W-:-:S03]  /*0f40*/  ISETP.GT.U32.AND P5, PT, R0, R82, PT ;  /* 0x000000520000720c */ /* 0x000fc60003fa4070 */
[----:B------:R-:W-:Y:S02]  /*0f50*/  IMAD.MOV R5, RZ, RZ, -R5 ;  /* 0x000000ffff057224 */ /* 0x000fe400078e0a05 */
[----:B------:R-:W-:Y:S01]  /*0f60*/  @!P6 IMAD.IADD R78, R78, 0x1, -R0 ;  /* 0x000000014e4ee824 */ /* 0x000fe200078e0a00 */
[----:B------:R-:W-:Y:S01]  /*0f70*/  ISETP.GE.AND P6, PT, R8, RZ, PT ;  /* 0x000000ff0800720c */ /* 0x000fe20003fc6270 */
[----:B------:R-:W-:Y:S01]  /*0f80*/  IMAD R32, R0, R5, R32 ;  /* 0x0000000500207224 */ /* 0x000fe200078e0220 */
[C---:B------:R-:W-:Y:S01]  /*0f90*/  LOP3.LUT R8, R2.reuse, 0x30, RZ, 0xfc, !PT ;  /* 0x0000003002087812 */ /* 0x040fe200078efcff */
[----:B------:R-:W-:Y:S01]  /*0fa0*/  IMAD.MOV R7, RZ, RZ, -R6 ;  /* 0x000000ffff077224 */ /* 0x000fe200078e0a06 */
[----:B------:R-:W-:Y:S01]  /*0fb0*/  LOP3.LUT R6, R2, 0x34, RZ, 0xfc, !PT ;  /* 0x0000003402067812 */ /* 0x000fe200078efcff */
[--C-:B------:R-:W-:Y:S01]  /*0fc0*/  @!P2 IMAD.IADD R80, R80, 0x1, -R0.reuse ;  /* 0x000000015050a824 */ /* 0x100fe200078e0a00 */
[----:B------:R-:W-:Y:S01]  /*0fd0*/  IABS R34, R8 ;  /* 0x0000000800227213 */ /* 0x000fe20000000000 */
[----:B------:R-:W-:Y:S01]  /*0fe0*/  @!P5 IMAD.IADD R82, R82, 0x1, -R0 ;  /* 0x000000015252d824 */ /* 0x000fe200078e0a00 */
[----:B------:R-:W-:Y:S01]  /*0ff0*/  ISETP.GE.AND P2, PT, R9, RZ, PT ;  /* 0x000000ff0900720c */ /* 0x000fe20003f46270 */
[C---:B------:R-:W-:Y:S01]  /*1000*/  IMAD R84, R0.reuse, R7, R84 ;  /* 0x0000000700547224 */ /* 0x040fe200078e0254 */
[----:B------:R-:W-:Y:S01]  /*1010*/  IABS R86, R6 ;  /* 0x0000000600567213 */ /* 0x000fe20000000000 */
[----:B------:R-:W-:Y:S01]  /*1020*/  IMAD.HI.U32 R5, R3, R34, RZ ;  /* 0x0000002203057227 */ /* 0x000fe200078e00ff */
[----:B------:R-:W-:-:S02]  /*1030*/  ISETP.GT.U32.AND P5, PT, R0, R82, PT ;  /* 0x000000520000720c */ /* 0x000fc40003fa4070 */
[----:B------:R-:W-:Y:S01]  /*1040*/  LOP3.LUT R9, R2, 0x38, RZ, 0xfc, !PT ;  /* 0x0000003802097812 */ /* 0x000fe200078efcff */
[----:B------:R-:W-:Y:S02]  /*1050*/  IMAD.MOV R5, RZ, RZ, -R5 ;  /* 0x000000ffff057224 */ /* 0x000fe400078e0a05 */
[----:B------:R-:W-:Y:S01]  /*1060*/  @!P3 IMAD.MOV R78, RZ, RZ, -R78 ;  /* 0x000000ffff4eb224 */ /* 0x000fe200078e0a4e */
[C---:B------:R-:W-:Y:S01]  /*1070*/  ISETP.GT.U32.AND P3, PT, R0.reuse, R32, PT ;  /* 0x000000200000720c */ /* 0x040fe20003f64070 */
[----:B------:R-:W-:Y:S01]  /*1080*/  IMAD R34, R0, R5, R34 ;  /* 0x0000000500227224 */ /* 0x000fe200078e0222 */
[----:B------:R-:W-:Y:S01]  /*1090*/  IABS R36, R9 ;  /* 0x0000000900247213 */ /* 0x000fe20000000000 */
[----:B------:R-:W-:Y:S01]  /*10a0*/  @!P4 IMAD.IADD R26, R26, 0x1, -R0 ;  /* 0x000000011a1ac824 */ /* 0x000fe200078e0a00 */
[C---:B------:R-:W-:Y:S01]  /*10b0*/  ISETP.GT.U32.AND P4, PT, R0.reuse, R30, PT ;  /* 0x0000001e0000720c */ /* 0x040fe20003f84070 */
[----:B------:R-:W-:Y:S01]  /*10c0*/  @!P6 IMAD.MOV R80, RZ, RZ, -R80 ;  /* 0x000000ffff50e224 */ /* 0x000fe200078e0a50 */
[----:B------:R-:W-:Y:S01]  /*10d0*/  ISETP.GT.U32.AND P6, PT, R0, R84, PT ;  /* 0x000000540000720c */ /* 0x000fe20003fc4070 */
[----:B------:R-:W-:Y:S01]  /*10e0*/  @!P5 IMAD.IADD R82, R82, 0x1, -R0 ;  /* 0x000000015252d824 */ /* 0x000fe200078e0a00 */
[----:B------:R-:W-:Y:S01]  /*10f0*/  ISETP.GT.U32.AND P5, PT, R0, R34, PT ;  /* 0x000000220000720c */ /* 0x000fe20003fa4070 */
[----:B------:R-:W-:-:S04]  /*1100*/  IMAD.HI.U32 R5, R3, R86, RZ ;  /* 0x0000005603057227 */ /* 0x000fc800078e00ff */
[----:B------:R-:W-:Y:S02]  /*1110*/  IMAD.MOV R7, RZ, RZ, -R5 ;  /* 0x000000ffff077224 */ /* 0x000fe400078e0a05 */
[----:B------:R-:W-:Y:S01]  /*1120*/  @!P3 IMAD.IADD R32, R32, 0x1, -R0 ;  /* 0x000000012020b824 */ /* 0x000fe200078e0a00 */
[----:B------:R-:W-:Y:S01]  /*1130*/  ISETP.GE.AND P3, PT, R8, RZ, PT ;  /* 0x000000ff0800720c */ /* 0x000fe20003f66270 */
[----:B------:R-:W-:Y:S01]  /*1140*/  IMAD.HI.U32 R5, R3, R36, RZ ;  /* 0x0000002403057227 */ /* 0x000fe200078e00ff */
[----:B------:R-:W-:-:S03]  /*1150*/  LOP3.LUT R8, R2, 0x3c, RZ, 0xfc, !PT ;  /* 0x0000003c02087812 */ /* 0x000fc600078efcff */
[--C-:B------:R-:W-:Y:S01]  /*1160*/  @!P5 IMAD.IADD R34, R34, 0x1, -R0.reuse ;  /* 0x000000012222d824 */ /* 0x100fe200078e0a00 */
[----:B------:R-:W-:Y:S01]  /*1170*/  IABS R88, R8 ;  /* 0x0000000800587213 */ /* 0x000fe20000000000 */
[--C-:B------:R-:W-:Y:S01]  /*1180*/  @!P4 IMAD.IADD R30, R30, 0x1, -R0.reuse ;  /* 0x000000011e1ec824 */ /* 0x100fe200078e0a00 */
[----:B------:R-:W-:Y:S01]  /*1190*/  ISETP.GE.AND P4, PT, R10, RZ, PT ;  /* 0x000000ff0a00720c */ /* 0x000fe20003f86270 */
[----:B------:R-:W-:Y:S01]  /*11a0*/  @!P6 IMAD.IADD R84, R84, 0x1, -R0 ;  /* 0x000000015454e824 */ /* 0x000fe200078e0a00 */
[C---:B------:R-:W-:Y:S01]  /*11b0*/  ISETP.GT.U32.AND P5, PT, R0.reuse, R34, PT ;  /* 0x000000220000720c */ /* 0x040fe20003fa4070 */
[----:B------:R-:W-:Y:S01]  /*11c0*/  IMAD.MOV R5, RZ, RZ, -R5 ;  /* 0x000000ffff057224 */ /* 0x000fe200078e0a05 */
[C---:B------:R-:W-:Y:S01]  /*11d0*/  ISETP.GT.U32.AND P6, PT, R0.reuse, R32, PT ;  /* 0x000000200000720c */ /* 0x040fe20003fc4070 */
[----:B------:R-:W-:Y:S01]  /*11e0*/  @!P1 IMAD.MOV R26, RZ, RZ, -R26 ;  /* 0x000000ffff1a9224 */ /* 0x000fe200078e0a1a */
[C---:B------:R-:W-:Y:S01]  /*11f0*/  ISETP.GT.U32.AND P1, PT, R0.reuse, R30, PT ;  /* 0x0000001e0000720c */ /* 0x040fe20003f24070 */
[----:B------:R-:W-:Y:S01]  /*1200*/  IMAD R36, R0, R5, R36 ;  /* 0x0000000500247224 */ /* 0x000fe200078e0224 */
[----:B------:R-:W-:Y:S01]  /*1210*/  LOP3.LUT R10, R2, 0x40, RZ, 0xfc, !PT ;  /* 0x00000040020a7812 */ /* 0x000fe200078efcff */
[----:B------:R-:W-:-:S02]  /*1220*/  IMAD R86, R0, R7, R86 ;  /* 0x0000000700567224 */ /* 0x000fc400078e0256 */
[----:B------:R-:W-:Y:S01]  /*1230*/  @!P0 IMAD.MOV R28, RZ, RZ, -R28 ;  /* 0x000000ffff1c8224 */ /* 0x000fe200078e0a1c */
[----:B------:R-:W-:Y:S01]  /*1240*/  ISETP.GE.AND P0, PT, R11, RZ, PT ;  /* 0x000000ff0b00720c */ /* 0x000fe20003f06270 */
[C---:B------:R-:W-:Y:S01]  /*1250*/  IMAD.HI.U32 R5, R3.reuse, R88, RZ ;  /* 0x0000005803057227 */ /* 0x040fe200078e00ff */
[----:B------:R-:W-:Y:S02]  /*1260*/  LOP3.LUT R11, R2, 0x44, RZ, 0xfc, !PT ;  /* 0x00000044020b7812 */ /* 0x000fe400078efcff */
[----:B------:R-:W-:Y:S01]  /*1270*/  IABS R38, R10 ;  /* 0x0000000a00267213 */ /* 0x000fe20000000000 */
[--C-:B------:R-:W-:Y:S01]  /*1280*/  @!P5 IMAD.IADD R34, R34, 0x1, -R0.reuse ;  /* 0x000000012222d824 */ /* 0x100fe200078e0a00 */
[----:B------:R-:W-:Y:S01]  /*1290*/  ISETP.GT.U32.AND P5, PT, R0, R36, PT ;  /* 0x000000240000720c */ /* 0x000fe20003fa4070 */
[--C-:B------:R-:W-:Y:S01]  /*12a0*/  @!P6 IMAD.IADD R32, R32, 0x1, -R0.reuse ;  /* 0x000000012020e824 */ /* 0x100fe200078e0a00 */
[----:B------:R-:W-:Y:S01]  /*12b0*/  ISETP.GT.U32.AND P6, PT, R0, R86, PT ;  /* 0x000000560000720c */ /* 0x000fe20003fc4070 */
[----:B------:R-:W-:Y:S01]  /*12c0*/  @!P1 IMAD.IADD R30, R30, 0x1, -R0 ;  /* 0x000000011e1e9824 */ /* 0x000fe200078e0a00 */
[----:B------:R-:W-:Y:S01]  /*12d0*/  IABS R90, R11 ;  /* 0x0000000b005a7213 */ /* 0x000fe20000000000 */
[----:B------:R-:W-:Y:S01]  /*12e0*/  IMAD.MOV R5, RZ, RZ, -R5 ;  /* 0x000000ffff057224 */ /* 0x000fe200078e0a05 */
[----:B------:R-:W-:Y:S01]  /*12f0*/  ISETP.GE.AND P1, PT, R12, RZ, PT ;  /* 0x000000ff0c00720c */ /* 0x000fe20003f26270 */
[----:B------:R-:W-:Y:S01]  /*1300*/  @!P2 IMAD.MOV R30, RZ, RZ, -R30 ;  /* 0x000000ffff1ea224 */ /* 0x000fe200078e0a1e */
[C---:B------:R-:W-:Y:S01]  /*1310*/  ISETP.GT.U32.AND P2, PT, R0.reuse, R84, PT ;  /* 0x000000540000720c */ /* 0x040fe20003f44070 */
[----:B------:R-:W-:Y:S01]  /*1320*/  IMAD R88, R0, R5, R88 ;  /* 0x0000000500587224 */ /* 0x000fe200078e0258 */
[----:B------:R-:W-:Y:S01]  /*1330*/  LOP3.LUT R12, R2, 0x9c, RZ, 0xfc, !PT ;  /* 0x0000009c020c7812 */ /* 0x000fe200078efcff */
[----:B------:R-:W-:-:S03]  /*1340*/  IMAD.HI.U32 R5, R3, R90, RZ ;  /* 0x0000005a03057227 */ /* 0x000fc600078e00ff */
[----:B------:R-:W-:Y:S01]  /*1350*/  IABS R112, R12 ;  /* 0x0000000c00707213 */ /* 0x000fe20000000000 */
[--C-:B------:R-:W-:Y:S02]  /*1360*/  @!P5 IMAD.IADD R36, R36, 0x1, -R0.reuse ;  /* 0x000000012424d824 */ /* 0x100fe400078e0a00 */
[----:B------:R-:W-:Y:S01]  /*1370*/  @!P6 IMAD.IADD R86, R86, 0x1, -R0 ;  /* 0x000000015656e824 */ /* 0x000fe200078e0a00 */
[----:B------:R-:W-:Y:S01]  /*1380*/  ISETP.GE.AND P6, PT, R9, RZ, PT ;  /* 0x000000ff0900720c */ /* 0x000fe20003fc6270 */
[----:B------:R-:W-:Y:S01]  /*1390*/  @!P4 IMAD.MOV R82, RZ, RZ, -R82 ;  /* 0x000000ffff52c224 */ /* 0x000fe200078e0a52 */
[C---:B------:R-:W-:Y:S01]  /*13a0*/  ISETP.GT.U32.AND P5, PT, R0.reuse, R36, PT ;  /* 0x000000240000720c */ /* 0x040fe20003fa4070 */
[----:B------:R-:W-:Y:S01]  /*13b0*/  IMAD.MOV R5, RZ, RZ, -R5 ;  /* 0x000000ffff057224 */ /* 0x000fe200078e0a05 */
[C---:B------:R-:W-:Y:S01]  /*13c0*/  ISETP.GT.U32.AND P4, PT, R0.reuse, R86, PT ;  /* 0x000000560000720c */ /* 0x040fe20003f84070 */
[----:B------:R-:W-:Y:S01]  /*13d0*/  @!P0 IMAD.MOV R32, RZ, RZ, -R32 ;  /* 0x000000ffff208224 */ /* 0x000fe200078e0a20 */
[----:B------:R-:W-:Y:S01]  /*13e0*/  ISETP.GT.U32.AND P0, PT, R0, R88, PT ;  /* 0x000000580000720c */ /* 0x000fe20003f04070 */
[----:B------:R-:W-:Y:S01]  /*13f0*/  @!P2 IMAD.IADD R84, R84, 0x1, -R0 ;  /* 0x000000015454a824 */ /* 0x000fe200078e0a00 */
[----:B------:R-:W-:Y:S01]  /*1400*/  ISETP.GE.AND P2, PT, R6, RZ, PT ;  /* 0x000000ff0600720c */ /* 0x000fe20003f46270 */
[----:B------:R-:W-:Y:S01]  /*1410*/  IMAD R90, R0, R5, R90 ;  /* 0x00000005005a7224 */ /* 0x000fe200078e025a */
[----:B------:R-:W-:Y:S01]  /*1420*/  LOP3.LUT R9, R2, 0x58, RZ, 0xfc, !PT ;  /* 0x0000005802097812 */ /* 0x000fe200078efcff */
[----:B------:R-:W-:-:S03]  /*1430*/  IMAD.HI.U32 R6, R3, R38, RZ ;  /* 0x0000002603067227 */ /* 0x000fc600078e00ff */
[----:B------:R-:W-:Y:S01]  /*1440*/  IABS R44, R9 ;  /* 0x00000009002c7213 */ /* 0x000fe20000000000 */
[----:B------:R-:W-:Y:S01]  /*1450*/  @!P5 IMAD.IADD R36, R36, 0x1, -R0 ;  /* 0x000000012424d824 */ /* 0x000fe200078e0a00 */
[----:B------:R-:W-:Y:S01]  /*1460*/  ISETP.GT.U32.AND P5, PT, R0, R90, PT ;  /* 0x0000005a0000720c */ /* 0x000fe20003fa4070 */
[----:B------:R-:W-:Y:S01]  /*1470*/  IMAD.MOV R7, RZ, RZ, -R6 ;  /* 0x000000ffff077224 */ /* 0x000fe200078e0a06 */
[----:B------:R-:W-:Y:S01]  /*1480*/  LOP3.LUT R6, R2, 0x48, RZ, 0xfc, !PT ;  /* 0x0000004802067812 */ /* 0x000fe200078efcff */
[----:B------:R-:W-:Y:S01]  /*1490*/  @!P4 IMAD.IADD R86, R86, 0x1, -R0 ;  /* 0x000000015656c824 */ /* 0x000fe200078e0a00 */
[----:B------:R-:W-:Y:S01]  /*14a0*/  ISETP.GE.AND P4, PT, R10, RZ, PT ;  /* 0x000000ff0a00720c */ /* 0x000fe20003f86270 */
[----:B------:R-:W-:Y:S01]  /*14b0*/  IMAD R38, R0, R7, R38 ;  /* 0x0000000700267224 */ /* 0x000fe200078e0226 */
[----:B------:R-:W-:Y:S01]  /*14c0*/  IABS R40, R6 ;  /* 0x0000000600287213 */ /* 0x000fe20000000000 */
[----:B------:R-:W-:Y:S01]  /*14d0*/  @!P0 IMAD.IADD R88, R88, 0x1, -R0 ;  /* 0x0000000158588824 */ /* 0x000fe200078e0a00 */
[----:B------:R-:W-:Y:S01]  /*14e0*/  LOP3.LUT R7, R2, 0x4c, RZ, 0xfc, !PT ;  /* 0x0000004c02077812 */ /* 0x000fe200078efcff */
[----:B------:R-:W-:Y:S01]  /*14f0*/  @!P3 IMAD.MOV R34, RZ, RZ, -R34 ;  /* 0x000000ffff22b224 */ /* 0x000fe200078e0a22 */
[C---:B------:R-:W-:Y:S01]  /*1500*/  ISETP.GT.U32.AND P3, PT, R0.reuse, R38, PT ;  /* 0x000000260000720c */ /* 0x040fe20003f64070 */
[----:B------:R-:W-:Y:S01]  /*1510*/  @!P2 IMAD.MOV R86, RZ, RZ, -R86 ;  /* 0x000000ffff56a224 */ /* 0x000fe200078e0a56 */
[----:B------:R-:W-:Y:S01]  /*1520*/  ISETP.GT.U32.AND P2, PT, R0, R88, PT ;  /* 0x000000580000720c */ /* 0x000fe20003f44070 */
[----:B------:R-:W-:Y:S01]  /*1530*/  IMAD.HI.U32 R5, R3, R40, RZ ;  /* 0x0000002803057227 */ /* 0x000fe200078e00ff */
[----:B------:R-:W-:-:S02]  /*1540*/  IABS R92, R7 ;  /* 0x00000007005c7213 */ /* 0x000fc40000000000 */
[----:B------:R-:W-:Y:S01]  /*1550*/  ISETP.GE.AND P0, PT, R11, RZ, PT ;  /* 0x000000ff0b00720c */ /* 0x000fe20003f06270 */
[----:B------:R-:W-:Y:S01]  /*1560*/  @!P5 IMAD.IADD R90, R90, 0x1, -R0 ;  /* 0x000000015a5ad824 */ /* 0x000fe200078e0a00 */
[C---:B------:R-:W-:Y:S01]  /*1570*/  LOP3.LUT R11, R2.reuse, 0x74, RZ, 0xfc, !PT ;  /* 0x00000074020b7812 */ /* 0x040fe200078efcff */
[----:B------:R-:W-:Y:S01]  /*1580*/  IMAD.MOV R5, RZ, RZ, -R5 ;  /* 0x000000ffff057224 */ /* 0x000fe200078e0a05 */
[----:B------:R-:W-:Y:S01]  /*1590*/  LOP3.LUT R10, R2, 0x70, RZ, 0xfc, !PT ;  /* 0x00000070020a7812 */ /* 0x000fe200078efcff */
[----:B------:R-:W-:Y:S01]  /*15a0*/  @!P1 IMAD.MOV R84, RZ, RZ, -R84 ;  /* 0x000000ffff549224 */ /* 0x000fe200078e0a54 */
[C---:B------:R-:W-:Y:S01]  /*15b0*/  ISETP.GT.U32.AND P5, PT, R0.reuse, R90, PT ;  /* 0x0000005a0000720c */ /* 0x040fe20003fa4070 */
[----:B------:R-:W-:Y:S01]  /*15c0*/  IMAD R40, R0, R5, R40 ;  /* 0x0000000500287224 */ /* 0x000fe200078e0228 */
[----:B------:R-:W-:Y:S01]  /*15d0*/  ISETP.GE.AND P1, PT, R8, RZ, PT ;  /* 0x000000ff0800720c */ /* 0x000fe20003f26270 */
[----:B------:R-:W-:Y:S01]  /*15e0*/  IMAD.HI.U32 R5, R3, R92, RZ ;  /* 0x0000005c03057227 */ /* 0x000fe200078e00ff */
[----:B------:R-:W-:-:S02]  /*15f0*/  LOP3.LUT R8, R2, 0x50, RZ, 0xfc, !PT ;  /* 0x0000005002087812 */ /* 0x000fc400078efcff */
[----:B------:R-:W-:Y:S01]  /*1600*/  IABS R102, R11 ;  /* 0x0000000b00667213 */ /* 0x000fe20000000000 */
[--C-:B------:R-:W-:Y:S01]  /*1610*/  @!P3 IMAD.IADD R38, R38, 0x1, -R0.reuse ;  /* 0x000000012626b824 */ /* 0x100fe200078e0a00 */
[----:B------:R-:W-:Y:S01]  /*1620*/  IABS R42, R8 ;  /* 0x00000008002a7213 */ /* 0x000fe20000000000 */
[----:B------:R-:W-:Y:S01]  /*1630*/  IMAD.MOV R5, RZ, RZ, -R5 ;  /* 0x000000ffff057224 */ /* 0x000fe200078e0a05 */
[----:B------:R-:W-:Y:S01]  /*1640*/  IABS R50, R10 ;  /* 0x0000000a00327213 */ /* 0x000fe20000000000 */
[----:B------:R-:W-:Y:S01]  /*1650*/  @!P2 IMAD.IADD R88, R88, 0x1, -R0 ;  /* 0x000000015858a824 */ /* 0x000fe200078e0a00 */
[C---:B------:R-:W-:Y:S01]  /*1660*/  ISETP.GT.U32.AND P2, PT, R0.reuse, R40, PT ;  /* 0x000000280000720c */ /* 0x040fe20003f44070 */
[C---:B------:R-:W-:Y:S01]  /*1670*/  IMAD R92, R0.reuse, R5, R92 ;  /* 0x00000005005c7224 */ /* 0x040fe200078e025c */
[----:B------:R-:W-:Y:S01]  /*1680*/  ISETP.GT.U32.AND P3, PT, R0, R38, PT ;  /* 0x000000260000720c */ /* 0x000fe20003f64070 */
[----:B------:R-:W-:Y:S02]  /*1690*/  @!P5 IMAD.IADD R90, R90, 0x1, -R0 ;  /* 0x000000015a5ad824 */ /* 0x000fe400078e0a00 */
[----:B------:R-:W-:Y:S01]  /*16a0*/  @!P1 IMAD.MOV R88, RZ, RZ, -R88 ;  /* 0x000000ffff589224 */ /* 0x000fe200078e0a58 */
[----:B------:R-:W-:Y:S01]  /*16b0*/  ISETP.GT.U32.AND P5, PT, R0, R92, PT ;  /* 0x0000005c0000720c */ /* 0x000fe20003fa4070 */
[----:B------:R-:W-:-:S04]  /*16c0*/  IMAD.HI.U32 R5, R3, R42, RZ ;  /* 0x0000002a03057227 */ /* 0x000fc800078e00ff */
[----:B------:R-:W-:Y:S01]  /*16d0*/  @!P6 IMAD.MOV R36, RZ, RZ, -R36 ;  /* 0x000000ffff24e224 */ /* 0x000fe200078e0a24 */
[----:B------:R-:W-:Y:S01]  /*16e0*/  ISETP.GE.AND P6, PT, R6, RZ, PT ;  /* 0x000000ff0600720c */ /* 0x000fe20003fc6270 */
[--C-:B------:R-:W-:Y:S01]  /*16f0*/  @!P2 IMAD.IADD R40, R40, 0x1, -R0.reuse ;  /* 0x000000012828a824 */ /* 0x100fe200078e0a00 */
[----:B------:R-:W-:Y:S01]  /*1700*/  ISETP.GE.AND P2, PT, R8, RZ, PT ;  /* 0x000000ff0800720c */ /* 0x000fe20003f46270 */
[--C-:B------:R-:W-:Y:S01]  /*1710*/  @!P3 IMAD.IADD R38, R38, 0x1, -R0.reuse ;  /* 0x000000012626b824 */ /* 0x100fe200078e0a00 */
[----:B------:R-:W-:Y:S01]  /*1720*/  ISETP.GE.AND P3, PT, R7, RZ, PT ;  /* 0x000000ff0700720c */ /* 0x000fe20003f66270 */
[----:B------:R-:W-:Y:S01]  /*1730*/  IMAD.MOV R5, RZ, RZ, -R5 ;  /* 0x000000ffff057224 */ /* 0x000fe200078e0a05 */
[----:B------:R-:W-:Y:S01]  /*1740*/  LOP3.LUT R7, R2, 0x54, RZ, 0xfc, !PT ;  /* 0x0000005402077812 */ /* 0x000fe200078efcff */
[----:B------:R-:W-:Y:S01]  /*1750*/  @!P5 IMAD.IADD R92, R92, 0x1, -R0 ;  /* 0x000000015c5cd824 */ /* 0x000fe200078e0a00 */
[----:B------:R-:W-:Y:S01]  /*1760*/  ISETP.GT.U32.AND P1, PT, R0, R40, PT ;  /* 0x000000280000720c */ /* 0x000fe20003f24070 */
[----:B------:R-:W-:Y:S01]  /*1770*/  IMAD.HI.U32 R6, R3, R44, RZ ;  /* 0x0000002c03067227 */ /* 0x000fe200078e00ff */
[----:B------:R-:W-:-:S02]  /*1780*/  IABS R94, R7 ;  /* 0x00000007005e7213 */ /* 0x000fc40000000000 */
[C---:B------:R-:W-:Y:S01]  /*1790*/  ISETP.GT.U32.AND P5, PT, R0.reuse, R92, PT ;  /* 0x0000005c0000720c */ /* 0x040fe20003fa4070 */
[----:B------:R-:W-:Y:S01]  /*17a0*/  @!P0 IMAD.MOV R90, RZ, RZ, -R90 ;  /* 0x000000ffff5a8224 */ /* 0x000fe200078e0a5a */
[----:B------:R-:W-:Y:S01]  /*17b0*/  ISETP.GE.AND P0, PT, R7, RZ, PT ;  /* 0x000000ff0700720c */ /* 0x000fe20003f06270 */
[----:B------:R-:W-:Y:S01]  /*17c0*/  IMAD R42, R0, R5, R42 ;  /* 0x00000005002a7224 */ /* 0x000fe200078e022a */
[----:B------:R-:W-:Y:S01]  /*17d0*/  LOP3.LUT R8, R2, 0x60, RZ, 0xfc, !PT ;  /* 0x0000006002087812 */ /* 0x000fe200078efcff */
[----:B------:R-:W-:-:S03]  /*17e0*/  IMAD.HI.U32 R5, R3, R94, RZ ;  /* 0x0000005e03057227 */ /* 0x000fc600078e00ff */
[----:B------:R-:W-:Y:S01]  /*17f0*/  IABS R46, R8 ;  /* 0x00000008002e7213 */ /* 0x000fe20000000000 */
[----:B------:R-:W-:Y:S01]  /*1800*/  IMAD.MOV R7, RZ, RZ, -R6 ;  /* 0x000000ffff077224 */ /* 0x000fe200078e0a06 */
[----:B------:R-:W-:Y:S01]  /*1810*/  LOP3.LUT R6, R2, 0x5c, RZ, 0xfc, !PT ;  /* 0x0000005c02067812 */ /* 0x000fe200078efcff */
[----:B------:R-:W-:Y:S02]  /*1820*/  IMAD.MOV R5, RZ, RZ, -R5 ;  /* 0x000000ffff057224 */ /* 0x000fe400078e0a05 */
[----:B------:R-:W-:Y:S01]  /*1830*/  @!P1 IMAD.IADD R40, R40, 0x1, -R0 ;  /* 0x0000000128289824 */ /* 0x000fe200078e0a00 */
[----:B------:R-:W-:Y:S01]  /*1840*/  ISETP.GE.AND P1, PT, R9, RZ, PT ;  /* 0x000000ff0900720c */ /* 0x000fe20003f26270 */
[C---:B------:R-:W-:Y:S01]  /*1850*/  IMAD R44, R0.reuse, R7, R44 ;  /* 0x00000007002c7224 */ /* 0x040fe200078e022c */
[----:B------:R-:W-:Y:S01]  /*1860*/  IABS R96, R6 ;  /* 0x0000000600607213 */ /* 0x000fe20000000000 */
[----:B------:R-:W-:Y:S01]  /*1870*/  IMAD R94, R0, R5, R94 ;  /* 0x00000005005e7224 */ /* 0x000fe200078e025e */
[----:B------:R-:W-:Y:S01]  /*1880*/  LOP3.LUT R9, R2, 0x64, RZ, 0xfc, !PT ;  /* 0x0000006402097812 */ /* 0x000fe200078efcff */
[----:B------:R-:W-:Y:S01]  /*1890*/  @!P6 IMAD.MOV R40, RZ, RZ, -R40 ;  /* 0x000000ffff28e224 */ /* 0x000fe200078e0a28 */
[----:B------:R-:W-:Y:S01]  /*18a0*/  ISETP.GT.U32.AND P6, PT, R0, R44, PT ;  /* 0x0000002c0000720c */ /* 0x000fe20003fc4070 */
[----:B------:R-:W-:Y:S01]  /*18b0*/  @!P5 IMAD.IADD R92, R92, 0x1, -R0 ;  /* 0x000000015c5cd824 */ /* 0x000fe200078e0a00 */
[C---:B------:R-:W-:Y:S01]  /*18c0*/  ISETP.GT.U32.AND P5, PT, R0.reuse, R94, PT ;  /* 0x0000005e0000720c */ /* 0x040fe20003fa4070 */
[----:B------:R-:W-:Y:S01]  /*18d0*/  @!P4 IMAD.MOV R38, RZ, RZ, -R38 ;  /* 0x000000ffff26c224 */ /* 0x000fe200078e0a26 */
[----:B------:R-:W-:Y:S01]  /*18e0*/  ISETP.GT.U32.AND P4, PT, R0, R42, PT ;  /* 0x0000002a0000720c */ /* 0x000fe20003f84070 */
[----:B------:R-:W-:Y:S01]  /*18f0*/  IMAD.HI.U32 R5, R3, R96, RZ ;  /* 0x0000006003057227 */ /* 0x000fe200078e00ff */
[----:B------:R-:W-:-:S03]  /*1900*/  IABS R98, R9 ;  /* 0x0000000900627213 */ /* 0x000fc60000000000 */
[----:B------:R-:W-:Y:S01]  /*1910*/  @!P3 IMAD.MOV R92, RZ, RZ, -R92 ;  /* 0x000000ffff5cb224 */ /* 0x000fe200078e0a5c */
[----:B------:R-:W-:Y:S01]  /*1920*/  ISETP.GE.AND P3, PT, R6, RZ, PT ;  /* 0x000000ff0600720c */ /* 0x000fe20003f66270 */
[----:B------:R-:W-:Y:S02]  /*1930*/  IMAD.MOV R7, RZ, RZ, -R5 ;  /* 0x000000ffff077224 */ /* 0x000fe400078e0a05 */
[--C-:B------:R-:W-:Y:S02]  /*1940*/  @!P6 IMAD.IADD R44, R44, 0x1, -R0.reuse ;  /* 0x000000012c2ce824 */ /* 0x100fe400078e0a00 */
[--C-:B------:R-:W-:Y:S02]  /*1950*/  @!P5 IMAD.IADD R94, R94, 0x1, -R0.reuse ;  /* 0x000000015e5ed824 */ /* 0x100fe400078e0a00 */
[----:B------:R-:W-:Y:S01]  /*1960*/  IMAD.HI.U32 R6, R3, R98, RZ ;  /* 0x0000006203067227 */ /* 0x000fe200078e00ff */
[C---:B------:R-:W-:Y:S02]  /*1970*/  ISETP.GT.U32.AND P6, PT, R0.reuse, R44, PT ;  /* 0x0000002c0000720c */ /* 0x040fe40003fc4070 */
[----:B------:R-:W-:Y:S01]  /*1980*/  ISETP.GT.U32.AND P5, PT, R0, R94, PT ;  /* 0x0000005e0000720c */ /* 0x000fe20003fa4070 */
[----:B------:R-:W-:-:S02]  /*1990*/  @!P4 IMAD.IADD R42, R42, 0x1, -R0 ;  /* 0x000000012a2ac824 */ /* 0x000fc400078e0a00 */
[C---:B------:R-:W-:Y:S02]  /*19a0*/  IMAD R96, R0.reuse, R7, R96 ;  /* 0x0000000700607224 */ /* 0x040fe400078e0260 */
[----:B------:R-:W-:Y:S01]  /*19b0*/  IMAD.MOV R7, RZ, RZ, -R6 ;  /* 0x000000ffff077224 */ /* 0x000fe200078e0a06 */
[----:B------:R-:W-:Y:S01]  /*19c0*/  ISETP.GT.U32.AND P4, PT, R0, R42, PT ;  /* 0x0000002a0000720c */ /* 0x000fe20003f84070 */
[----:B------:R-:W-:-:S04]  /*19d0*/  IMAD.HI.U32 R5, R3, R46, RZ ;  /* 0x0000002e03057227 */ /* 0x000fc800078e00ff */
[----:B------:R-:W-:Y:S02]  /*19e0*/  IMAD R98, R0, R7, R98 ;  /* 0x0000000700627224 */ /* 0x000fe400078e0262 */
[--C-:B------:R-:W-:Y:S02]  /*19f0*/  @!P6 IMAD.IADD R44, R44, 0x1, -R0.reuse ;  /* 0x000000012c2ce824 */ /* 0x100fe400078e0a00 */
[----:B------:R-:W-:Y:S01]  /*1a00*/  @!P5 IMAD.IADD R94, R94, 0x1, -R0 ;  /* 0x000000015e5ed824 */ /* 0x000fe200078e0a00 */
[C---:B------:R-:W-:Y:S01]  /*1a10*/  ISETP.GT.U32.AND P5, PT, R0.reuse, R96, PT ;  /* 0x000000600000720c */ /* 0x040fe20003fa4070 */
[----:B------:R-:W-:Y:S01]  /*1a20*/  @!P1 IMAD.MOV R44, RZ, RZ, -R44 ;  /* 0x000000ffff2c9224 */ /* 0x000fe200078e0a2c */
[----:B------:R-:W-:Y:S01]  /*1a30*/  ISETP.GT.U32.AND P1, PT, R0, R98, PT ;  /* 0x000000620000720c */ /* 0x000fe20003f24070 */
[----:B------:R-:W-:Y:S02]  /*1a40*/  IMAD.MOV R5, RZ, RZ, -R5 ;  /* 0x000000ffff057224 */ /* 0x000fe400078e0a05 */
[----:B------:R-:W-:Y:S01]  /*1a50*/  @!P4 IMAD.IADD R42, R42, 0x1, -R0 ;  /* 0x000000012a2ac824 */ /* 0x000fe200078e0a00 */
[----:B------:R-:W-:Y:S01]  /*1a60*/  ISETP.GE.AND P4, PT, R8, RZ, PT ;  /* 0x000000ff0800720c */ /* 0x000fe20003f86270 */
[----:B------:R-:W-:Y:S01]  /*1a70*/  IMAD R46, R0, R5, R46 ;  /* 0x00000005002e7224 */ /* 0x000fe200078e022e */
[C---:B------:R-:W-:Y:S01]  /*1a80*/  LOP3.LUT R5, R2.reuse, 0x68, RZ, 0xfc, !PT ;  /* 0x0000006802057812 */ /* 0x040fe200078efcff */
[----:B------:R-:W-:Y:S01]  /*1a90*/  @!P0 IMAD.MOV R94, RZ, RZ, -R94 ;  /* 0x000000ffff5e8224 */ /* 0x000fe200078e0a5e */
[----:B------:R-:W-:Y:S01]  /*1aa0*/  LOP3.LUT R8, R2, 0x6c, RZ, 0xfc, !PT ;  /* 0x0000006c02087812 */ /* 0x000fe200078efcff */
[----:B------:R-:W-:Y:S01]  /*1ab0*/  @!P2 IMAD.MOV R42, RZ, RZ, -R42 ;  /* 0x000000ffff2aa224 */ /* 0x000fe200078e0a2a */
[----:B------:R-:W-:Y:S01]  /*1ac0*/  ISETP.GT.U32.AND P0, PT, R0, R46, PT ;  /* 0x0000002e0000720c */ /* 0x000fe20003f04070 */
[--C-:B------:R-:W-:Y:S01]  /*1ad0*/  @!P5 IMAD.IADD R96, R96, 0x1, -R0.reuse ;  /* 0x000000016060d824 */ /* 0x100fe200078e0a00 */
[----:B------:R-:W-:Y:S01]  /*1ae0*/  IABS R48, R5 ;  /* 0x0000000500307213 */ /* 0x000fe20000000000 */
[----:B------:R-:W-:Y:S01]  /*1af0*/  @!P1 IMAD.IADD R98, R98, 0x1, -R0 ;  /* 0x0000000162629824 */ /* 0x000fe200078e0a00 */
[----:B------:R-:W-:-:S02]  /*1b00*/  IABS R100, R8 ;  /* 0x0000000800647213 */ /* 0x000fc40000000000 */
[----:B------:R-:W-:Y:S01]  /*1b10*/  ISETP.GE.AND P6, PT, R5, RZ, PT ;  /* 0x000000ff0500720c */ /* 0x000fe20003fc6270 */
[C---:B------:R-:W-:Y:S01]  /*1b20*/  IMAD.HI.U32 R5, R3.reuse, R48, RZ ;  /* 0x0000003003057227 */ /* 0x040fe200078e00ff */
[C---:B------:R-:W-:Y:S02]  /*1b30*/  ISETP.GT.U32.AND P5, PT, R0.reuse, R96, PT ;  /* 0x000000600000720c */ /* 0x040fe40003fa4070 */
[----:B------:R-:W-:Y:S01]  /*1b40*/  ISETP.GT.U32.AND P1, PT, R0, R98, PT ;  /* 0x000000620000720c */ /* 0x000fe20003f24070 */
[----:B------:R-:W-:Y:S01]  /*1b50*/  IMAD.HI.U32 R6, R3, R100, RZ ;  /* 0x0000006403067227 */ /* 0x000fe200078e00ff */
[----:B------:R-:W-:-:S03]  /*1b60*/  ISETP.GE.AND P2, PT, R9, RZ, PT ;  /* 0x000000ff0900720c */ /* 0x000fc60003f46270 */
[----:B------:R-:W-:Y:S02]  /*1b70*/  IMAD.MOV R7, RZ, RZ, -R5 ;  /* 0x000000ffff077224 */ /* 0x000fe400078e0a05 */
[----:B------:R-:W-:Y:S02]  /*1b80*/  IMAD.MOV R9, RZ, RZ, -R6 ;  /* 0x000000ffff097224 */ /* 0x000fe400078e0a06 */
[----:B------:R-:W-:-:S04]  /*1b90*/  IMAD.HI.U32 R6, R3, R102, RZ ;  /* 0x0000006603067227 */ /* 0x000fc800078e00ff */
[----:B------:R-:W-:Y:S02]  /*1ba0*/  @!P0 IMAD.IADD R46, R46, 0x1, -R0 ;  /* 0x000000012e2e8824 */ /* 0x000fe400078e0a00 */
[C---:B------:R-:W-:Y:S02]  /*1bb0*/  IMAD R48, R0.reuse, R7, R48 ;  /* 0x0000000700307224 */ /* 0x040fe400078e0230 */
[----:B------:R-:W-:Y:S01]  /*1bc0*/  IMAD.MOV R7, RZ, RZ, -R6 ;  /* 0x000000ffff077224 */ /* 0x000fe200078e0a06 */
[----:B------:R-:W-:Y:S01]  /*1bd0*/  ISETP.GT.U32.AND P0, PT, R0, R46, PT ;  /* 0x0000002e0000720c */ /* 0x000fe20003f04070 */
[----:B------:R-:W-:Y:S01]  /*1be0*/  @!P5 IMAD.IADD R96, R96, 0x1, -R0 ;  /* 0x000000016060d824 */ /* 0x000fe200078e0a00 */
[----:B------:R-:W-:Y:S01]  /*1bf0*/  ISETP.GE.AND P5, PT, R8, RZ, PT ;  /* 0x000000ff0800720c */ /* 0x000fe20003fa6270 */
[----:B------:R-:W-:Y:S01]  /*1c00*/  IMAD R100, R0, R9, R100 ;  /* 0x0000000900647224 */ /* 0x000fe200078e0264 */
[----:B------:R-:W-:Y:S01]  /*1c10*/  LOP3.LUT R8, R2, 0x78, RZ, 0xfc, !PT ;  /* 0x0000007802087812 */ /* 0x000fe200078efcff */
[----:B------:R-:W-:Y:S01]  /*1c20*/  IMAD R102, R0, R7, R102 ;  /* 0x0000000700667224 */ /* 0x000fe200078e0266 */
[----:B------:R-:W-:Y:S01]  /*1c30*/  LOP3.LUT R7, R2, 0x7c, RZ, 0xfc, !PT ;  /* 0x0000007c02077812 */ /* 0x000fe200078efcff */
[----:B------:R-:W-:Y:S01]  /*1c40*/  @!P1 IMAD.IADD R98, R98, 0x1, -R0 ;  /* 0x0000000162629824 */ /* 0x000fe200078e0a00 */
[----:B------:R-:W-:Y:S01]  /*1c50*/  IABS R52, R8 ;  /* 0x0000000800347213 */ /* 0x000fe20000000000 */
[----:B------:R-:W-:Y:S01]  /*1c60*/  @!P3 IMAD.MOV R96, RZ, RZ, -R96 ;  /* 0x000000ffff60b224 */ /* 0x000fe200078e0a60 */
[C---:B------:R-:W-:Y:S01]  /*1c70*/  ISETP.GT.U32.AND P3, PT, R0.reuse, R100, PT ;  /* 0x000000640000720c */ /* 0x040fe20003f64070 */
[----:B------:R-:W-:Y:S01]  /*1c80*/  @!P2 IMAD.MOV R98, RZ, RZ, -R98 ;  /* 0x000000ffff62a224 */ /* 0x000fe200078e0a62 */
[----:B------:R-:W-:Y:S01]  /*1c90*/  ISETP.GT.U32.AND P2, PT, R0, R102, PT ;  /* 0x000000660000720c */ /* 0x000fe20003f44070 */
[----:B------:R-:W-:Y:S01]  /*1ca0*/  IMAD.HI.U32 R5, R3, R50, RZ ;  /* 0x0000003203057227 */ /* 0x000fe200078e00ff */
[----:B------:R-:W-:-:S02]  /*1cb0*/  IABS R104, R7 ;  /* 0x0000000700687213 */ /* 0x000fc40000000000 */
[----:B------:R-:W-:Y:S01]  /*1cc0*/  LOP3.LUT R9, R2, 0x80, RZ, 0xfc, !PT ;  /* 0x0000008002097812 */ /* 0x000fe200078efcff */
[----:B------:R-:W-:Y:S02]  /*1cd0*/  IMAD.MOV R5, RZ, RZ, -R5 ;  /* 0x000000ffff057224 */ /* 0x000fe400078e0a05 */
[----:B------:R-:W-:Y:S01]  /*1ce0*/  @!P0 IMAD.IADD R46, R46, 0x1, -R0 ;  /* 0x000000012e2e8824 */ /* 0x000fe200078e0a00 */
[C---:B------:R-:W-:Y:S01]  /*1cf0*/  ISETP.GT.U32.AND P0, PT, R0.reuse, R48, PT ;  /* 0x000000300000720c */ /* 0x040fe20003f04070 */
[----:B------:R-:W-:Y:S01]  /*1d00*/  IMAD R50, R0, R5, R50 ;  /* 0x0000000500327224 */ /* 0x000fe200078e0232 */
[----:B------:R-:W-:Y:S01]  /*1d10*/  IABS R54, R9 ;  /* 0x0000000900367213 */ /* 0x000fe20000000000 */
[----:B------:R-:W-:-:S03]  /*1d20*/  IMAD.HI.U32 R5, R3, R52, RZ ;  /* 0x0000003403057227 */ /* 0x000fc600078e00ff */
[----:B------:R-:W-:Y:S01]  /*1d30*/  ISETP.GT.U32.AND P1, PT, R0, R50, PT ;  /* 0x000000320000720c */ /* 0x000fe20003f24070 */
[--C-:B------:R-:W-:Y:S02]  /*1d40*/  @!P3 IMAD.IADD R100, R100, 0x1, -R0.reuse ;  /* 0x000000016464b824 */ /* 0x100fe400078e0a00 */
[--C-:B------:R-:W-:Y:S02]  /*1d50*/  @!P2 IMAD.IADD R102, R102, 0x1, -R0.reuse ;  /* 0x000000016666a824 */ /* 0x100fe400078e0a00 */
[----:B------:R-:W-:Y:S01]  /*1d60*/  IMAD.MOV R5, RZ, RZ, -R5 ;  /* 0x000000ffff057224 */ /* 0x000fe200078e0a05 */
[----:B------:R-:W-:Y:S01]  /*1d70*/  ISETP.GT.U32.AND P3, PT, R0, R100, PT ;  /* 0x000000640000720c */ /* 0x000fe20003f64070 */
[----:B------:R-:W-:Y:S01]  /*1d80*/  @!P0 IMAD.IADD R48, R48, 0x1, -R0 ;  /* 0x0000000130308824 */ /* 0x000fe200078e0a00 */
[C---:B------:R-:W-:Y:S01]  /*1d90*/  ISETP.GT.U32.AND P2, PT, R0.reuse, R102, PT ;  /* 0x000000660000720c */ /* 0x040fe20003f44070 */
[C---:B------:R-:W-:Y:S02]  /*1da0*/  IMAD R52, R0.reuse, R5, R52 ;  /* 0x0000000500347224 */ /* 0x040fe400078e0234 */
[----:B------:R-:W-:Y:S01]  /*1db0*/  IMAD.HI.U32 R5, R3, R104, RZ ;  /* 0x0000006803057227 */ /* 0x000fe200078e00ff */
[----:B------:R-:W-:-:S03]  /*1dc0*/  ISETP.GT.U32.AND P0, PT, R0, R48, PT ;  /* 0x000000300000720c */ /* 0x000fc60003f04070 */
[----:B------:R-:W-:Y:S02]  /*1dd0*/  IMAD.MOV R5, RZ, RZ, -R5 ;  /* 0x000000ffff057224 */ /* 0x000fe400078e0a05 */
[----:B------:R-:W-:Y:S02]  /*1de0*/  @!P1 IMAD.IADD R50, R50, 0x1, -R0 ;  /* 0x0000000132329824 */ /* 0x000fe400078e0a00 */
        /* <DEDUP_REMOVED lines=8> */
[----:B------:R-:W-:Y:S01]  /*1e70*/  @!P0 IMAD.IADD R48, R48, 0x1, -R0 ;  /* 0x0000000130308824 */ /* 0x000fe200078e0a00 */
[----:B------:R-:W-:Y:S01]  /*1e80*/  ISETP.GE.AND P4, PT, R10, RZ, PT ;  /* 0x000000ff0a00720c */ /* 0x000fe20003f86270 */
[----:B------:R-:W-:Y:S01]  /*1e90*/  IMAD.HI.U32 R6, R3, R54, RZ ;  /* 0x0000003603067227 */ /* 0x000fe200078e00ff */
[----:B------:R-:W-:-:S02]  /*1ea0*/  ISETP.GE.AND P0, PT, R11, RZ, PT ;  /* 0x000000ff0b00720c */ /* 0x000fc40003f06270 */
[----:B------:R-:W-:Y:S01]  /*1eb0*/  IABS R106, R5 ;  /* 0x00000005006a7213 */ /* 0x000fe20000000000 */
[----:B------:R-:W-:Y:S01]  /*1ec0*/  @!P5 IMAD.MOV R100, RZ, RZ, -R100 ;  /* 0x000000ffff64d224 */ /* 0x000fe200078e0a64 */
[----:B------:R-:W-:Y:S01]  /*1ed0*/  ISETP.GE.AND P5, PT, R7, RZ, PT ;  /* 0x000000ff0700720c */ /* 0x000fe20003fa6270 */
[----:B------:R-:W-:Y:S01]  /*1ee0*/  IMAD.MOV R7, RZ, RZ, -R6 ;  /* 0x000000ffff077224 */ /* 0x000fe200078e0a06 */
[----:B------:R-:W-:Y:S01]  /*1ef0*/  LOP3.LUT R6, R2, 0x88, RZ, 0xfc, !PT ;  /* 0x0000008802067812 */ /* 0x000fe200078efcff */
[--C-:B------:R-:W-:Y:S01]  /*1f00*/  @!P1 IMAD.IADD R50, R50, 0x1, -R0.reuse ;  /* 0x0000000132329824 */ /* 0x100fe200078e0a00 */
[----:B------:R-:W-:Y:S01]  /*1f10*/  ISETP.GE.AND P1, PT, R9, RZ, PT ;  /* 0x000000ff0900720c */ /* 0x000fe20003f26270 */
[--C-:B------:R-:W-:Y:S01]  /*1f20*/  @!P3 IMAD.IADD R52, R52, 0x1, -R0.reuse ;  /* 0x000000013434b824 */ /* 0x100fe200078e0a00 */
[----:B------:R-:W-:Y:S01]  /*1f30*/  IABS R56, R6 ;  /* 0x0000000600387213 */ /* 0x000fe20000000000 */
[----:B------:R-:W-:Y:S01]  /*1f40*/  @!P2 IMAD.IADD R104, R104, 0x1, -R0 ;  /* 0x000000016868a824 */ /* 0x000fe200078e0a00 */
[----:B------:R-:W-:Y:S01]  /*1f50*/  LOP3.LUT R9, R2, 0x90, RZ, 0xfc, !PT ;  /* 0x0000009002097812 */ /* 0x000fe200078efcff */
[----:B------:R-:W-:Y:S01]  /*1f60*/  @!P4 IMAD.MOV R50, RZ, RZ, -R50 ;  /* 0x000000ffff32c224 */ /* 0x000fe200078e0a32 */
[C---:B------:R-:W-:Y:S01]  /*1f70*/  ISETP.GT.U32.AND P3, PT, R0.reuse, R52, PT ;  /* 0x000000340000720c */ /* 0x040fe20003f64070 */
[----:B------:R-:W-:Y:S01]  /*1f80*/  @!P6 IMAD.MOV R48, RZ, RZ, -R48 ;  /* 0x000000ffff30e224 */ /* 0x000fe200078e0a30 */
[----:B------:R-:W-:Y:S01]  /*1f90*/  ISETP.GE.AND P4, PT, R5, RZ, PT ;  /* 0x000000ff0500720c */ /* 0x000fe20003f86270 */
[----:B------:R-:W-:Y:S01]  /*1fa0*/  IMAD.HI.U32 R5, R3, R106, RZ ;  /* 0x0000006a03057227 */ /* 0x000fe200078e00ff */
[----:B------:R-:W-:-:S02]  /*1fb0*/  ISETP.GT.U32.AND P2, PT, R0, R104, PT ;  /* 0x000000680000720c */ /* 0x000fc40003f44070 */
[----:B------:R-:W-:Y:S01]  /*1fc0*/  ISETP.GE.AND P6, PT, R8, RZ, PT ;  /* 0x000000ff0800720c */ /* 0x000fe20003fc6270 */
[----:B------:R-:W-:Y:S01]  /*1fd0*/  @!P0 IMAD.MOV R102, RZ, RZ, -R102 ;  /* 0x000000ffff668224 */ /* 0x000fe200078e0a66 */
[----:B------:R-:W-:Y:S01]  /*1fe0*/  ISETP.GE.AND P0, PT, R6, RZ, PT ;  /* 0x000000ff0600720c */ /* 0x000fe20003f06270 */
[----:B------:R-:W-:Y:S01]  /*1ff0*/  IMAD.HI.U32 R6, R3, R56, RZ ;  /* 0x0000003803067227 */ /* 0x000fe200078e00ff */
[----:B------:R-:W-:Y:S02]  /*2000*/  LOP3.LUT R8, R2, 0x8c, RZ, 0xfc, !PT ;  /* 0x0000008c02087812 */ /* 0x000fe400078efcff */
[----:B------:R-:W-:Y:S01]  /*2010*/  IABS R58, R9 ;  /* 0x00000009003a7213 */ /* 0x000fe20000000000 */
[----:B------:R-:W-:Y:S01]  /*2020*/  IMAD.MOV R5, RZ, RZ, -R5 ;  /* 0x000000ffff057224 */ /* 0x000fe200078e0a05 */
[----:B------:R-:W-:Y:S01]  /*2030*/  IABS R108, R8 ;  /* 0x00000008006c7213 */ /* 0x000fe20000000000 */
[----:B------:R-:W-:Y:S01]  /*2040*/  IMAD R54, R0, R7, R54 ;  /* 0x0000000700367224 */ /* 0x000fe200078e0236 */
[----:B------:R-:W-:Y:S01]  /*2050*/  LOP3.LUT R10, R2, 0x98, RZ, 0xfc, !PT ;  /* 0x00000098020a7812 */ /* 0x000fe200078efcff */
[----:B------:R-:W-:-:S02]  /*2060*/  IMAD.MOV R7, RZ, RZ, -R6 ;  /* 0x000000ffff077224 */ /* 0x000fc400078e0a06 */
[----:B------:R-:W-:Y:S01]  /*2070*/  IMAD R106, R0, R5, R106 ;  /* 0x00000005006a7224 */ /* 0x000fe200078e026a */
[----:B------:R-:W-:Y:S01]  /*2080*/  IABS R60, R10 ;  /* 0x0000000a003c7213 */ /* 0x000fe20000000000 */
[----:B------:R-:W-:Y:S01]  /*2090*/  @!P3 IMAD.IADD R52, R52, 0x1, -R0 ;  /* 0x000000013434b824 */ /* 0x000fe200078e0a00 */
[C---:B------:R-:W-:Y:S01]  /*20a0*/  ISETP.GT.U32.AND P3, PT, R0.reuse, R54, PT ;  /* 0x000000360000720c */ /* 0x040fe20003f64070 */
[----:B------:R-:W-:Y:S02]  /*20b0*/  IMAD R56, R0, R7, R56 ;  /* 0x0000000700387224 */ /* 0x000fe400078e0238 */
[----:B------:R-:W-:Y:S01]  /*20c0*/  @!P2 IMAD.IADD R104, R104, 0x1, -R0 ;  /* 0x000000016868a824 */ /* 0x000fe200078e0a00 */
[C---:B------:R-:W-:Y:S01]  /*20d0*/  ISETP.GT.U32.AND P2, PT, R0.reuse, R106, PT ;  /* 0x0000006a0000720c */ /* 0x040fe20003f44070 */
[----:B------:R-:W-:Y:S01]  /*20e0*/  @!P6 IMAD.MOV R52, RZ, RZ, -R52 ;  /* 0x000000ffff34e224 */ /* 0x000fe200078e0a34 */
[----:B------:R-:W-:Y:S01]  /*20f0*/  ISETP.GT.U32.AND P6, PT, R0, R56, PT ;  /* 0x000000380000720c */ /* 0x000fe20003fc4070 */
[----:B------:R-:W-:-:S04]  /*2100*/  IMAD.HI.U32 R5, R3, R108, RZ ;  /* 0x0000006c03057227 */ /* 0x000fc800078e00ff */
[----:B------:R-:W-:Y:S01]  /*2110*/  @!P5 IMAD.MOV R104, RZ, RZ, -R104 ;  /* 0x000000ffff68d224 */ /* 0x000fe200078e0a68 */
[----:B------:R-:W-:Y:S01]  /*2120*/  ISETP.GE.AND P5, PT, R8, RZ, PT ;  /* 0x000000ff0800720c */ /* 0x000fe20003fa6270 */
[----:B------:R-:W-:Y:S01]  /*2130*/  @!P3 IMAD.IADD R54, R54, 0x1, -R0 ;  /* 0x000000013636b824 */ /* 0x000fe200078e0a00 */
[----:B------:R-:W-:Y:S01]  /*2140*/  LOP3.LUT R8, R2, 0x94, RZ, 0xfc, !PT ;  /* 0x0000009402087812 */ /* 0x000fe200078efcff */
[----:B------:R-:W-:-:S03]  /*2150*/  IMAD.HI.U32 R6, R3, R58, RZ ;  /* 0x0000003a03067227 */ /* 0x000fc600078e00ff */
[----:B------:R-:W-:Y:S01]  /*2160*/  ISETP.GT.U32.AND P3, PT, R0, R54, PT ;  /* 0x000000360000720c */ /* 0x000fe20003f64070 */
[--C-:B------:R-:W-:Y:S01]  /*2170*/  @!P2 IMAD.IADD R106, R106, 0x1, -R0.reuse ;  /* 0x000000016a6aa824 */ /* 0x100fe200078e0a00 */
[----:B------:R-:W-:Y:S01]  /*2180*/  IABS R110, R8 ;  /* 0x00000008006e7213 */ /* 0x000fe20000000000 */
[----:B------:R-:W-:Y:S02]  /*2190*/  @!P6 IMAD.IADD R56, R56, 0x1, -R0 ;  /* 0x000000013838e824 */ /* 0x000fe400078e0a00 */
[----:B------:R-:W-:Y:S01]  /*21a0*/  IMAD.MOV R5, RZ, RZ, -R5 ;  /* 0x000000ffff057224 */ /* 0x000fe200078e0a05 */
[C---:B------:R-:W-:Y:S01]  /*21b0*/  ISETP.GT.U32.AND P2, PT, R0.reuse, R106, PT ;  /* 0x0000006a0000720c */ /* 0x040fe20003f44070 */
[----:B------:R-:W-:Y:S01]  /*21c0*/  IMAD.MOV R7, RZ, RZ, -R6 ;  /* 0x000000ffff077224 */ /* 0x000fe200078e0a06 */
[C---:B------:R-:W-:Y:S01]  /*21d0*/  ISETP.GT.U32.AND P6, PT, R0.reuse, R56, PT ;  /* 0x000000380000720c */ /* 0x040fe20003fc4070 */
[C---:B------:R-:W-:Y:S02]  /*21e0*/  IMAD R108, R0.reuse, R5, R108 ;  /* 0x00000005006c7224 */ /* 0x040fe400078e026c */
[----:B------:R-:W-:-:S02]  /*21f0*/  IMAD R58, R0, R7, R58 ;  /* 0x00000007003a7224 */ /* 0x000fc400078e023a */
[----:B------:R-:W-:-:S04]  /*2200*/  IMAD.HI.U32 R5, R3, R110, RZ ;  /* 0x0000006e03057227 */ /* 0x000fc800078e00ff */
[----:B------:R-:W-:Y:S02]  /*2210*/  IMAD.MOV R7, RZ, RZ, -R5 ;  /* 0x000000ffff077224 */ /* 0x000fe400078e0a05 */
[--C-:B------:R-:W-:Y:S01]  /*2220*/  @!P2 IMAD.IADD R106, R106, 0x1, -R0.reuse ;  /* 0x000000016a6aa824 */ /* 0x100fe200078e0a00 */
[----:B------:R-:W-:Y:S01]  /*2230*/  ISETP.GT.U32.AND P2, PT, R0, R108, PT ;  /* 0x0000006c0000720c */ /* 0x000fe20003f44070 */
[----:B------:R-:W-:Y:S01]  /*2240*/  @!P6 IMAD.IADD R56, R56, 0x1, -R0 ;  /* 0x000000013838e824 */ /* 0x000fe200078e0a00 */
[----:B------:R-:W-:Y:S01]  /*2250*/  ISETP.GT.U32.AND P6, PT, R0, R58, PT ;  /* 0x0000003a0000720c */ /* 0x000fe20003fc4070 */
[----:B------:R-:W-:-:S04]  /*2260*/  IMAD.HI.U32 R5, R3, R60, RZ ;  /* 0x0000003c03057227 */ /* 0x000fc800078e00ff */
[----:B------:R-:W-:Y:S01]  /*2270*/  @!P3 IMAD.IADD R54, R54, 0x1, -R0 ;  /* 0x000000013636b824 */ /* 0x000fe200078e0a00 */
[----:B------:R-:W-:Y:S01]  /*2280*/  ISETP.GE.AND P3, PT, R9, RZ, PT ;  /* 0x000000ff0900720c */ /* 0x000fe20003f66270 */
[----:B------:R-:W-:Y:S02]  /*2290*/  IMAD R110, R0, R7, R110 ;  /* 0x00000007006e7224 */ /* 0x000fe400078e026e */
[----:B------:R-:W-:Y:S02]  /*22a0*/  IMAD.MOV R9, RZ, RZ, -R5 ;  /* 0x000000ffff097224 */ /* 0x000fe400078e0a05 */
[----:B------:R-:W-:Y:S01]  /*22b0*/  @!P2 IMAD.IADD R108, R108, 0x1, -R0 ;  /* 0x000000016c6ca824 */ /* 0x000fe200078e0a00 */
[C---:B------:R-:W-:Y:S01]  /*22c0*/  ISETP.GT.U32.AND P2, PT, R0.reuse, R110, PT ;  /* 0x0000006e0000720c */ /* 0x040fe20003f44070 */
[----:B------:R-:W-:Y:S01]  /*22d0*/  IMAD R60, R0, R9, R60 ;  /* 0x00000009003c7224 */ /* 0x000fe200078e023c */
[----:B------:R-:W-:Y:S01]  /*22e0*/  LOP3.LUT R9, R2, 0xa8, RZ, 0xfc, !PT ;  /* 0x000000a802097812 */ /* 0x000fe200078efcff */
[----:B------:R-:W-:-:S02]  /*22f0*/  @!P6 IMAD.IADD R58, R58, 0x1, -R0 ;  /* 0x000000013a3ae824 */ /* 0x000fc400078e0a00 */
[C---:B------:R-:W-:Y:S01]  /*2300*/  IMAD.HI.U32 R6, R3.reuse, R112, RZ ;  /* 0x0000007003067227 */ /* 0x040fe200078e00ff */
[----:B------:R-:W-:Y:S02]  /*2310*/  ISETP.GT.U32.AND P6, PT, R0, R60, PT ;  /* 0x0000003c0000720c */ /* 0x000fe40003fc4070 */
[----:B------:R-:W-:Y:S01]  /*2320*/  IABS R64, R9 ;  /* 0x0000000900407213 */ /* 0x000fe20000000000 */
[----:B------:R-:W-:Y:S02]  /*2330*/  IMAD.MOV R11, RZ, RZ, -R6 ;  /* 0x000000ffff0b7224 */ /* 0x000fe400078e0a06 */
[----:B------:R-:W-:-:S04]  /*2340*/  IMAD.HI.U32 R5, R3, R114, RZ ;  /* 0x0000007203057227 */ /* 0x000fc800078e00ff */
[----:B------:R-:W-:Y:S01]  /*2350*/  @!P2 IMAD.IADD R110, R110, 0x1, -R0 ;  /* 0x000000016e6ea824 */ /* 0x000fe200078e0a00 */
[C---:B------:R-:W-:Y:S01]  /*2360*/  ISETP.GT.U32.AND P2, PT, R0.reuse, R108, PT ;  /* 0x0000006c0000720c */ /* 0x040fe20003f44070 */
[----:B------:R-:W-:Y:S01]  /*2370*/  IMAD R112, R0, R11, R112 ;  /* 0x0000000b00707224 */ /* 0x000fe200078e0270 */
[----:B------:R-:W-:Y:S01]  /*2380*/  LOP3.LUT R11, R2, 0xac, RZ, 0xfc, !PT ;  /* 0x000000ac020b7812 */ /* 0x000fe200078efcff */
[----:B------:R-:W-:Y:S01]  /*2390*/  @!P6 IMAD.IADD R60, R60, 0x1, -R0 ;  /* 0x000000013c3ce824 */ /* 0x000fe200078e0a00 */
[C---:B------:R-:W-:Y:S01]  /*23a0*/  ISETP.GT.U32.AND P6, PT, R0.reuse, R110, PT ;  /* 0x0000006e0000720c */ /* 0x040fe20003fc4070 */
[----:B------:R-:W-:Y:S01]  /*23b0*/  @!P0 IMAD.MOV R56, RZ, RZ, -R56 ;  /* 0x000000ffff388224 */ /* 0x000fe200078e0a38 */
[C---:B------:R-:W-:Y:S01]  /*23c0*/  ISETP.GT.U32.AND P0, PT, R0.reuse, R112, PT ;  /* 0x000000700000720c */ /* 0x040fe20003f04070 */
[----:B------:R-:W-:Y:S01]  /*23d0*/  IMAD.MOV R5, RZ, RZ, -R5 ;  /* 0x000000ffff057224 */ /* 0x000fe200078e0a05 */
[----:B------:R-:W-:Y:S01]  /*23e0*/  IABS R116, R11 ;  /* 0x0000000b00747213 */ /* 0x000fe20000000000 */
[----:B------:R-:W-:Y:S01]  /*23f0*/  @!P4 IMAD.MOV R106, RZ, RZ, -R106 ;  /* 0x000000ffff6ac224 */ /* 0x000fe200078e0a6a */
[C---:B------:R-:W-:Y:S01]  /*2400*/  ISETP.GT.U32.AND P4, PT, R0.reuse, R60, PT ;  /* 0x0000003c0000720c */ /* 0x040fe20003f84070 */
[----:B------:R-:W-:-:S02]  /*2410*/  IMAD R114, R0, R5, R114 ;  /* 0x0000000500727224 */ /* 0x000fc400078e0272 */
[----:B------:R-:W-:Y:S01]  /*2420*/  @!P1 IMAD.MOV R54, RZ, RZ, -R54 ;  /* 0x000000ffff369224 */ /* 0x000fe200078e0a36 */
[----:B------:R-:W-:Y:S01]  /*2430*/  ISETP.GT.U32.AND P1, PT, R0, R58, PT ;  /* 0x0000003a0000720c */ /* 0x000fe20003f24070 */
[----:B------:R-:W-:-:S04]  /*2440*/  IMAD.HI.U32 R7, R3, R62, RZ ;  /* 0x0000003e03077227 */ /* 0x000fc800078e00ff */
[--C-:B------:R-:W-:Y:S01]  /*2450*/  @!P6 IMAD.IADD R110, R110, 0x1, -R0.reuse ;  /* 0x000000016e6ee824 */ /* 0x100fe200078e0a00 */
[----:B------:R-:W-:Y:S01]  /*2460*/  ISETP.GT.U32.AND P6, PT, R0, R114, PT ;  /* 0x000000720000720c */ /* 0x000fe20003fc4070 */
[--C-:B------:R-:W-:Y:S02]  /*2470*/  @!P2 IMAD.IADD R108, R108, 0x1, -R0.reuse ;  /* 0x000000016c6ca824 */ /* 0x100fe400078e0a00 */
[--C-:B------:R-:W-:Y:S01]  /*2480*/  @!P0 IMAD.IADD R112, R112, 0x1, -R0.reuse ;  /* 0x0000000170708824 */ /* 0x100fe200078e0a00 */
[----:B------:R-:W-:Y:S01]  /*2490*/  ISETP.GE.AND P0, PT, R12, RZ, PT ;  /* 0x000000ff0c00720c */ /* 0x000fe20003f06270 */
[----:B------:R-:W-:Y:S01]  /*24a0*/  IMAD.MOV R7, RZ, RZ, -R7 ;  /* 0x000000ffff077224 */ /* 0x000fe200078e0a07 */
[----:B------:R-:W-:Y:S01]  /*24b0*/  LOP3.LUT R12, R2, 0x118, RZ, 0xfc, !PT ;  /* 0x00000118020c7812 */ /* 0x000fe200078efcff */
[----:B------:R-:W-:Y:S01]  /*24c0*/  @!P4 IMAD.IADD R60, R60, 0x1, -R0 ;  /* 0x000000013c3cc824 */ /* 0x000fe200078e0a00 */
[----:B------:R-:W-:Y:S01]  /*24d0*/  ISETP.GE.AND P4, PT, R10, RZ, PT ;  /* 0x000000ff0a00720c */ /* 0x000fe20003f86270 */
[----:B------:R-:W-:Y:S01]  /*24e0*/  @!P5 IMAD.MOV R108, RZ, RZ, -R108 ;  /* 0x000000ffff6cd224 */ /* 0x000fe200078e0a6c */
[C---:B------:R-:W-:Y:S01]  /*24f0*/  ISETP.GT.U32.AND P5, PT, R0.reuse, R112, PT ;  /* 0x000000700000720c */ /* 0x040fe20003fa4070 */
[----:B------:R-:W-:Y:S01]  /*2500*/  IMAD R62, R0, R7, R62 ;  /* 0x00000007003e7224 */ /* 0x000fe200078e023e */
[----:B------:R-:W-:Y:S01]  /*2510*/  LOP3.LUT R10, R2, 0xcc, RZ, 0xfc, !PT ;  /* 0x000000cc020a7812 */ /* 0x000fe200078efcff */
[----:B------:R-:W-:Y:S01]  /*2520*/  IMAD.HI.U32 R6, R3, R116, RZ ;  /* 0x0000007403067227 */ /* 0x000fe200078e00ff */
[----:B------:R-:W-:-:S02]  /*2530*/  IABS R184, R12 ;  /* 0x0000000c00b87213 */ /* 0x000fc40000000000 */
[----:B------:R-:W-:Y:S01]  /*2540*/  ISETP.GT.U32.AND P2, PT, R0, R62, PT ;  /* 0x0000003e0000720c */ /* 0x000fe20003f44070 */
[----:B------:R-:W-:Y:S01]  /*2550*/  @!P1 IMAD.IADD R58, R58, 0x1, -R0 ;  /* 0x000000013a3a9824 */ /* 0x000fe200078e0a00 */
[----:B------:R-:W-:Y:S01]  /*2560*/  ISETP.GE.AND P1, PT, R8, RZ, PT ;  /* 0x000000ff0800720c */ /* 0x000fe20003f26270 */
[----:B------:R-:W-:Y:S01]  /*2570*/  IMAD.HI.U32 R5, R3, R64, RZ ;  /* 0x0000004003057227 */ /* 0x000fe200078e00ff */
[C---:B------:R-:W-:Y:S02]  /*2580*/  LOP3.LUT R8, R2.reuse, 0xb4, RZ, 0xfc, !PT ;  /* 0x000000b402087812 */ /* 0x040fe400078efcff */
[----:B------:R-:W-:Y:S01]  /*2590*/  IABS R126, R10 ;  /* 0x0000000a007e7213 */ /* 0x000fe20000000000 */
[----:B------:R-:W-:Y:S01]  /*25a0*/  IMAD.MOV R7, RZ, RZ, -R6 ;  /* 0x000000ffff077224 */ /* 0x000fe200078e0a06 */
[----:B------:R-:W-:Y:S01]  /*25b0*/  LOP3.LUT R6, R2, 0xb0, RZ, 0xfc, !PT ;  /* 0x000000b002067812 */ /* 0x000fe200078efcff */
[----:B------:R-:W-:Y:S01]  /*25c0*/  @!P6 IMAD.IADD R114, R114, 0x1, -R0 ;  /* 0x000000017272e824 */ /* 0x000fe200078e0a00 */
[----:B------:R-:W-:Y:S01]  /*25d0*/  IABS R118, R8 ;  /* 0x0000000800767213 */ /* 0x000fe20000000000 */
[----:B------:R-:W-:Y:S01]  /*25e0*/  IMAD.MOV R5, RZ, RZ, -R5 ;  /* 0x000000ffff057224 */ /* 0x000fe200078e0a05 */
[----:B------:R-:W-:Y:S01]  /*25f0*/  IABS R66, R6 ;  /* 0x0000000600427213 */ /* 0x000fe20000000000 */
[C---:B------:R-:W-:Y:S01]  /*2600*/  IMAD R116, R0.reuse, R7, R116 ;  /* 0x0000000700747224 */ /* 0x040fe200078e0274 */
[C---:B------:R-:W-:Y:S01]  /*2610*/  ISETP.GT.U32.AND P6, PT, R0.reuse, R114, PT ;  /* 0x000000720000720c */ /* 0x040fe20003fc4070 */
[----:B------:R-:W-:-:S02]  /*2620*/  IMAD R64, R0, R5, R64 ;  /* 0x0000000500407224 */ /* 0x000fc400078e0240 */
[----:B------:R-:W-:Y:S01]  /*2630*/  @!P4 IMAD.MOV R60, RZ, RZ, -R60 ;  /* 0x000000ffff3cc224 */ /* 0x000fe200078e0a3c */
[----:B------:R-:W-:Y:S01]  /*2640*/  ISETP.GE.AND P4, PT, R14, RZ, PT ;  /* 0x000000ff0e00720c */ /* 0x000fe20003f86270 */
[----:B------:R-:W-:Y:S01]  /*2650*/  @!P5 IMAD.IADD R112, R112, 0x1, -R0 ;  /* 0x000000017070d824 */ /* 0x000fe200078e0a00 */
[----:B------:R-:W-:Y:S01]  /*2660*/  ISETP.GT.U32.AND P5, PT, R0, R116, PT ;  /* 0x000000740000720c */ /* 0x000fe20003fa4070 */
[----:B------:R-:W-:Y:S01]  /*2670*/  IMAD.HI.U32 R5, R3, R66, RZ ;  /* 0x0000004203057227 */ /* 0x000fe200078e00ff */
[----:B------:R-:W-:-:S03]  /*2680*/  LOP3.LUT R14, R2, 0x1c0, RZ, 0xfc, !PT ;  /* 0x000001c0020e7812 */ /* 0x000fc600078efcff */
[----:B------:R-:W-:Y:S01]  /*2690*/  @!P1 IMAD.MOV R110, RZ, RZ, -R110 ;  /* 0x000000ffff6e9224 */ /* 0x000fe200078e0a6e */
[----:B------:R-:W-:Y:S01]  /*26a0*/  ISETP.GT.U32.AND P1, PT, R0, R64, PT ;  /* 0x000000400000720c */ /* 0x000fe20003f24070 */
[----:B------:R-:W-:Y:S01]  /*26b0*/  @!P2 IMAD.IADD R62, R62, 0x1, -R0 ;  /* 0x000000013e3ea824 */ /* 0x000fe200078e0a00 */
[----:B------:R-:W-:Y:S01]  /*26c0*/  ISETP.GE.AND P2, PT, R13, RZ, PT ;  /* 0x000000ff0d00720c */ /* 0x000fe20003f46270 */
[----:B------:R-:W-:Y:S01]  /*26d0*/  IMAD.MOV R5, RZ, RZ, -R5 ;  /* 0x000000ffff057224 */ /* 0x000fe200078e0a05 */
[----:B------:R-:W-:Y:S01]  /*26e0*/  LOP3.LUT R13, R2, 0x1bc, RZ, 0xfc, !PT ;  /* 0x000001bc020d7812 */ /* 0x000fe200078efcff */
[----:B------:R-:W-:Y:S01]  /*26f0*/  @!P3 IMAD.MOV R58, RZ, RZ, -R58 ;  /* 0x000000ffff3ab224 */ /* 0x000fe200078e0a3a */
[----:B------:R-:W-:Y:S01]  /*2700*/  ISETP.GT.U32.AND P3, PT, R0, R62, PT ;  /* 0x0000003e0000720c */ /* 0x000fe20003f64070 */
[----:B------:R-:W-:Y:S01]  /*2710*/  @!P6 IMAD.IADD R114, R114, 0x1, -R0 ;  /* 0x000000017272e824 */ /* 0x000fe200078e0a00 */
[----:B------:R-:W-:Y:S01]  /*2720*/  ISETP.GE.AND P6, PT, R11, RZ, PT ;  /* 0x000000ff0b00720c */ /* 0x000fe20003fc6270 */
[----:B------:R-:W-:Y:S01]  /*2730*/  IMAD R66, R0, R5, R66 ;  /* 0x0000000500427224 */ /* 0x000fe200078e0242 */
[----:B------:R-:W-:Y:S01]  /*2740*/  LOP3.LUT R5, R2, 0xb8, RZ, 0xfc, !PT ;  /* 0x000000b802057812 */ /* 0x000fe200078efcff */
[----:B------:R-:W-:Y:S01]  /*2750*/  @!P5 IMAD.IADD R116, R116, 0x1, -R0 ;  /* 0x000000017474d824 */ /* 0x000fe200078e0a00 */
[----:B------:R-:W-:Y:S01]  /*2760*/  LOP3.LUT R11, R2, 0xd0, RZ, 0xfc, !PT ;  /* 0x000000d0020b7812 */ /* 0x000fe200078efcff */
[----:B------:R-:W-:Y:S01]  /*2770*/  @!P4 IMAD.MOV R114, RZ, RZ, -R114 ;  /* 0x000000ffff72c224 */ /* 0x000fe200078e0a72 */
[----:B------:R-:W-:Y:S01]  /*2780*/  ISETP.GT.U32.AND P4, PT, R0, R66, PT ;  /* 0x000000420000720c */ /* 0x000fe20003f84070 */
[----:B------:R-:W-:Y:S01]  /*2790*/  @!P1 IMAD.IADD R64, R64, 0x1, -R0 ;  /* 0x0000000140409824 */ /* 0x000fe200078e0a00 */
[----:B------:R-:W-:Y:S01]  /*27a0*/  ISETP.GE.AND P1, PT, R6, RZ, PT ;  /* 0x000000ff0600720c */ /* 0x000fe20003f26270 */
[----:B------:R-:W-:Y:S01]  /*27b0*/  IMAD.HI.U32 R6, R3, R118, RZ ;  /* 0x0000007603067227 */ /* 0x000fe200078e00ff */
[----:B------:R-:W-:-:S02]  /*27c0*/  ISETP.GT.U32.AND P5, PT, R0, R116, PT ;  /* 0x000000740000720c */ /* 0x000fc40003fa4070 */
[----:B------:R-:W-:Y:S01]  /*27d0*/  IABS R68, R5 ;  /* 0x0000000500447213 */ /* 0x000fe20000000000 */
[----:B------:R-:W-:Y:S01]  /*27e0*/  @!P0 IMAD.MOV R112, RZ, RZ, -R112 ;  /* 0x000000ffff708224 */ /* 0x000fe200078e0a70 */
[----:B------:R-:W-:Y:S01]  /*27f0*/  ISETP.GT.U32.AND P0, PT, R0, R64, PT ;  /* 0x000000400000720c */ /* 0x000fe20003f04070 */
[----:B------:R-:W-:Y:S01]  /*2800*/  @!P3 IMAD.IADD R62, R62, 0x1, -R0 ;  /* 0x000000013e3eb824 */ /* 0x000fe200078e0a00 */
[----:B------:R-:W-:Y:S01]  /*2810*/  ISETP.GE.AND P3, PT, R9, RZ, PT ;  /* 0x000000ff0900720c */ /* 0x000fe20003f66270 */
[----:B------:R-:W-:Y:S01]  /*2820*/  IMAD.MOV R7, RZ, RZ, -R6 ;  /* 0x000000ffff077224 */ /* 0x000fe200078e0a06 */
[----:B------:R-:W-:Y:S01]  /*2830*/  LOP3.LUT R6, R2, 0xbc, RZ, 0xfc, !PT ;  /* 0x000000bc02067812 */ /* 0x000fe200078efcff */
[----:B------:R-:W-:Y:S01]  /*2840*/  @!P2 IMAD.MOV R62, RZ, RZ, -R62 ;  /* 0x000000ffff3ea224 */ /* 0x000fe200078e0a3e */
[----:B------:R-:W-:Y:S01]  /*2850*/  ISETP.GE.AND P2, PT, R8, RZ, PT ;  /* 0x000000ff0800720c */ /* 0x000fe20003f46270 */
[----:B------:R-:W-:Y:S01]  /*2860*/  IMAD R118, R0, R7, R118 ;  /* 0x0000000700767224 */ /* 0x000fe200078e0276 */
[----:B------:R-:W-:Y:S01]  /*2870*/  LOP3.LUT R8, R2, 0xc0, RZ, 0xfc, !PT ;  /* 0x000000c002087812 */ /* 0x000fe200078efcff */
[--C-:B------:R-:W-:Y:S01]  /*2880*/  @!P4 IMAD.IADD R66, R66, 0x1, -R0.reuse ;  /* 0x000000014242c824 */ /* 0x100fe200078e0a00 */
[----:B------:R-:W-:Y:S01]  /*2890*/  IABS R120, R6 ;  /* 0x0000000600787213 */ /* 0x000fe20000000000 */
[--C-:B------:R-:W-:Y:S01]  /*28a0*/  @!P5 IMAD.IADD R116, R116, 0x1, -R0.reuse ;  /* 0x000000017474d824 */ /* 0x100fe200078e0a00 */
[----:B------:R-:W-:Y:S01]  /*28b0*/  ISETP.GT.U32.AND P5, PT, R0, R118, PT ;  /* 0x000000760000720c */ /* 0x000fe20003fa4070 */
[----:B------:R-:W-:Y:S01]  /*28c0*/  @!P0 IMAD.IADD R64, R64, 0x1, -R0 ;  /* 0x0000000140408824 */ /* 0x000fe200078e0a00 */
[----:B------:R-:W-:Y:S01]  /*28d0*/  IABS R70, R8 ;  /* 0x0000000800467213 */ /* 0x000fe20000000000 */
[----:B------:R-:W-:Y:S01]  /*28e0*/  @!P6 IMAD.MOV R116, RZ, RZ, -R116 ;  /* 0x000000ffff74e224 */ /* 0x000fe200078e0a74 */
[----:B------:R-:W-:Y:S01]  /*28f0*/  ISETP.GT.U32.AND P4, PT, R0, R66, PT ;  /* 0x000000420000720c */ /* 0x000fe20003f84070 */
[----:B------:R-:W-:Y:S01]  /*2900*/  @!P3 IMAD.MOV R64, RZ, RZ, -R64 ;  /* 0x000000ffff40b224 */ /* 0x000fe200078e0a40 */
[----:B------:R-:W-:Y:S01]  /*2910*/  ISETP.GE.AND P0, PT, R5, RZ, PT ;  /* 0x000000ff0500720c */ /* 0x000fe20003f06270 */
[----:B------:R-:W-:Y:S01]  /*2920*/  IMAD.HI.U32 R5, R3, R68, RZ ;  /* 0x0000004403057227 */ /* 0x000fe200078e00ff */
[----:B------:R-:W-:-:S02]  /*2930*/  ISETP.GE.AND P3, PT, R6, RZ, PT ;  /* 0x000000ff0600720c */ /* 0x000fc40003f66270 */
[----:B------:R-:W-:Y:S01]  /*2940*/  IABS R128, R11 ;  /* 0x0000000b00807213 */ /* 0x000fe20000000000 */
[----:B------:R-:W-:Y:S01]  /*2950*/  IMAD.HI.U32 R7, R3, R70, RZ ;  /* 0x0000004603077227 */ /* 0x000fe200078e00ff */
[----:B------:R-:W-:Y:S02]  /*2960*/  ISETP.GE.AND P6, PT, R8, RZ, PT ;  /* 0x000000ff0800720c */ /* 0x000fe40003fc6270 */
[----:B------:R-:W-:Y:S01]  /*2970*/  LOP3.LUT R8, R2, 0xc8, RZ, 0xfc, !PT ;  /* 0x000000c802087812 */ /* 0x000fe200078efcff */
[----:B------:R-:W-:Y:S01]  /*2980*/  IMAD.MOV R5, RZ, RZ, -R5 ;  /* 0x000000ffff057224 */ /* 0x000fe200078e0a05 */
[----:B------:R-:W-:Y:S01]  /*2990*/  IABS R18, R13 ;  /* 0x0000000d00127213 */ /* 0x000fe20000000000 */
[----:B------:R-:W-:Y:S01]  /*29a0*/  IMAD.MOV R7, RZ, RZ, -R7 ;  /* 0x000000ffff077224 */ /* 0x000fe200078e0a07 */
[----:B------:R-:W-:Y:S01]  /*29b0*/  IABS R124, R8 ;  /* 0x00000008007c7213 */ /* 0x000fe20000000000 */
[----:B------:R-:W-:Y:S01]  /*29c0*/  @!P5 IMAD.IADD R118, R118, 0x1, -R0 ;  /* 0x000000017676d824 */ /* 0x000fe200078e0a00 */
[----:B------:R-:W-:Y:S01]  /*29d0*/  IABS R148, R14 ;  /* 0x0000000e00947213 */ /* 0x000fe20000000000 */
[----:B------:R-:W-:-:S02]  /*29e0*/  IMAD R68, R0, R5, R68 ;  /* 0x0000000500447224 */ /* 0x000fc400078e0244 */
[----:B------:R-:W-:Y:S01]  /*29f0*/  @!P4 IMAD.IADD R66, R66, 0x1, -R0 ;  /* 0x000000014242c824 */ /* 0x000fe200078e0a00 */
[C---:B------:R-:W-:Y:S01]  /*2a00*/  ISETP.GT.U32.AND P5, PT, R0.reuse, R118, PT ;  /* 0x000000760000720c */ /* 0x040fe20003fa4070 */
[C---:B------:R-:W-:Y:S01]  /*2a10*/  IMAD R70, R0.reuse, R7, R70 ;  /* 0x0000000700467224 */ /* 0x040fe200078e0246 */
[C---:B------:R-:W-:Y:S01]  /*2a20*/  ISETP.GT.U32.AND P4, PT, R0.reuse, R68, PT ;  /* 0x000000440000720c */ /* 0x040fe20003f84070 */
[----:B------:R-:W-:Y:S02]  /*2a30*/  @!P1 IMAD.MOV R66, RZ, RZ, -R66 ;  /* 0x000000ffff429224 */ /* 0x000fe400078e0a42 */
[----:B------:R-:W-:Y:S01]  /*2a40*/  IMAD.HI.U32 R6, R3, R120, RZ ;  /* 0x0000007803067227 */ /* 0x000fe200078e00ff */
[----:B------:R-:W-:-:S03]  /*2a50*/  ISETP.GT.U32.AND P1, PT, R0, R70, PT ;  /* 0x000000460000720c */ /* 0x000fc60003f24070 */
[----:B------:R-:W-:Y:S01]  /*2a60*/  IMAD.MOV R9, RZ, RZ, -R6 ;  /* 0x000000ffff097224 */ /* 0x000fe200078e0a06 */
[----:B------:R-:W-:Y:S01]  /*2a70*/  LOP3.LUT R6, R2, 0xc4, RZ, 0xfc, !PT ;  /* 0x000000c402067812 */ /* 0x000fe200078efcff */
[----:B------:R-:W-:-:S03]  /*2a80*/  IMAD.HI.U32 R7, R3, R128, RZ ;  /* 0x0000008003077227 */ /* 0x000fc600078e00ff */
[----:B------:R-:W-:Y:S01]  /*2a90*/  IABS R122, R6 ;  /* 0x00000006007a7213 */ /* 0x000fe20000000000 */
[--C-:B------:R-:W-:Y:S02]  /*2aa0*/  @!P5 IMAD.IADD R118, R118, 0x1, -R0.reuse ;  /* 0x000000017676d824 */ /* 0x100fe400078e0a00 */
[--C-:B------:R-:W-:Y:S02]  /*2ab0*/  @!P4 IMAD.IADD R68, R68, 0x1, -R0.reuse ;  /* 0x000000014444c824 */ /* 0x100fe400078e0a00 */
[----:B------:R-:W-:Y:S02]  /*2ac0*/  @!P1 IMAD.IADD R70, R70, 0x1, -R0 ;  /* 0x0000000146469824 */ /* 0x000fe400078e0a00 */
[----:B------:R-:W-:Y:S01]  /*2ad0*/  @!P2 IMAD.MOV R118, RZ, RZ, -R118 ;  /* 0x000000ffff76a224 */ /* 0x000fe200078e0a76 */
[----:B------:R-:W-:Y:S01]  /*2ae0*/  ISETP.GT.U32.AND P4, PT, R0, R68, PT ;  /* 0x000000440000720c */ /* 0x000fe20003f84070 */
[----:B------:R-:W-:Y:S01]  /*2af0*/  IMAD.HI.U32 R5, R3, R122, RZ ;  /* 0x0000007a03057227 */ /* 0x000fe200078e00ff */
[----:B------:R-:W-:-:S02]  /*2b00*/  ISETP.GE.AND P2, PT, R6, RZ, PT ;  /* 0x000000ff0600720c */ /* 0x000fc40003f46270 */
[----:B------:R-:W-:Y:S01]  /*2b10*/  ISETP.GT.U32.AND P1, PT, R0, R70, PT ;  /* 0x000000460000720c */ /* 0x000fe20003f24070 */
[----:B------:R-:W-:-:S04]  /*2b20*/  IMAD.HI.U32 R6, R3, R126, RZ ;  /* 0x0000007e03067227 */ /* 0x000fc800078e00ff */
[C---:B------:R-:W-:Y:S02]  /*2b30*/  IMAD R120, R0.reuse, R9, R120 ;  /* 0x0000000900787224 */ /* 0x040fe400078e0278 */
[----:B------:R-:W-:Y:S02]  /*2b40*/  IMAD.MOV R5, RZ, RZ, -R5 ;  /* 0x000000ffff057224 */ /* 0x000fe400078e0a05 */
[----:B------:R-:W-:Y:S01]  /*2b50*/  IMAD.MOV R9, RZ, RZ, -R6 ;  /* 0x000000ffff097224 */ /* 0x000fe200078e0a06 */
[C---:B------:R-:W-:Y:S01]  /*2b60*/  ISETP.GT.U32.AND P5, PT, R0.reuse, R120, PT ;  /* 0x000000780000720c */ /* 0x040fe20003fa4070 */
[----:B------:R-:W-:Y:S01]  /*2b70*/  IMAD R122, R0, R5, R122 ;  /* 0x00000005007a7224 */ /* 0x000fe200078e027a */
[----:B------:R-:W-:Y:S01]  /*2b80*/  LOP3.LUT R6, R2, 0xd4, RZ, 0xfc, !PT ;  /* 0x000000d402067812 */ /* 0x000fe200078efcff */
[----:B------:R-:W-:Y:S02]  /*2b90*/  IMAD.MOV R7, RZ, RZ, -R7 ;  /* 0x000000ffff077224 */ /* 0x000fe400078e0a07 */
[----:B------:R-:W-:Y:S01]  /*2ba0*/  IMAD R126, R0, R9, R126 ;  /* 0x00000009007e7224 */ /* 0x000fe200078e027e */
[----:B------:R-:W-:Y:S01]  /*2bb0*/  IABS R130, R6 ;  /* 0x0000000600827213 */ /* 0x000fe20000000000 */
[----:B------:R-:W-:Y:S01]  /*2bc0*/  @!P4 IMAD.IADD R68, R68, 0x1, -R0 ;  /* 0x000000014444c824 */ /* 0x000fe200078e0a00 */
[C---:B------:R-:W-:Y:S01]  /*2bd0*/  ISETP.GT.U32.AND P4, PT, R0.reuse, R122, PT ;  /* 0x0000007a0000720c */ /* 0x040fe20003f84070 */
[----:B------:R-:W-:Y:S01]  /*2be0*/  IMAD R128, R0, R7, R128 ;  /* 0x0000000700807224 */ /* 0x000fe200078e0280 */
[----:B------:R-:W-:Y:S01]  /*2bf0*/  LOP3.LUT R7, R2, 0xd8, RZ, 0xfc, !PT ;  /* 0x000000d802077812 */ /* 0x000fe200078efcff */
[----:B------:R-:W-:Y:S01]  /*2c00*/  @!P1 IMAD.IADD R70, R70, 0x1, -R0 ;  /* 0x0000000146469824 */ /* 0x000fe200078e0a00 */
[----:B------:R-:W-:Y:S01]  /*2c10*/  ISETP.GT.U32.AND P1, PT, R0, R126, PT ;  /* 0x0000007e0000720c */ /* 0x000fe20003f24070 */
[----:B------:R-:W-:Y:S01]  /*2c20*/  IMAD.HI.U32 R5, R3, R124, RZ ;  /* 0x0000007c03057227 */ /* 0x000fe200078e00ff */
[----:B------:R-:W-:-:S03]  /*2c30*/  IABS R152, R7 ;  /* 0x0000000700987213 */ /* 0x000fc60000000000 */
[----:B------:R-:W-:Y:S01]  /*2c40*/  @!P6 IMAD.MOV R70, RZ, RZ, -R70 ;  /* 0x000000ffff46e224 */ /* 0x000fe200078e0a46 */
[----:B------:R-:W-:Y:S01]  /*2c50*/  ISETP.GT.U32.AND P6, PT, R0, R128, PT ;  /* 0x000000800000720c */ /* 0x000fe20003fc4070 */
[----:B------:R-:W-:Y:S02]  /*2c60*/  IMAD.MOV R5, RZ, RZ, -R5 ;  /* 0x000000ffff057224 */ /* 0x000fe400078e0a05 */
[----:B------:R-:W-:Y:S02]  /*2c70*/  @!P4 IMAD.IADD R122, R122, 0x1, -R0 ;  /* 0x000000017a7ac824 */ /* 0x000fe400078e0a00 */
[C---:B------:R-:W-:Y:S02]  /*2c80*/  IMAD R124, R0.reuse, R5, R124 ;  /* 0x00000005007c7224 */ /* 0x040fe400078e027c */
[----:B------:R-:W-:Y:S01]  /*2c90*/  IMAD.HI.U32 R5, R3, R130, RZ ;  /* 0x0000008203057227 */ /* 0x000fe200078e00ff */
[----:B------:R-:W-:-:S03]  /*2ca0*/  ISETP.GT.U32.AND P4, PT, R0, R122, PT ;  /* 0x0000007a0000720c */ /* 0x000fc60003f84070 */
[--C-:B------:R-:W-:Y:S02]  /*2cb0*/  @!P1 IMAD.IADD R126, R126, 0x1, -R0.reuse ;  /* 0x000000017e7e9824 */ /* 0x100fe400078e0a00 */
[--C-:B------:R-:W-:Y:S02]  /*2cc0*/  @!P5 IMAD.IADD R120, R120, 0x1, -R0.reuse ;  /* 0x000000017878d824 */ /* 0x100fe400078e0a00 */
[----:B------:R-:W-:Y:S02]  /*2cd0*/  IMAD.MOV R5, RZ, RZ, -R5 ;  /* 0x000000ffff057224 */ /* 0x000fe400078e0a05 */
[----:B------:R-:W-:Y:S01]  /*2ce0*/  @!P6 IMAD.IADD R128, R128, 0x1, -R0 ;  /* 0x000000018080e824 */ /* 0x000fe200078e0a00 */
[C---:B------:R-:W-:Y:S01]  /*2cf0*/  ISETP.GT.U32.AND P6, PT, R0.reuse, R126, PT ;  /* 0x0000007e0000720c */ /* 0x040fe20003fc4070 */
[C---:B------:R-:W-:Y:S01]  /*2d00*/  IMAD R130, R0.reuse, R5, R130 ;  /* 0x0000000500827224 */ /* 0x040fe200078e0282 */
[----:B------:R-:W-:Y:S01]  /*2d10*/  ISETP.GT.U32.AND P5, PT, R0, R120, PT ;  /* 0x000000780000720c */ /* 0x000fe20003fa4070 */
[----:B------:R-:W-:-:S04]  /*2d20*/  IMAD.HI.U32 R5, R3, R152, RZ ;  /* 0x0000009803057227 */ /* 0x000fc800078e00ff */
[----:B------:R-:W-:Y:S01]  /*2d30*/  @!P0 IMAD.MOV R68, RZ, RZ, -R68 ;  /* 0x000000ffff448224 */ /* 0x000fe200078e0a44 */
[----:B------:R-:W-:Y:S01]  /*2d40*/  ISETP.GT.U32.AND P0, PT, R0, R124, PT ;  /* 0x0000007c0000720c */ /* 0x000fe20003f04070 */
[----:B------:R-:W-:Y:S02]  /*2d50*/  IMAD.MOV R5, RZ, RZ, -R5 ;  /* 0x000000ffff057224 */ /* 0x000fe400078e0a05 */
[----:B------:R-:W-:Y:S01]  /*2d60*/  @!P4 IMAD.IADD R122, R122, 0x1, -R0 ;  /* 0x000000017a7ac824 */ /* 0x000fe200078e0a00 */
[----:B------:R-:W-:Y:S01]  /*2d70*/  ISETP.GE.AND P4, PT, R11, RZ, PT ;  /* 0x000000ff0b00720c */ /* 0x000fe20003f86270 */
[----:B------:R-:W-:Y:S01]  /*2d80*/  IMAD R152, R0, R5, R152 ;  /* 0x0000000500987224 */ /* 0x000fe200078e0298 */
[----:B------:R-:W-:Y:S01]  /*2d90*/  LOP3.LUT R11, R2, 0xe4, RZ, 0xfc, !PT ;  /* 0x000000e4020b7812 */ /* 0x000fe200078efcff */
[--C-:B------:R-:W-:Y:S02]  /*2da0*/  @!P6 IMAD.IADD R126, R126, 0x1, -R0.reuse ;  /* 0x000000017e7ee824 */ /* 0x100fe400078e0a00 */
[----:B------:R-:W-:Y:S01]  /*2db0*/  @!P5 IMAD.IADD R120, R120, 0x1, -R0 ;  /* 0x000000017878d824 */ /* 0x000fe200078e0a00 */
[----:B------:R-:W-:Y:S01]  /*2dc0*/  ISETP.GT.U32.AND P6, PT, R0, R152, PT ;  /* 0x000000980000720c */ /* 0x000fe20003fc4070 */
[----:B------:R-:W-:Y:S01]  /*2dd0*/  @!P2 IMAD.MOV R122, RZ, RZ, -R122 ;  /* 0x000000ffff7aa224 */ /* 0x000fe200078e0a7a */
[----:B------:R-:W-:Y:S01]  /*2de0*/  ISETP.GE.AND P5, PT, R8, RZ, PT ;  /* 0x000000ff0800720c */ /* 0x000fe20003fa6270 */
[----:B------:R-:W-:Y:S01]  /*2df0*/  @!P3 IMAD.MOV R120, RZ, RZ, -R120 ;  /* 0x000000ffff78b224 */ /* 0x000fe200078e0a78 */
[----:B------:R-:W-:Y:S01]  /*2e00*/  LOP3.LUT R8, R2, 0xdc, RZ, 0xfc, !PT ;  /* 0x000000dc02087812 */ /* 0x000fe200078efcff */
[----:B------:R-:W-:Y:S01]  /*2e10*/  @!P0 IMAD.IADD R124, R124, 0x1, -R0 ;  /* 0x000000017c7c8824 */ /* 0x000fe200078e0a00 */
[----:B------:R-:W-:-:S02]  /*2e20*/  ISETP.GT.U32.AND P2, PT, R0, R128, PT ;  /* 0x000000800000720c */ /* 0x000fc40003f44070 */
[----:B------:R-:W-:Y:S02]  /*2e30*/  ISETP.GE.AND P3, PT, R10, RZ, PT ;  /* 0x000000ff0a00720c */ /* 0x000fe40003f66270 */
[----:B------:R-:W-:Y:S02]  /*2e40*/  LOP3.LUT R10, R2, 0xe0, RZ, 0xfc, !PT ;  /* 0x000000e0020a7812 */ /* 0x000fe400078efcff */
[----:B------:R-:W-:Y:S01]  /*2e50*/  IABS R154, R8 ;  /* 0x00000008009a7213 */ /* 0x000fe20000000000 */
[----:B------:R-:W-:Y:S01]  /*2e60*/  @!P6 IMAD.IADD R152, R152, 0x1, -R0 ;  /* 0x000000019898e824 */ /* 0x000fe200078e0a00 */
[----:B------:R-:W-:Y:S02]  /*2e70*/  ISETP.GT.U32.AND P1, PT, R0, R124, PT ;  /* 0x0000007c0000720c */ /* 0x000fe40003f24070 */
[----:B------:R-:W-:Y:S01]  /*2e80*/  IABS R156, R10 ;  /* 0x0000000a009c7213 */ /* 0x000fe20000000000 */
[----:B------:R-:W-:Y:S01]  /*2e90*/  IMAD.HI.U32 R5, R3, R154, RZ ;  /* 0x0000009a03057227 */ /* 0x000fe200078e00ff */
[----:B------:R-:W-:-:S02]  /*2ea0*/  ISETP.GE.AND P0, PT, R6, RZ, PT ;  /* 0x000000ff0600720c */ /* 0x000fc40003f06270 */
[----:B------:R-:W-:Y:S01]  /*2eb0*/  IABS R158, R11 ;  /* 0x0000000b009e7213 */ /* 0x000fe20000000000 */
[----:B------:R-:W-:Y:S01]  /*2ec0*/  IMAD.HI.U32 R6, R3, R156, RZ ;  /* 0x0000009c03067227 */ /* 0x000fe200078e00ff */
[----:B------:R-:W-:-:S03]  /*2ed0*/  ISETP.GT.U32.AND P6, PT, R0, R152, PT ;  /* 0x000000980000720c */ /* 0x000fc60003fc4070 */
[----:B------:R-:W-:Y:S02]  /*2ee0*/  IMAD.MOV R5, RZ, RZ, -R5 ;  /* 0x000000ffff057224 */ /* 0x000fe400078e0a05 */
[----:B------:R-:W-:Y:S01]  /*2ef0*/  @!P2 IMAD.IADD R128, R128, 0x1, -R0 ;  /* 0x000000018080a824 */ /* 0x000fe200078e0a00 */
[----:B------:R-:W-:Y:S01]  /*2f00*/  ISETP.GE.AND P2, PT, R7, RZ, PT ;  /* 0x000000ff0700720c */ /* 0x000fe20003f46270 */
[----:B------:R-:W-:-:S04]  /*2f10*/  IMAD.HI.U32 R7, R3, R158, RZ ;  /* 0x0000009e03077227 */ /* 0x000fc800078e00ff */
[----:B------:R-:W-:Y:S01]  /*2f20*/  IMAD.MOV R9, RZ, RZ, -R6 ;  /* 0x000000ffff097224 */ /* 0x000fe200078e0a06 */
[----:B------:R-:W-:Y:S01]  /*2f30*/  LOP3.LUT R6, R2, 0xe8, RZ, 0xfc, !PT ;  /* 0x000000e802067812 */ /* 0x000fe200078efcff */
[----:B------:R-:W-:Y:S02]  /*2f40*/  IMAD R154, R0, R5, R154 ;  /* 0x00000005009a7224 */ /* 0x000fe400078e029a */
[----:B------:R-:W-:Y:S01]  /*2f50*/  @!P1 IMAD.IADD R124, R124, 0x1, -R0 ;  /* 0x000000017c7c9824 */ /* 0x000fe200078e0a00 */
[C---:B------:R-:W-:Y:S01]  /*2f60*/  ISETP.GT.U32.AND P1, PT, R0.reuse, R130, PT ;  /* 0x000000820000720c */ /* 0x040fe20003f24070 */
[----:B------:R-:W-:Y:S01]  /*2f70*/  IMAD.MOV R7, RZ, RZ, -R7 ;  /* 0x000000ffff077224 */ /* 0x000fe200078e0a07 */
[----:B------:R-:W-:Y:S01]  /*2f80*/  IABS R160, R6 ;  /* 0x0000000600a07213 */ /* 0x000fe20000000000 */
[----:B------:R-:W-:Y:S01]  /*2f90*/  IMAD R156, R0, R9, R156 ;  /* 0x00000009009c7224 */ /* 0x000fe200078e029c */
[----:B------:R-:W-:Y:S01]  /*2fa0*/  LOP3.LUT R9, R2, 0xf0, RZ, 0xfc, !PT ;  /* 0x000000f002097812 */ /* 0x000fe200078efcff */
[----:B------:R-:W-:Y:S01]  /*2fb0*/  @!P3 IMAD.MOV R126, RZ, RZ, -R126 ;  /* 0x000000ffff7eb224 */ /* 0x000fe200078e0a7e */
[C---:B------:R-:W-:Y:S01]  /*2fc0*/  ISETP.GT.U32.AND P3, PT, R0.reuse, R154, PT ;  /* 0x0000009a0000720c */ /* 0x040fe20003f64070 */
[C---:B------:R-:W-:Y:S01]  /*2fd0*/  IMAD R158, R0.reuse, R7, R158 ;  /* 0x00000007009e7224 */ /* 0x040fe200078e029e */
[----:B------:R-:W-:Y:S01]  /*2fe0*/  IABS R164, R9 ;  /* 0x0000000900a47213 */ /* 0x000fe20000000000 */
[----:B------:R-:W-:Y:S01]  /*2ff0*/  @!P4 IMAD.MOV R128, RZ, RZ, -R128 ;  /* 0x000000ffff80c224 */ /* 0x000fe200078e0a80 */
[----:B------:R-:W-:Y:S01]  /*3000*/  ISETP.GT.U32.AND P4, PT, R0, R156, PT ;  /* 0x0000009c0000720c */ /* 0x000fe20003f84070 */
[--C-:B------:R-:W-:Y:S01]  /*3010*/  @!P6 IMAD.IADD R152, R152, 0x1, -R0.reuse ;  /* 0x000000019898e824 */ /* 0x100fe200078e0a00 */
[----:B------:R-:W-:Y:S01]  /*3020*/  ISETP.GT.U32.AND P6, PT, R0, R158, PT ;  /* 0x0000009e0000720c */ /* 0x000fe20003fc4070 */
[----:B------:R-:W-:Y:S01]  /*3030*/  @!P1 IMAD.IADD R130, R130, 0x1, -R0 ;  /* 0x0000000182829824 */ /* 0x000fe200078e0a00 */
[----:B------:R-:W-:Y:S01]  /*3040*/  ISETP.GE.AND P1, PT, R8, RZ, PT ;  /* 0x000000ff0800720c */ /* 0x000fe20003f26270 */
[----:B------:R-:W-:Y:S01]  /*3050*/  IMAD.HI.U32 R5, R3, R160, RZ ;  /* 0x000000a003057227 */ /* 0x000fe200078e00ff */
[----:B------:R-:W-:-:S03]  /*3060*/  LOP3.LUT R8, R2, 0xec, RZ, 0xfc, !PT ;  /* 0x000000ec02087812 */ /* 0x000fc600078efcff */
[--C-:B------:R-:W-:Y:S01]  /*3070*/  @!P3 IMAD.IADD R154, R154, 0x1, -R0.reuse ;  /* 0x000000019a9ab824 */ /* 0x100fe200078e0a00 */
[----:B------:R-:W-:Y:S01]  /*3080*/  IABS R162, R8 ;  /* 0x0000000800a27213 */ /* 0x000fe20000000000 */
[----:B------:R-:W-:Y:S01]  /*3090*/  IMAD.MOV R7, RZ, RZ, -R5 ;  /* 0x000000ffff077224 */ /* 0x000fe200078e0a05 */
[----:B------:R-:W-:Y:S01]  /*30a0*/  ISETP.GE.AND P3, PT, R11, RZ, PT ;  /* 0x000000ff0b00720c */ /* 0x000fe20003f66270 */
[--C-:B------:R-:W-:Y:S01]  /*30b0*/  @!P4 IMAD.IADD R156, R156, 0x1, -R0.reuse ;  /* 0x000000019c9cc824 */ /* 0x100fe200078e0a00 */
[----:B------:R-:W-:Y:S01]  /*30c0*/  ISETP.GT.U32.AND P4, PT, R0, R154, PT ;  /* 0x0000009a0000720c */ /* 0x000fe20003f84070 */
[----:B------:R-:W-:Y:S01]  /*30d0*/  @!P6 IMAD.IADD R158, R158, 0x1, -R0 ;  /* 0x000000019e9ee824 */ /* 0x000fe200078e0a00 */
[----:B------:R-:W-:Y:S01]  /*30e0*/  LOP3.LUT R11, R2, 0xf8, RZ, 0xfc, !PT ;  /* 0x000000f8020b7812 */ /* 0x000fe200078efcff */
[----:B------:R-:W-:Y:S01]  /*30f0*/  IMAD.HI.U32 R5, R3, R162, RZ ;  /* 0x000000a203057227 */ /* 0x000fe200078e00ff */
[C---:B------:R-:W-:Y:S02]  /*3100*/  ISETP.GT.U32.AND P6, PT, R0.reuse, R156, PT ;  /* 0x0000009c0000720c */ /* 0x040fe40003fc4070 */
[----:B------:R-:W-:Y:S01]  /*3110*/  IABS R168, R11 ;  /* 0x0000000b00a87213 */ /* 0x000fe20000000000 */
[----:B------:R-:W-:Y:S01]  /*3120*/  @!P5 IMAD.MOV R124, RZ, RZ, -R124 ;  /* 0x000000ffff7cd224 */ /* 0x000fe200078e0a7c */
[C---:B------:R-:W-:Y:S01]  /*3130*/  ISETP.GT.U32.AND P5, PT, R0.reuse, R130, PT ;  /* 0x000000820000720c */ /* 0x040fe20003fa4070 */
[----:B------:R-:W-:-:S02]  /*3140*/  IMAD R160, R0, R7, R160 ;  /* 0x0000000700a07224 */ /* 0x000fc400078e02a0 */
[----:B------:R-:W-:Y:S02]  /*3150*/  IMAD.MOV R5, RZ, RZ, -R5 ;  /* 0x000000ffff057224 */ /* 0x000fe400078e0a05 */
[----:B------:R-:W-:Y:S01]  /*3160*/  @!P4 IMAD.IADD R154, R154, 0x1, -R0 ;  /* 0x000000019a9ac824 */ /* 0x000fe200078e0a00 */
[C---:B------:R-:W-:Y:S01]  /*3170*/  ISETP.GT.U32.AND P4, PT, R0.reuse, R160, PT ;  /* 0x000000a00000720c */ /* 0x040fe20003f84070 */
[----:B------:R-:W-:Y:S02]  /*3180*/  IMAD R162, R0, R5, R162 ;  /* 0x0000000500a27224 */ /* 0x000fe400078e02a2 */
[----:B------:R-:W-:Y:S02]  /*3190*/  @!P6 IMAD.IADD R156, R156, 0x1, -R0 ;  /* 0x000000019c9ce824 */ /* 0x000fe400078e0a00 */
[----:B------:R-:W-:Y:S01]  /*31a0*/  IMAD.HI.U32 R5, R3, R164, RZ ;  /* 0x000000a403057227 */ /* 0x000fe200078e00ff */
[----:B------:R-:W-:-:S03]  /*31b0*/  ISETP.GT.U32.AND P6, PT, R0, R162, PT ;  /* 0x000000a20000720c */ /* 0x000fc60003fc4070 */
[--C-:B------:R-:W-:Y:S01]  /*31c0*/  @!P5 IMAD.IADD R130, R130, 0x1, -R0.reuse ;  /* 0x000000018282d824 */ /* 0x100fe200078e0a00 */
[----:B------:R-:W-:Y:S01]  /*31d0*/  ISETP.GE.AND P5, PT, R10, RZ, PT ;  /* 0x000000ff0a00720c */ /* 0x000fe20003fa6270 */
[----:B------:R-:W-:Y:S01]  /*31e0*/  IMAD.MOV R7, RZ, RZ, -R5 ;  /* 0x000000ffff077224 */ /* 0x000fe200078e0a05 */
[----:B------:R-:W-:Y:S01]  /*31f0*/  LOP3.LUT R10, R2, 0xf4, RZ, 0xfc, !PT ;  /* 0x000000f4020a7812 */ /* 0x000fe200078efcff */
[----:B------:R-:W-:Y:S01]  /*3200*/  @!P4 IMAD.IADD R160, R160, 0x1, -R0 ;  /* 0x00000001a0a0c824 */ /* 0x000fe200078e0a00 */
[----:B------:R-:W-:Y:S01]  /*3210*/  ISETP.GE.AND P4, PT, R8, RZ, PT ;  /* 0x000000ff0800720c */ /* 0x000fe20003f86270 */
[----:B------:R-:W-:Y:S01]  /*3220*/  @!P0 IMAD.MOV R130, RZ, RZ, -R130 ;  /* 0x000000ffff828224 */ /* 0x000fe200078e0a82 */
[----:B------:R-:W-:Y:S01]  /*3230*/  IABS R166, R10 ;  /* 0x0000000a00a67213 */ /* 0x000fe20000000000 */
[C---:B------:R-:W-:Y:S01]  /*3240*/  IMAD R164, R0.reuse, R7, R164 ;  /* 0x0000000700a47224 */ /* 0x040fe200078e02a4 */
[----:B------:R-:W-:Y:S01]  /*3250*/  ISETP.GT.U32.AND P0, PT, R0, R158, PT ;  /* 0x0000009e0000720c */ /* 0x000fe20003f04070 */
[----:B------:R-:W-:Y:S01]  /*3260*/  @!P6 IMAD.IADD R162, R162, 0x1, -R0 ;  /* 0x00000001a2a2e824 */ /* 0x000fe200078e0a00 */
[----:B------:R-:W-:Y:S01]  /*3270*/  ISETP.GT.U32.AND P6, PT, R0, R160, PT ;  /* 0x000000a00000720c */ /* 0x000fe20003fc4070 */
[----:B------:R-:W-:Y:S01]  /*3280*/  IMAD.HI.U32 R5, R3, R166, RZ ;  /* 0x000000a603057227 */ /* 0x000fe200078e00ff */
[----:B------:R-:W-:-:S03]  /*3290*/  LOP3.LUT R8, R2, 0x104, RZ, 0xfc, !PT ;  /* 0x0000010402087812 */ /* 0x000fc600078efcff */
[----:B------:R-:W-:Y:S01]  /*32a0*/  IMAD.MOV R7, RZ, RZ, -R5 ;  /* 0x000000ffff077224 */ /* 0x000fe200078e0a05 */
[----:B------:R-:W-:Y:S01]  /*32b0*/  IABS R174, R8 ;  /* 0x0000000800ae7213 */ /* 0x000fe20000000000 */
[----:B------:R-:W-:Y:S01]  /*32c0*/  @!P1 IMAD.MOV R154, RZ, RZ, -R154 ;  /* 0x000000ffff9a9224 */ /* 0x000fe200078e0a9a */
[C---:B------:R-:W-:Y:S01]  /*32d0*/  ISETP.GT.U32.AND P1, PT, R0.reuse, R164, PT ;  /* 0x000000a40000720c */ /* 0x040fe20003f24070 */
[----:B------:R-:W-:Y:S01]  /*32e0*/  IMAD R166, R0, R7, R166 ;  /* 0x0000000700a67224 */ /* 0x000fe200078e02a6 */
[----:B------:R-:W-:Y:S01]  /*32f0*/  LOP3.LUT R7, R2, 0x100, RZ, 0xfc, !PT ;  /* 0x0000010002077812 */ /* 0x000fe200078efcff */
[--C-:B------:R-:W-:Y:S01]  /*3300*/  @!P0 IMAD.IADD R158, R158, 0x1, -R0.reuse ;  /* 0x000000019e9e8824 */ /* 0x100fe200078e0a00 */
[----:B------:R-:W-:Y:S01]  /*3310*/  ISETP.GE.AND P0, PT, R6, RZ, PT ;  /* 0x000000ff0600720c */ /* 0x000fe20003f06270 */
[----:B------:R-:W-:Y:S01]  /*3320*/  @!P6 IMAD.IADD R160, R160, 0x1, -R0 ;  /* 0x00000001a0a0e824 */ /* 0x000fe200078e0a00 */
[C---:B------:R-:W-:Y:S01]  /*3330*/  ISETP.GT.U32.AND P6, PT, R0.reuse, R166, PT ;  /* 0x000000a60000720c */ /* 0x040fe20003fc4070 */
[----:B------:R-:W-:Y:S01]  /*3340*/  @!P2 IMAD.MOV R152, RZ, RZ, -R152 ;  /* 0x000000ffff98a224 */ /* 0x000fe200078e0a98 */
[----:B------:R-:W-:Y:S01]  /*3350*/  ISETP.GT.U32.AND P2, PT, R0, R162, PT ;  /* 0x000000a20000720c */ /* 0x000fe20003f44070 */
[----:B------:R-:W-:Y:S01]  /*3360*/  IMAD.HI.U32 R5, R3, R168, RZ ;  /* 0x000000a803057227 */ /* 0x000fe200078e00ff */
[----:B------:R-:W-:-:S02]  /*3370*/  LOP3.LUT R6, R2, 0xfc, RZ, 0xfc, !PT ;  /* 0x000000fc02067812 */ /* 0x000fc400078efcff */
[----:B------:R-:W-:Y:S01]  /*3380*/  IABS R172, R7 ;  /* 0x0000000700ac7213 */ /* 0x000fe20000000000 */
[----:B------:R-:W-:Y:S01]  /*3390*/  @!P1 IMAD.IADD R164, R164, 0x1, -R0 ;  /* 0x00000001a4a49824 */ /* 0x000fe200078e0a00 */
[----:B------:R-:W-:Y:S01]  /*33a0*/  IABS R170, R6 ;  /* 0x0000000600aa7213 */ /* 0x000fe20000000000 */
[----:B------:R-:W-:Y:S01]  /*33b0*/  IMAD.MOV R5, RZ, RZ, -R5 ;  /* 0x000000ffff057224 */ /* 0x000fe200078e0a05 */
[----:B------:R-:W-:Y:S01]  /*33c0*/  ISETP.GE.AND P1, PT, R6, RZ, PT ;  /* 0x000000ff0600720c */ /* 0x000fe20003f26270 */
[----:B------:R-:W-:Y:S02]  /*33d0*/  @!P0 IMAD.MOV R160, RZ, RZ, -R160 ;  /* 0x000000ffffa08224 */ /* 0x000fe400078e0aa0 */
[----:B------:R-:W-:Y:S01]  /*33e0*/  @!P6 IMAD.IADD R166, R166, 0x1, -R0 ;  /* 0x00000001a6a6e824 */ /* 0x000fe200078e0a00 */
[C---:B------:R-:W-:Y:S01]  /*33f0*/  ISETP.GT.U32.AND P6, PT, R0.reuse, R164, PT ;  /* 0x000000a40000720c */ /* 0x040fe20003fc4070 */
[C---:B------:R-:W-:Y:S02]  /*3400*/  IMAD R168, R0.reuse, R5, R168 ;  /* 0x0000000500a87224 */ /* 0x040fe400078e02a8 */
[----:B------:R-:W-:Y:S01]  /*3410*/  IMAD.HI.U32 R5, R3, R170, RZ ;  /* 0x000000aa03057227 */ /* 0x000fe200078e00ff */
[----:B------:R-:W-:-:S03]  /*3420*/  ISETP.GT.U32.AND P0, PT, R0, R166, PT ;  /* 0x000000a60000720c */ /* 0x000fc60003f04070 */
[----:B------:R-:W-:Y:S01]  /*3430*/  @!P2 IMAD.IADD R162, R162, 0x1, -R0 ;  /* 0x00000001a2a2a824 */ /* 0x000fe200078e0a00 */
[----:B------:R-:W-:Y:S01]  /*3440*/  ISETP.GE.AND P2, PT, R11, RZ, PT ;  /* 0x000000ff0b00720c */ /* 0x000fe20003f46270 */
[----:B------:R-:W-:Y:S01]  /*3450*/  IMAD.MOV R5, RZ, RZ, -R5 ;  /* 0x000000ffff057224 */ /* 0x000fe200078e0a05 */
[----:B------:R-:W-:Y:S01]  /*3460*/  LOP3.LUT R11, R2, 0x114, RZ, 0xfc, !PT ;  /* 0x00000114020b7812 */ /* 0x000fe200078efcff */
[----:B------:R-:W-:Y:S01]  /*3470*/  @!P4 IMAD.MOV R162, RZ, RZ, -R162 ;  /* 0x000000ffffa2c224 */ /* 0x000fe200078e0aa2 */
[C---:B------:R-:W-:Y:S01]  /*3480*/  ISETP.GT.U32.AND P4, PT, R0.reuse, R168, PT ;  /* 0x000000a80000720c */ /* 0x040fe20003f84070 */
[----:B------:R-:W-:Y:S01]  /*3490*/  IMAD R170, R0, R5, R170 ;  /* 0x0000000500aa7224 */ /* 0x000fe200078e02aa */
[----:B------:R-:W-:Y:S01]  /*34a0*/  IABS R182, R11 ;  /* 0x0000000b00b67213 */ /* 0x000fe20000000000 */
[----:B------:R-:W-:Y:S02]  /*34b0*/  @!P6 IMAD.IADD R164, R164, 0x1, -R0 ;  /* 0x00000001a4a4e824 */ /* 0x000fe400078e0a00 */
[----:B------:R-:W-:Y:S01]  /*34c0*/  @!P5 IMAD.MOV R156, RZ, RZ, -R156 ;  /* 0x000000ffff9cd224 */ /* 0x000fe200078e0a9c */
[----:B------:R-:W-:Y:S01]  /*34d0*/  ISETP.GT.U32.AND P6, PT, R0, R170, PT ;  /* 0x000000aa0000720c */ /* 0x000fe20003fc4070 */
[----:B------:R-:W-:Y:S01]  /*34e0*/  @!P3 IMAD.MOV R158, RZ, RZ, -R158 ;  /* 0x000000ffff9eb224 */ /* 0x000fe200078e0a9e */
[----:B------:R-:W-:Y:S01]  /*34f0*/  ISETP.GE.AND P5, PT, R9, RZ, PT ;  /* 0x000000ff0900720c */ /* 0x000fe20003fa6270 */
[----:B------:R-:W-:Y:S01]  /*3500*/  IMAD.HI.U32 R5, R3, R172, RZ ;  /* 0x000000ac03057227 */ /* 0x000fe200078e00ff */
[----:B------:R-:W-:-:S02]  /*3510*/  ISETP.GE.AND P3, PT, R10, RZ, PT ;  /* 0x000000ff0a00720c */ /* 0x000fc40003f66270 */
[----:B------:R-:W-:Y:S01]  /*3520*/  LOP3.LUT R10, R2, 0x108, RZ, 0xfc, !PT ;  /* 0x00000108020a7812 */ /* 0x000fe200078efcff */
[--C-:B------:R-:W-:Y:S01]  /*3530*/  @!P4 IMAD.IADD R168, R168, 0x1, -R0.reuse ;  /* 0x00000001a8a8c824 */ /* 0x100fe200078e0a00 */
[----:B------:R-:W-:Y:S01]  /*3540*/  ISETP.GE.AND P4, PT, R8, RZ, PT ;  /* 0x000000ff0800720c */ /* 0x000fe20003f86270 */
[----:B------:R-:W-:Y:S01]  /*3550*/  IMAD.HI.U32 R6, R3, R174, RZ ;  /* 0x000000ae03067227 */ /* 0x000fe200078e00ff */
[----:B------:R-:W-:Y:S02]  /*3560*/  IABS R176, R10 ;  /* 0x0000000a00b07213 */ /* 0x000fe40000000000 */
[----:B------:R-:W-:Y:S01]  /*3570*/  LOP3.LUT R8, R2, 0x10c, RZ, 0xfc, !PT ;  /* 0x0000010c02087812 */ /* 0x000fe200078efcff */
[--C-:B------:R-:W-:Y:S01]  /*3580*/  @!P6 IMAD.IADD R170, R170, 0x1, -R0.reuse ;  /* 0x00000001aaaae824 */ /* 0x100fe200078e0a00 */
[----:B------:R-:W-:Y:S01]  /*3590*/  ISETP.GT.U32.AND P6, PT, R0, R168, PT ;  /* 0x000000a80000720c */ /* 0x000fe20003fc4070 */
[----:B------:R-:W-:Y:S01]  /*35a0*/  @!P0 IMAD.IADD R166, R166, 0x1, -R0 ;  /* 0x00000001a6a68824 */ /* 0x000fe200078e0a00 */
[----:B------:R-:W-:Y:S01]  /*35b0*/  ISETP.GE.AND P0, PT, R7, RZ, PT ;  /* 0x000000ff0700720c */ /* 0x000fe20003f06270 */
[----:B------:R-:W-:Y:S01]  /*35c0*/  @!P5 IMAD.MOV R164, RZ, RZ, -R164 ;  /* 0x000000ffffa4d224 */ /* 0x000fe200078e0aa4 */
[----:B------:R-:W-:Y:S01]  /*35d0*/  ISETP.GT.U32.AND P5, PT, R0, R170, PT ;  /* 0x000000aa0000720c */ /* 0x000fe20003fa4070 */
[----:B------:R-:W-:Y:S01]  /*35e0*/  IMAD.MOV R7, RZ, RZ, -R5 ;  /* 0x000000ffff077224 */ /* 0x000fe200078e0a05 */
[----:B------:R-:W-:Y:S01]  /*35f0*/  IABS R178, R8 ;  /* 0x0000000800b27213 */ /* 0x000fe20000000000 */
[----:B------:R-:W-:-:S04]  /*3600*/  IMAD.HI.U32 R5, R3, R176, RZ ;  /* 0x000000b003057227 */ /* 0x000fc800078e00ff */
[----:B------:R-:W-:Y:S02]  /*3610*/  IMAD.MOV R9, RZ, RZ, -R6 ;  /* 0x000000ffff097224 */ /* 0x000fe400078e0a06 */
[----:B------:R-:W-:Y:S02]  /*3620*/  IMAD.MOV R5, RZ, RZ, -R5 ;  /* 0x000000ffff057224 */ /* 0x000fe400078e0a05 */
[----:B------:R-:W-:Y:S01]  /*3630*/  IMAD R174, R0, R9, R174 ;  /* 0x0000000900ae7224 */ /* 0x000fe200078e02ae */
[----:B------:R-:W-:Y:S01]  /*3640*/  LOP3.LUT R9, R2, 0x110, RZ, 0xfc, !PT ;  /* 0x0000011002097812 */ /* 0x000fe200078efcff */
[C---:B------:R-:W-:Y:S02]  /*3650*/  IMAD R172, R0.reuse, R7, R172 ;  /* 0x0000000700ac7224 */ /* 0x040fe400078e02ac */
        /* <DEDUP_REMOVED lines=9> */
[----:B------:R-:W-:-:S04]  /*36f0*/  IMAD.HI.U32 R5, R3, R178, RZ ;  /* 0x000000b203057227 */ /* 0x000fc800078e00ff */
[--C-:B------:R-:W-:Y:S02]  /*3700*/  @!P6 IMAD.IADD R174, R174, 0x1, -R0.reuse ;  /* 0x00000001aeaee824 */ /* 0x100fe400078e0a00 */
[--C-:B------:R-:W-:Y:S01]  /*3710*/  @!P3 IMAD.IADD R172, R172, 0x1, -R0.reuse ;  /* 0x00000001acacb824 */ /* 0x100fe200078e0a00 */
[----:B------:R-:W-:Y:S01]  /*3720*/  ISETP.GE.AND P3, PT, R10, RZ, PT ;  /* 0x000000ff0a00720c */ /* 0x000fe20003f66270 */
[----:B------:R-:W-:Y:S01]  /*3730*/  @!P5 IMAD.IADD R176, R176, 0x1, -R0 ;  /* 0x00000001b0b0d824 */ /* 0x000fe200078e0a00 */
[C---:B------:R-:W-:Y:S01]  /*3740*/  ISETP.GT.U32.AND P5, PT, R0.reuse, R174, PT ;  /* 0x000000ae0000720c */ /* 0x040fe20003fa4070 */
[----:B------:R-:W-:Y:S01]  /*3750*/  IMAD.MOV R7, RZ, RZ, -R6 ;  /* 0x000000ffff077224 */ /* 0x000fe200078e0a06 */
[----:B------:R-:W-:Y:S01]  /*3760*/  ISETP.GT.U32.AND P6, PT, R0, R172, PT ;  /* 0x000000ac0000720c */ /* 0x000fe20003fc4070 */
[----:B------:R-:W-:Y:S01]  /*3770*/  IMAD.MOV R5, RZ, RZ, -R5 ;  /* 0x000000ffff057224 */ /* 0x000fe200078e0a05 */
[----:B------:R-:W-:Y:S01]  /*3780*/  LOP3.LUT R10, R2, 0x13c, RZ, 0xfc, !PT ;  /* 0x0000013c020a7812 */ /* 0x000fe200078efcff */
[----:B------:R-:W-:-:S02]  /*3790*/  IMAD R180, R0, R7, R180 ;  /* 0x0000000700b47224 */ /* 0x000fc400078e02b4 */
[----:B------:R-:W-:Y:S01]  /*37a0*/  IMAD R178, R0, R5, R178 ;  /* 0x0000000500b27224 */ /* 0x000fe200078e02b2 */
[----:B------:R-:W-:Y:S01]  /*37b0*/  IABS R202, R10 ;  /* 0x0000000a00ca7213 */ /* 0x000fe20000000000 */
[----:B------:R-:W-:Y:S01]  /*37c0*/  @!P1 IMAD.MOV R170, RZ, RZ, -R170 ;  /* 0x000000ffffaa9224 */ /* 0x000fe200078e0aaa */
[----:B------:R-:W-:Y:S01]  /*37d0*/  ISETP.GE.AND P1, PT, R8, RZ, PT ;  /* 0x000000ff0800720c */ /* 0x000fe20003f26270 */
[----:B------:R-:W-:Y:S01]  /*37e0*/  IMAD.HI.U32 R6, R3, R184, RZ ;  /* 0x000000b803067227 */ /* 0x000fe200078e00ff */
[----:B------:R-:W-:-:S03]  /*37f0*/  LOP3.LUT R8, R2, 0x11c, RZ, 0xfc, !PT ;  /* 0x0000011c02087812 */ /* 0x000fc600078efcff */
[--C-:B------:R-:W-:Y:S01]  /*3800*/  @!P5 IMAD.IADD R174, R174, 0x1, -R0.reuse ;  /* 0x00000001aeaed824 */ /* 0x100fe200078e0a00 */
[----:B------:R-:W-:Y:S01]  /*3810*/  ISETP.GT.U32.AND P5, PT, R0, R180, PT ;  /* 0x000000b40000720c */ /* 0x000fe20003fa4070 */
[----:B------:R-:W-:Y:S01]  /*3820*/  @!P6 IMAD.IADD R172, R172, 0x1, -R0 ;  /* 0x00000001acace824 */ /* 0x000fe200078e0a00 */
[----:B------:R-:W-:Y:S01]  /*3830*/  ISETP.GT.U32.AND P6, PT, R0, R178, PT ;  /* 0x000000b20000720c */ /* 0x000fe20003fc4070 */
[----:B------:R-:W-:Y:S01]  /*3840*/  IMAD.HI.U32 R5, R3, R182, RZ ;  /* 0x000000b603057227 */ /* 0x000fe200078e00ff */
[----:B------:R-:W-:-:S03]  /*3850*/  IABS R186, R8 ;  /* 0x0000000800ba7213 */ /* 0x000fc60000000000 */
[----:B------:R-:W-:Y:S01]  /*3860*/  IMAD.MOV R7, RZ, RZ, -R6 ;  /* 0x000000ffff077224 */ /* 0x000fe200078e0a06 */
[----:B------:R-:W-:Y:S01]  /*3870*/  LOP3.LUT R6, R2, 0x120, RZ, 0xfc, !PT ;  /* 0x0000012002067812 */ /* 0x000fe200078efcff */
[----:B------:R-:W-:Y:S02]  /*3880*/  IMAD.MOV R5, RZ, RZ, -R5 ;  /* 0x000000ffff057224 */ /* 0x000fe400078e0a05 */
[----:B------:R-:W-:Y:S01]  /*3890*/  IMAD R184, R0, R7, R184 ;  /* 0x0000000700b87224 */ /* 0x000fe200078e02b8 */
[----:B------:R-:W-:Y:S01]  /*38a0*/  IABS R188, R6 ;  /* 0x0000000600bc7213 */ /* 0x000fe20000000000 */
[--C-:B------:R-:W-:Y:S01]  /*38b0*/  @!P5 IMAD.IADD R180, R180, 0x1, -R0.reuse ;  /* 0x00000001b4b4d824 */ /* 0x100fe200078e0a00 */
[----:B------:R-:W-:Y:S01]  /*38c0*/  LOP3.LUT R7, R2, 0x12c, RZ, 0xfc, !PT ;  /* 0x0000012c02077812 */ /* 0x000fe200078efcff */
[----:B------:R-:W-:Y:S02]  /*38d0*/  @!P6 IMAD.IADD R178, R178, 0x1, -R0 ;  /* 0x00000001b2b2e824 */ /* 0x000fe400078e0a00 */
[C---:B------:R-:W-:Y:S01]  /*38e0*/  IMAD R182, R0.reuse, R5, R182 ;  /* 0x0000000500b67224 */ /* 0x040fe200078e02b6 */
[----:B------:R-:W-:Y:S01]  /*38f0*/  ISETP.GT.U32.AND P5, PT, R0, R180, PT ;  /* 0x000000b40000720c */ /* 0x000fe20003fa4070 */
[----:B------:R-:W-:Y:S01]  /*3900*/  IMAD.HI.U32 R5, R3, R186, RZ ;  /* 0x000000ba03057227 */ /* 0x000fe200078e00ff */
[----:B------:R-:W-:-:S02]  /*3910*/  IABS R194, R7 ;  /* 0x0000000700c27213 */ /* 0x000fc40000000000 */
[C---:B------:R-:W-:Y:S01]  /*3920*/  ISETP.GT.U32.AND P6, PT, R0.reuse, R182, PT ;  /* 0x000000b60000720c */ /* 0x040fe20003fc4070 */
[----:B------:R-:W-:Y:S01]  /*3930*/  @!P0 IMAD.MOV R172, RZ, RZ, -R172 ;  /* 0x000000ffffac8224 */ /* 0x000fe200078e0aac */
[C---:B------:R-:W-:Y:S01]  /*3940*/  ISETP.GT.U32.AND P0, PT, R0.reuse, R178, PT ;  /* 0x000000b20000720c */ /* 0x040fe20003f04070 */
[----:B------:R-:W-:Y:S01]  /*3950*/  @!P4 IMAD.MOV R174, RZ, RZ, -R174 ;  /* 0x000000ffffaec224 */ /* 0x000fe200078e0aae */
[C---:B------:R-:W-:Y:S01]  /*3960*/  ISETP.GT.U32.AND P4, PT, R0.reuse, R184, PT ;  /* 0x000000b80000720c */ /* 0x040fe20003f84070 */
[----:B------:R-:W-:Y:S02]  /*3970*/  IMAD.MOV R5, RZ, RZ, -R5 ;  /* 0x000000ffff057224 */ /* 0x000fe400078e0a05 */
[----:B------:R-:W-:Y:S01]  /*3980*/  @!P2 IMAD.MOV R168, RZ, RZ, -R168 ;  /* 0x000000ffffa8a224 */ /* 0x000fe200078e0aa8 */
[C---:B------:R-:W-:Y:S01]  /*3990*/  ISETP.GT.U32.AND P2, PT, R0.reuse, R176, PT ;  /* 0x000000b00000720c */ /* 0x040fe20003f44070 */
[----:B------:R-:W-:Y:S02]  /*39a0*/  IMAD R186, R0, R5, R186 ;  /* 0x0000000500ba7224 */ /* 0x000fe400078e02ba */
[----:B------:R-:W-:-:S02]  /*39b0*/  @!P5 IMAD.IADD R180, R180, 0x1, -R0 ;  /* 0x00000001b4b4d824 */ /* 0x000fc400078e0a00 */
[----:B------:R-:W-:Y:S01]  /*39c0*/  IMAD.HI.U32 R5, R3, R188, RZ ;  /* 0x000000bc03057227 */ /* 0x000fe200078e00ff */
[----:B------:R-:W-:-:S03]  /*39d0*/  ISETP.GT.U32.AND P5, PT, R0, R186, PT ;  /* 0x000000ba0000720c */ /* 0x000fc60003fa4070 */
[--C-:B------:R-:W-:Y:S01]  /*39e0*/  @!P0 IMAD.IADD R178, R178, 0x1, -R0.reuse ;  /* 0x00000001b2b28824 */ /* 0x100fe200078e0a00 */
[----:B------:R-:W-:Y:S01]  /*39f0*/  ISETP.GE.AND P0, PT, R12, RZ, PT ;  /* 0x000000ff0c00720c */ /* 0x000fe20003f06270 */
[--C-:B------:R-:W-:Y:S01]  /*3a00*/  @!P4 IMAD.IADD R184, R184, 0x1, -R0.reuse ;  /* 0x00000001b8b8c824 */ /* 0x100fe200078e0a00 */
[----:B------:R-:W-:Y:S01]  /*3a10*/  ISETP.GE.AND P4, PT, R8, RZ, PT ;  /* 0x000000ff0800720c */ /* 0x000fe20003f86270 */
[----:B------:R-:W-:Y:S01]  /*3a20*/  @!P2 IMAD.IADD R176, R176, 0x1, -R0 ;  /* 0x00000001b0b0a824 */ /* 0x000fe200078e0a00 */
[----:B------:R-:W-:Y:S01]  /*3a30*/  ISETP.GE.AND P2, PT, R9, RZ, PT ;  /* 0x000000ff0900720c */ /* 0x000fe20003f46270 */
[----:B------:R-:W-:Y:S01]  /*3a40*/  @!P1 IMAD.MOV R178, RZ, RZ, -R178 ;  /* 0x000000ffffb29224 */ /* 0x000fe200078e0ab2 */
[----:B------:R-:W-:Y:S01]  /*3a50*/  ISETP.GT.U32.AND P1, PT, R0, R184, PT ;  /* 0x000000b80000720c */ /* 0x000fe20003f24070 */
[----:B------:R-:W-:Y:S01]  /*3a60*/  IMAD.MOV R5, RZ, RZ, -R5 ;  /* 0x000000ffff057224 */ /* 0x000fe200078e0a05 */
[----:B------:R-:W-:Y:S01]  /*3a70*/  LOP3.LUT R8, R2, 0x130, RZ, 0xfc, !PT ;  /* 0x0000013002087812 */ /* 0x000fe200078efcff */
[----:B------:R-:W-:Y:S01]  /*3a80*/  @!P5 IMAD.IADD R186, R186, 0x1, -R0 ;  /* 0x00000001babad824 */ /* 0x000fe200078e0a00 */
[----:B------:R-:W-:Y:S01]  /*3a90*/  LOP3.LUT R12, R2, 0x144, RZ, 0xfc, !PT ;  /* 0x00000144020c7812 */ /* 0x000fe200078efcff */
[----:B------:R-:W-:Y:S01]  /*3aa0*/  IMAD R188, R0, R5, R188 ;  /* 0x0000000500bc7224 */ /* 0x000fe200078e02bc */
[----:B------:R-:W-:Y:S01]  /*3ab0*/  LOP3.LUT R5, R2, 0x124, RZ, 0xfc, !PT ;  /* 0x0000012402057812 */ /* 0x000fe200078efcff */
[----:B------:R-:W-:Y:S01]  /*3ac0*/  @!P6 IMAD.IADD R182, R182, 0x1, -R0 ;  /* 0x00000001b6b6e824 */ /* 0x000fe200078e0a00 */
[----:B------:R-:W-:Y:S01]  /*3ad0*/  ISETP.GT.U32.AND P5, PT, R0, R186, PT ;  /* 0x000000ba0000720c */ /* 0x000fe20003fa4070 */
[----:B------:R-:W-:Y:S01]  /*3ae0*/  @!P3 IMAD.MOV R176, RZ, RZ, -R176 ;  /* 0x000000ffffb0b224 */ /* 0x000fe200078e0ab0 */
[----:B------:R-:W-:Y:S01]  /*3af0*/  IABS R190, R5 ;  /* 0x0000000500be7213 */ /* 0x000fe20000000000 */
[----:B------:R-:W-:Y:S01]  /*3b00*/  @!P2 IMAD.MOV R180, RZ, RZ, -R180 ;  /* 0x000000ffffb4a224 */ /* 0x000fe200078e0ab4 */
[----:B------:R-:W-:Y:S01]  /*3b10*/  ISETP.GE.AND P2, PT, R5, RZ, PT ;  /* 0x000000ff0500720c */ /* 0x000fe20003f46270 */
[----:B------:R-:W-:Y:S01]  /*3b20*/  @!P1 IMAD.IADD R184, R184, 0x1, -R0 ;  /* 0x00000001b8b89824 */ /* 0x000fe200078e0a00 */
[C---:B------:R-:W-:Y:S01]  /*3b30*/  ISETP.GT.U32.AND P1, PT, R0.reuse, R188, PT ;  /* 0x000000bc0000720c */ /* 0x040fe20003f24070 */
[----:B------:R-:W-:Y:S01]  /*3b40*/  IMAD.HI.U32 R5, R3, R190, RZ ;  /* 0x000000be03057227 */ /* 0x000fe200078e00ff */
[----:B------:R-:W-:-:S02]  /*3b50*/  ISETP.GT.U32.AND P6, PT, R0, R182, PT ;  /* 0x000000b60000720c */ /* 0x000fc40003fc4070 */
[----:B------:R-:W-:Y:S01]  /*3b60*/  ISETP.GE.AND P3, PT, R11, RZ, PT ;  /* 0x000000ff0b00720c */ /* 0x000fe20003f66270 */
[----:B------:R-:W-:Y:S01]  /*3b70*/  @!P0 IMAD.MOV R184, RZ, RZ, -R184 ;  /* 0x000000ffffb88224 */ /* 0x000fe200078e0ab8 */
[----:B------:R-:W-:Y:S01]  /*3b80*/  ISETP.GE.AND P0, PT, R7, RZ, PT ;  /* 0x000000ff0700720c */ /* 0x000fe20003f06270 */
[----:B------:R-:W-:Y:S01]  /*3b90*/  IMAD.MOV R7, RZ, RZ, -R5 ;  /* 0x000000ffff077224 */ /* 0x000fe200078e0a05 */
[----:B------:R-:W-:Y:S01]  /*3ba0*/  IABS R196, R8 ;  /* 0x0000000800c47213 */ /* 0x000fe20000000000 */
        /* <DEDUP_REMOVED lines=9> */
[----:B------:R-:W-:-:S02]  /*3c40*/  ISETP.GE.AND P6, PT, R6, RZ, PT ;  /* 0x000000ff0600720c */ /* 0x000fc40003fc6270 */
[----:B------:R-:W-:Y:S01]  /*3c50*/  LOP3.LUT R6, R2, 0x128, RZ, 0xfc, !PT ;  /* 0x0000012802067812 */ /* 0x000fe200078efcff */
[----:B------:R-:W-:Y:S01]  /*3c60*/  @!P3 IMAD.MOV R182, RZ, RZ, -R182 ;  /* 0x000000ffffb6b224 */ /* 0x000fe200078e0ab6 */
[----:B------:R-:W-:Y:S02]  /*3c70*/  ISETP.GT.U32.AND P1, PT, R0, R188, PT ;  /* 0x000000bc0000720c */ /* 0x000fe40003f24070 */
[----:B------:R-:W-:Y:S02]  /*3c80*/  ISETP.GE.AND P3, PT, R6, RZ, PT ;  /* 0x000000ff0600720c */ /* 0x000fe40003f66270 */
[----:B------:R-:W-:Y:S01]  /*3c90*/  IABS R192, R6 ;  /* 0x0000000600c07213 */ /* 0x000fe20000000000 */
[----:B------:R-:W-:Y:S01]  /*3ca0*/  IMAD.HI.U32 R6, R3, R194, RZ ;  /* 0x000000c203067227 */ /* 0x000fe200078e00ff */
[----:B------:R-:W-:Y:S02]  /*3cb0*/  IABS R198, R8 ;  /* 0x0000000800c67213 */ /* 0x000fe40000000000 */
[----:B------:R-:W-:Y:S01]  /*3cc0*/  IABS R204, R11 ;  /* 0x0000000b00cc7213 */ /* 0x000fe20000000000 */
[----:B------:R-:W-:Y:S01]  /*3cd0*/  IMAD.MOV R9, RZ, RZ, -R6 ;  /* 0x000000ffff097224 */ /* 0x000fe200078e0a06 */
[----:B------:R-:W-:Y:S01]  /*3ce0*/  IABS R206, R12 ;  /* 0x0000000c00ce7213 */ /* 0x000fe20000000000 */
[----:B------:R-:W-:-:S02]  /*3cf0*/  @!P4 IMAD.IADD R190, R190, 0x1, -R0 ;  /* 0x00000001bebec824 */ /* 0x000fc400078e0a00 */
[----:B------:R-:W-:-:S03]  /*3d00*/  IMAD.HI.U32 R5, R3, R192, RZ ;  /* 0x000000c003057227 */ /* 0x000fc600078e00ff */
[----:B------:R-:W-:Y:S01]  /*3d10*/  ISETP.GT.U32.AND P4, PT, R0, R190, PT ;  /* 0x000000be0000720c */ /* 0x000fe20003f84070 */
[----:B------:R-:W-:Y:S02]  /*3d20*/  @!P1 IMAD.IADD R188, R188, 0x1, -R0 ;  /* 0x00000001bcbc9824 */ /* 0x000fe400078e0a00 */
[----:B------:R-:W-:Y:S01]  /*3d30*/  IMAD R194, R0, R9, R194 ;  /* 0x0000000900c27224 */ /* 0x000fe200078e02c2 */
[----:B------:R-:W-:Y:S01]  /*3d40*/  LOP3.LUT R9, R2, 0x138, RZ, 0xfc, !PT ;  /* 0x0000013802097812 */ /* 0x000fe200078efcff */
[----:B------:R-:W-:Y:S02]  /*3d50*/  IMAD.MOV R7, RZ, RZ, -R5 ;  /* 0x000000ffff077224 */ /* 0x000fe400078e0a05 */
[----:B------:R-:W-:Y:S01]  /*3d60*/  IMAD.HI.U32 R5, R3, R196, RZ ;  /* 0x000000c403057227 */ /* 0x000fe200078e00ff */
[----:B------:R-:W-:-:S03]  /*3d70*/  IABS R200, R9 ;  /* 0x0000000900c87213 */ /* 0x000fc60000000000 */
[----:B------:R-:W-:Y:S01]  /*3d80*/  @!P6 IMAD.MOV R188, RZ, RZ, -R188 ;  /* 0x000000ffffbce224 */ /* 0x000fe200078e0abc */
[C---:B------:R-:W-:Y:S01]  /*3d90*/  ISETP.GT.U32.AND P6, PT, R0.reuse, R194, PT ;  /* 0x000000c20000720c */ /* 0x040fe20003fc4070 */
[----:B------:R-:W-:Y:S02]  /*3da0*/  IMAD.MOV R5, RZ, RZ, -R5 ;  /* 0x000000ffff057224 */ /* 0x000fe400078e0a05 */
[C---:B------:R-:W-:Y:S02]  /*3db0*/  IMAD R192, R0.reuse, R7, R192 ;  /* 0x0000000700c07224 */ /* 0x040fe400078e02c0 */
[----:B------:R-:W-:Y:S02]  /*3dc0*/  IMAD R196, R0, R5, R196 ;  /* 0x0000000500c47224 */ /* 0x000fe400078e02c4 */
[----:B------:R-:W-:Y:S01]  /*3dd0*/  @!P4 IMAD.IADD R190, R190, 0x1, -R0 ;  /* 0x00000001bebec824 */ /* 0x000fe200078e0a00 */
[C---:B------:R-:W-:Y:S01]  /*3de0*/  ISETP.GT.U32.AND P1, PT, R0.reuse, R192, PT ;  /* 0x000000c00000720c */ /* 0x040fe20003f24070 */
[----:B------:R-:W-:Y:S01]  /*3df0*/  IMAD.HI.U32 R6, R3, R200, RZ ;  /* 0x000000c803067227 */ /* 0x000fe200078e00ff */
[----:B------:R-:W-:-:S03]  /*3e00*/  ISETP.GT.U32.AND P4, PT, R0, R196, PT ;  /* 0x000000c40000720c */ /* 0x000fc60003f84070 */
[----:B------:R-:W-:Y:S02]  /*3e10*/  @!P6 IMAD.IADD R194, R194, 0x1, -R0 ;  /* 0x00000001c2c2e824 */ /* 0x000fe400078e0a00 */
[----:B------:R-:W-:-:S03]  /*3e20*/  IMAD.HI.U32 R5, R3, R198, RZ ;  /* 0x000000c603057227 */ /* 0x000fc600078e00ff */
[----:B------:R-:W-:Y:S01]  /*3e30*/  ISETP.GT.U32.AND P6, PT, R0, R194, PT ;  /* 0x000000c20000720c */ /* 0x000fe20003fc4070 */
[----:B------:R-:W-:Y:S02]  /*3e40*/  IMAD.MOV R7, RZ, RZ, -R6 ;  /* 0x000000ffff077224 */ /* 0x000fe400078e0a06 */
[----:B------:R-:W-:Y:S02]  /*3e50*/  IMAD.MOV R5, RZ, RZ, -R5 ;  /* 0x000000ffff057224 */ /* 0x000fe400078e0a05 */
[--C-:B------:R-:W-:Y:S01]  /*3e60*/  @!P4 IMAD.IADD R196, R196, 0x1, -R0.reuse ;  /* 0x00000001c4c4c824 */ /* 0x100fe200078e0a00 */
[----:B------:R-:W-:Y:S01]  /*3e70*/  ISETP.GE.AND P4, PT, R8, RZ, PT ;  /* 0x000000ff0800720c */ /* 0x000fe20003f86270 */
[----:B------:R-:W-:Y:S01]  /*3e80*/  @!P1 IMAD.IADD R192, R192, 0x1, -R0 ;  /* 0x00000001c0c09824 */ /* 0x000fe200078e0a00 */
[----:B------:R-:W-:Y:S01]  /*3e90*/  LOP3.LUT R8, R2, 0x14c, RZ, 0xfc, !PT ;  /* 0x0000014c02087812 */ /* 0x000fe200078efcff */
[C---:B------:R-:W-:Y:S02]  /*3ea0*/  IMAD R200, R0.reuse, R7, R200 ;  /* 0x0000000700c87224 */ /* 0x040fe400078e02c8 */
[----:B------:R-:W-:Y:S01]  /*3eb0*/  @!P2 IMAD.MOV R190, RZ, RZ, -R190 ;  /* 0x000000ffffbea224 */ /* 0x000fe200078e0abe */
[C---:B------:R-:W-:Y:S01]  /*3ec0*/  ISETP.GT.U32.AND P2, PT, R0.reuse, R196, PT ;  /* 0x000000c40000720c */ /* 0x040fe20003f44070 */
[C---:B------:R-:W-:Y:S01]  /*3ed0*/  IMAD R198, R0.reuse, R5, R198 ;  /* 0x0000000500c67224 */ /* 0x040fe200078e02c6 */
[----:B------:R-:W-:Y:S01]  /*3ee0*/  ISETP.GT.U32.AND P1, PT, R0, R192, PT ;  /* 0x000000c00000720c */ /* 0x000fe20003f24070 */
[----:B------:R-:W-:Y:S01]  /*3ef0*/  IMAD.HI.U32 R5, R3, R202, RZ ;  /* 0x000000ca03057227 */ /* 0x000fe200078e00ff */
[----:B------:R-:W-:-:S03]  /*3f00*/  IABS R210, R8 ;  /* 0x0000000800d27213 */ /* 0x000fc60000000000 */
[----:B------:R-:W-:Y:S01]  /*3f10*/  @!P6 IMAD.IADD R194, R194, 0x1, -R0 ;  /* 0x00000001c2c2e824 */ /* 0x000fe200078e0a00 */
[----:B------:R-:W-:Y:S01]  /*3f20*/  ISETP.GT.U32.AND P6, PT, R0, R200, PT ;  /* 0x000000c80000720c */ /* 0x000fe20003fc4070 */
[----:B------:R-:W-:-:S04]  /*3f30*/  IMAD.HI.U32 R6, R3, R204, RZ ;  /* 0x000000cc03067227 */ /* 0x000fc800078e00ff */
[----:B------:R-:W-:Y:S02]  /*3f40*/  IMAD.MOV R5, RZ, RZ, -R5 ;  /* 0x000000ffff057224 */ /* 0x000fe400078e0a05 */
[----:B------:R-:W-:Y:S01]  /*3f50*/  IMAD.MOV R7, RZ, RZ, -R6 ;  /* 0x000000ffff077224 */ /* 0x000fe200078e0a06 */
[----:B------:R-:W-:Y:S01]  /*3f60*/  LOP3.LUT R6, R2, 0x148, RZ, 0xfc, !PT ;  /* 0x0000014802067812 */ /* 0x000fe200078efcff */
[C---:B------:R-:W-:Y:S02]  /*3f70*/  IMAD R202, R0.reuse, R5, R202 ;  /* 0x0000000500ca7224 */ /* 0x040fe400078e02ca */
[----:B------:R-:W-:Y:S01]  /*3f80*/  IMAD R204, R0, R7, R204 ;  /* 0x0000000700cc7224 */ /* 0x000fe200078e02cc */
[----:B------:R-:W-:Y:S01]  /*3f90*/  IABS R208, R6 ;  /* 0x0000000600d07213 */ /* 0x000fe20000000000 */
[--C-:B------:R-:W-:Y:S01]  /*3fa0*/  @!P2 IMAD.IADD R196, R196, 0x1, -R0.reuse ;  /* 0x00000001c4c4a824 */ /* 0x100fe200078e0a00 */
[----:B------:R-:W-:Y:S01]  /*3fb0*/  ISETP.GT.U32.AND P2, PT, R0, R202, PT ;  /* 0x000000ca0000720c */ /* 0x000fe20003f44070 */
[--C-:B------:R-:W-:Y:S01]  /*3fc0*/  @!P1 IMAD.IADD R192, R192, 0x1, -R0.reuse ;  /* 0x00000001c0c09824 */ /* 0x100fe200078e0a00 */
[----:B------:R-:W-:Y:S01]  /*3fd0*/  ISETP.GT.U32.AND P1, PT, R0, R198, PT ;  /* 0x000000c60000720c */ /* 0x000fe20003f24070 */
[----:B------:R-:W-:-:S02]  /*3fe0*/  @!P6 IMAD.IADD R200, R200, 0x1, -R0 ;  /* 0x00000001c8c8e824 */ /* 0x000fc400078e0a00 */
[----:B------:R-:W-:Y:S01]  /*3ff0*/  @!P5 IMAD.MOV R196, RZ, RZ, -R196 ;  /* 0x000000ffffc4d224 */ /* 0x000fe200078e0ac4 */
[C---:B------:R-:W-:Y:S01]  /*4000*/  ISETP.GT.U32.AND P5, PT, R0.reuse, R204, PT ;  /* 0x000000cc0000720c */ /* 0x040fe20003fa4070 */
[----:B------:R-:W-:Y:S01]  /*4010*/  IMAD.HI.U32 R5, R3, R206, RZ ;  /* 0x000000ce03057227 */ /* 0x000fe200078e00ff */
[----:B------:R-:W-:-:S03]  /*4020*/  ISETP.GT.U32.AND P6, PT, R0, R200, PT ;  /* 0x000000c80000720c */ /* 0x000fc60003fc4070 */
[----:B------:R-:W-:Y:S02]  /*4030*/  IMAD.MOV R5, RZ, RZ, -R5 ;  /* 0x000000ffff057224 */ /* 0x000fe400078e0a05 */
[--C-:B------:R-:W-:Y:S01]  /*4040*/  @!P2 IMAD.IADD R202, R202, 0x1, -R0.reuse ;  /* 0x00000001cacaa824 */ /* 0x100fe200078e0a00 */
[----:B------:R-:W-:Y:S01]  /*4050*/  ISETP.GE.AND P2, PT, R12, RZ, PT ;  /* 0x000000ff0c00720c */ /* 0x000fe20003f46270 */
[----:B------:R-:W-:Y:S01]  /*4060*/  @!P1 IMAD.IADD R198, R198, 0x1, -R0 ;  /* 0x00000001c6c69824 */ /* 0x000fe200078e0a00 */
[----:B------:R-:W-:Y:S01]  /*4070*/  ISETP.GE.AND P1, PT, R9, RZ, PT ;  /* 0x000000ff0900720c */ /* 0x000fe20003f26270 */
[----:B------:R-:W-:Y:S01]  /*4080*/  IMAD R206, R0, R5, R206 ;  /* 0x0000000500ce7224 */ /* 0x000fe200078e02ce */
[----:B------:R-:W-:Y:S01]  /*4090*/  LOP3.LUT R9, R2, 0x150, RZ, 0xfc, !PT ;  /* 0x0000015002097812 */ /* 0x000fe200078efcff */
[----:B------:R-:W-:Y:S01]  /*40a0*/  @!P5 IMAD.IADD R204, R204, 0x1, -R0 ;  /* 0x00000001ccccd824 */ /* 0x000fe200078e0a00 */
[----:B------:R-:W-:Y:S01]  /*40b0*/  ISETP.GT.U32.AND P5, PT, R0, R202, PT ;  /* 0x000000ca0000720c */ /* 0x000fe20003fa4070 */
[----:B------:R-:W-:Y:S01]  /*40c0*/  IMAD.HI.U32 R5, R3, R208, RZ ;  /* 0x000000d003057227 */ /* 0x000fe200078e00ff */
[----:B------:R-:W-:-:S02]  /*40d0*/  IABS R212, R9 ;  /* 0x0000000900d47213 */ /* 0x000fc40000000000 */
[----:B------:R-:W-:Y:S01]  /*40e0*/  LOP3.LUT R12, R2, 0x178, RZ, 0xfc, !PT ;  /* 0x00000178020c7812 */ /* 0x000fe200078efcff */
[----:B------:R-:W-:Y:S01]  /*40f0*/  @!P3 IMAD.MOV R192, RZ, RZ, -R192 ;  /* 0x000000ffffc0b224 */ /* 0x000fe200078e0ac0 */
[----:B------:R-:W-:Y:S01]  /*4100*/  ISETP.GT.U32.AND P3, PT, R0, R198, PT ;  /* 0x000000c60000720c */ /* 0x000fe20003f64070 */
[----:B------:R-:W-:Y:S01]  /*4110*/  @!P6 IMAD.IADD R200, R200, 0x1, -R0 ;  /* 0x00000001c8c8e824 */ /* 0x000fe200078e0a00 */
[----:B------:R-:W-:Y:S01]  /*4120*/  ISETP.GT.U32.AND P6, PT, R0, R206, PT ;  /* 0x000000ce0000720c */ /* 0x000fe20003fc4070 */
[----:B------:R-:W-:Y:S01]  /*4130*/  IMAD.MOV R7, RZ, RZ, -R5 ;  /* 0x000000ffff077224 */ /* 0x000fe200078e0a05 */
[----:B------:R-:W-:Y:S01]  /*4140*/  IABS R232, R12 ;  /* 0x0000000c00e87213 */ /* 0x000fe20000000000 */
[----:B------:R-:W-:-:S04]  /*4150*/  IMAD.HI.U32 R5, R3, R210, RZ ;  /* 0x000000d203057227 */ /* 0x000fc800078e00ff */
[----:B------:R-:W-:Y:S02]  /*4160*/  IMAD R208, R0, R7, R208 ;  /* 0x0000000700d07224 */ /* 0x000fe400078e02d0 */
[--C-:B------:R-:W-:Y:S02]  /*4170*/  @!P5 IMAD.IADD R202, R202, 0x1, -R0.reuse ;  /* 0x00000001cacad824 */ /* 0x100fe400078e0a00 */
[--C-:B------:R-:W-:Y:S01]  /*4180*/  @!P3 IMAD.IADD R198, R198, 0x1, -R0.reuse ;  /* 0x00000001c6c6b824 */ /* 0x100fe200078e0a00 */
[----:B------:R-:W-:Y:S01]  /*4190*/  ISETP.GT.U32.AND P5, PT, R0, R208, PT ;  /* 0x000000d00000720c */ /* 0x000fe20003fa4070 */
[----:B------:R-:W-:Y:S01]  /*41a0*/  @!P6 IMAD.IADD R206, R206, 0x1, -R0 ;  /* 0x00000001cecee824 */ /* 0x000fe200078e0a00 */
[C---:B------:R-:W-:Y:S01]  /*41b0*/  ISETP.GT.U32.AND P6, PT, R0.reuse, R204, PT ;  /* 0x000000cc0000720c */ /* 0x040fe20003fc4070 */
[----:B------:R-:W-:Y:S01]  /*41c0*/  @!P4 IMAD.MOV R198, RZ, RZ, -R198 ;  /* 0x000000ffffc6c224 */ /* 0x000fe200078e0ac6 */
[----:B------:R-:W-:Y:S01]  /*41d0*/  ISETP.GE.AND P3, PT, R11, RZ, PT ;  /* 0x000000ff0b00720c */ /* 0x000fe20003f66270 */
[----:B------:R-:W-:Y:S01]  /*41e0*/  IMAD.MOV R5, RZ, RZ, -R5 ;  /* 0x000000ffff057224 */ /* 0x000fe200078e0a05 */
[----:B------:R-:W-:Y:S01]  /*41f0*/  ISETP.GT.U32.AND P4, PT, R0, R206, PT ;  /* 0x000000ce0000720c */ /* 0x000fe20003f84070 */
[----:B------:R-:W-:Y:S01]  /*4200*/  @!P1 IMAD.MOV R200, RZ, RZ, -R200 ;  /* 0x000000ffffc89224 */ /* 0x000fe200078e0ac8 */
[----:B------:R-:W-:Y:S01]  /*4210*/  LOP3.LUT R11, R2, 0x158, RZ, 0xfc, !PT ;  /* 0x00000158020b7812 */ /* 0x000fe200078efcff */
[----:B------:R-:W-:-:S02]  /*4220*/  IMAD R210, R0, R5, R210 ;  /* 0x0000000500d27224 */ /* 0x000fc400078e02d2 */
[----:B------:R-:W-:Y:S01]  /*4230*/  IMAD.HI.U32 R5, R3, R212, RZ ;  /* 0x000000d403057227 */ /* 0x000fe200078e00ff */
[----:B------:R-:W-:-:S03]  /*4240*/  IABS R216, R11 ;  /* 0x0000000b00d87213 */ /* 0x000fc60000000000 */
[----:B------:R-:W-:Y:S01]  /*4250*/  @!P5 IMAD.IADD R208, R208, 0x1, -R0 ;  /* 0x00000001d0d0d824 */ /* 0x000fe200078e0a00 */
[----:B------:R-:W-:Y:S01]  /*4260*/  ISETP.GE.AND P5, PT, R8, RZ, PT ;  /* 0x000000ff0800720c */ /* 0x000fe20003fa6270 */
[----:B------:R-:W-:Y:S01]  /*4270*/  IMAD.MOV R5, RZ, RZ, -R5 ;  /* 0x000000ffff057224 */ /* 0x000fe200078e0a05 */
[----:B------:R-:W-:Y:S01]  /*4280*/  LOP3.LUT R8, R2, 0x15c, RZ, 0xfc, !PT ;  /* 0x0000015c02087812 */ /* 0x000fe200078efcff */
[----:B------:R-:W-:Y:S01]  /*4290*/  @!P0 IMAD.MOV R194, RZ, RZ, -R194 ;  /* 0x000000ffffc28224 */ /* 0x000fe200078e0ac2 */
[----:B------:R-:W-:Y:S01]  /*42a0*/  ISETP.GT.U32.AND P1, PT, R0, R208, PT ;  /* 0x000000d00000720c */ /* 0x000fe20003f24070 */
[--C-:B------:R-:W-:Y:S01]  /*42b0*/  @!P6 IMAD.IADD R204, R204, 0x1, -R0.reuse ;  /* 0x00000001cccce824 */ /* 0x100fe200078e0a00 */
[----:B------:R-:W-:Y:S01]  /*42c0*/  ISETP.GE.AND P0, PT, R10, RZ, PT ;  /* 0x000000ff0a00720c */ /* 0x000fe20003f06270 */
[----:B------:R-:W-:Y:S01]  /*42d0*/  @!P4 IMAD.IADD R206, R206, 0x1, -R0 ;  /* 0x00000001cecec824 */ /* 0x000fe200078e0a00 */
[----:B------:R-:W-:Y:S01]  /*42e0*/  LOP3.LUT R10, R2, 0x154, RZ, 0xfc, !PT ;  /* 0x00000154020a7812 */ /* 0x000fe200078efcff */
[----:B------:R-:W-:Y:S01]  /*42f0*/  IMAD R212, R0, R5, R212 ;  /* 0x0000000500d47224 */ /* 0x000fe200078e02d4 */
[----:B------:R-:W-:Y:S01]  /*4300*/  ISETP.GE.AND P6, PT, R6, RZ, PT ;  /* 0x000000ff0600720c */ /* 0x000fe20003fc6270 */
[----:B------:R-:W-:Y:S01]  /*4310*/  IMAD.HI.U32 R5, R3, R216, RZ ;  /* 0x000000d803057227 */ /* 0x000fe200078e00ff */
[----:B------:R-:W-:-:S02]  /*4320*/  ISETP.GT.U32.AND P4, PT, R0, R210, PT ;  /* 0x000000d20000720c */ /* 0x000fc40003f84070 */
[----:B------:R-:W-:Y:S01]  /*4330*/  IABS R214, R10 ;  /* 0x0000000a00d67213 */ /* 0x000fe20000000000 */
[----:B------:R-:W-:Y:S01]  /*4340*/  IMAD.MOV R5, RZ, RZ, -R5 ;  /* 0x000000ffff057224 */ /* 0x000fe200078e0a05 */
[----:B------:R-:W-:Y:S01]  /*4350*/  IABS R218, R8 ;  /* 0x0000000800da7213 */ /* 0x000fe20000000000 */
[----:B------:R-:W-:Y:S01]  /*4360*/  @!P1 IMAD.IADD R208, R208, 0x1, -R0 ;  /* 0x00000001d0d09824 */ /* 0x000fe200078e0a00 */
[----:B------:R-:W-:Y:S01]  /*4370*/  ISETP.GE.AND P1, PT, R10, RZ, PT ;  /* 0x000000ff0a00720c */ /* 0x000fe20003f26270 */
[----:B------:R-:W-:Y:S01]  /*4380*/  IMAD.HI.U32 R6, R3, R214, RZ ;  /* 0x000000d603067227 */ /* 0x000fe200078e00ff */
[----:B------:R-:W-:-:S03]  /*4390*/  LOP3.LUT R10, R2, 0x170, RZ, 0xfc, !PT ;  /* 0x00000170020a7812 */ /* 0x000fc600078efcff */
[----:B------:R-:W-:Y:S01]  /*43a0*/  IMAD R216, R0, R5, R216 ;  /* 0x0000000500d87224 */ /* 0x000fe200078e02d8 */
[----:B------:R-:W-:Y:S01]  /*43b0*/  IABS R228, R10 ;  /* 0x0000000a00e47213 */ /* 0x000fe20000000000 */
[----:B------:R-:W-:Y:S02]  /*43c0*/  IMAD.MOV R7, RZ, RZ, -R6 ;  /* 0x000000ffff077224 */ /* 0x000fe400078e0a06 */
[----:B------:R-:W-:Y:S01]  /*43d0*/  @!P4 IMAD.IADD R210, R210, 0x1, -R0 ;  /* 0x00000001d2d2c824 */ /* 0x000fe200078e0a00 */
[C---:B------:R-:W-:Y:S01]  /*43e0*/  ISETP.GT.U32.AND P4, PT, R0.reuse, R212, PT ;  /* 0x000000d40000720c */ /* 0x040fe20003f84070 */
[----:B------:R-:W-:Y:S01]  /*43f0*/  @!P6 IMAD.MOV R208, RZ, RZ, -R208 ;  /* 0x000000ffffd0e224 */ /* 0x000fe200078e0ad0 */
[C---:B------:R-:W-:Y:S01]  /*4400*/  ISETP.GT.U32.AND P6, PT, R0.reuse, R216, PT ;  /* 0x000000d80000720c */ /* 0x040fe20003fc4070 */
[C---:B------:R-:W-:Y:S02]  /*4410*/  IMAD R214, R0.reuse, R7, R214 ;  /* 0x0000000700d67224 */ /* 0x040fe400078e02d6 */
[----:B------:R-:W-:Y:S01]  /*4420*/  @!P0 IMAD.MOV R202, RZ, RZ, -R202 ;  /* 0x000000ffffca8224 */ /* 0x000fe200078e0aca */
[----:B------:R-:W-:Y:S01]  /*4430*/  ISETP.GT.U32.AND P0, PT, R0, R210, PT ;  /* 0x000000d20000720c */ /* 0x000fe20003f04070 */
[----:B------:R-:W-:-:S04]  /*4440*/  IMAD.HI.U32 R6, R3, R218, RZ ;  /* 0x000000da03067227 */ /* 0x000fc800078e00ff */
[----:B------:R-:W-:Y:S01]  /*4450*/  @!P3 IMAD.MOV R204, RZ, RZ, -R204 ;  /* 0x000000ffffccb224 */ /* 0x000fe200078e0acc */
[----:B------:R-:W-:Y:S01]  /*4460*/  ISETP.GT.U32.AND P3, PT, R0, R214, PT ;  /* 0x000000d60000720c */ /* 0x000fe20003f64070 */
[----:B------:R-:W-:Y:S01]  /*4470*/  IMAD.MOV R7, RZ, RZ, -R6 ;  /* 0x000000ffff077224 */ /* 0x000fe200078e0a06 */
[----:B------:R-:W-:Y:S01]  /*4480*/  LOP3.LUT R6, R2, 0x160, RZ, 0xfc, !PT ;  /* 0x0000016002067812 */ /* 0x000fe200078efcff */
[--C-:B------:R-:W-:Y:S02]  /*4490*/  @!P4 IMAD.IADD R212, R212, 0x1, -R0.reuse ;  /* 0x00000001d4d4c824 */ /* 0x100fe400078e0a00 */
[--C-:B------:R-:W-:Y:S01]  /*44a0*/  @!P6 IMAD.IADD R216, R216, 0x1, -R0.reuse ;  /* 0x00000001d8d8e824 */ /* 0x100fe200078e0a00 */
[----:B------:R-:W-:Y:S01]  /*44b0*/  IABS R220, R6 ;  /* 0x0000000600dc7213 */ /* 0x000fe20000000000 */
[----:B------:R-:W-:Y:S01]  /*44c0*/  @!P0 IMAD.IADD R210, R210, 0x1, -R0 ;  /* 0x00000001d2d28824 */ /* 0x000fe200078e0a00 */
[C---:B------:R-:W-:Y:S01]  /*44d0*/  ISETP.GT.U32.AND P4, PT, R0.reuse, R212, PT ;  /* 0x000000d40000720c */ /* 0x040fe20003f84070 */
[C---:B------:R-:W-:Y:S01]  /*44e0*/  IMAD R218, R0.reuse, R7, R218 ;  /* 0x0000000700da7224 */ /* 0x040fe200078e02da */
[----:B------:R-:W-:Y:S01]  /*44f0*/  ISETP.GT.U32.AND P6, PT, R0, R216, PT ;  /* 0x000000d80000720c */ /* 0x000fe20003fc4070 */
[----:B------:R-:W-:Y:S01]  /*4500*/  IMAD.HI.U32 R5, R3, R220, RZ ;  /* 0x000000dc03057227 */ /* 0x000fe200078e00ff */
[----:B------:R-:W-:-:S02]  /*4510*/  ISETP.GE.AND P0, PT, R11, RZ, PT ;  /* 0x000000ff0b00720c */ /* 0x000fc40003f06270 */
[----:B------:R-:W-:Y:S01]  /*4520*/  LOP3.LUT R11, R2, 0x174, RZ, 0xfc, !PT ;  /* 0x00000174020b7812 */ /* 0x000fe200078efcff */
[----:B------:R-:W-:Y:S02]  /*4530*/  @!P3 IMAD.IADD R214, R214, 0x1, -R0 ;  /* 0x00000001d6d6b824 */ /* 0x000fe400078e0a00 */
[----:B------:R-:W-:Y:S01]  /*4540*/  @!P5 IMAD.MOV R210, RZ, RZ, -R210 ;  /* 0x000000ffffd2d224 */ /* 0x000fe200078e0ad2 */
[C---:B------:R-:W-:Y:S01]  /*4550*/  ISETP.GT.U32.AND P5, PT, R0.reuse, R218, PT ;  /* 0x000000da0000720c */ /* 0x040fe20003fa4070 */
[----:B------:R-:W-:Y:S01]  /*4560*/  IMAD.MOV R5, RZ, RZ, -R5 ;  /* 0x000000ffff057224 */ /* 0x000fe200078e0a05 */
[C---:B------:R-:W-:Y:S01]  /*4570*/  ISETP.GT.U32.AND P3, PT, R0.reuse, R214, PT ;  /* 0x000000d60000720c */ /* 0x040fe20003f64070 */
[----:B------:R-:W-:Y:S01]  /*4580*/  @!P2 IMAD.MOV R206, RZ, RZ, -R206 ;  /* 0x000000ffffcea224 */ /* 0x000fe200078e0ace */
[----:B------:R-:W-:Y:S01]  /*4590*/  ISETP.GE.AND P2, PT, R9, RZ, PT ;  /* 0x000000ff0900720c */ /* 0x000fe20003f46270 */
[----:B------:R-:W-:Y:S01]  /*45a0*/  IMAD R220, R0, R5, R220 ;  /* 0x0000000500dc7224 */ /* 0x000fe200078e02dc */
[----:B------:R-:W-:Y:S01]  /*45b0*/  LOP3.LUT R9, R2, 0x164, RZ, 0xfc, !PT ;  /* 0x0000016402097812 */ /* 0x000fe200078efcff */
[--C-:B------:R-:W-:Y:S01]  /*45c0*/  @!P4 IMAD.IADD R212, R212, 0x1, -R0.reuse ;  /* 0x00000001d4d4c824 */ /* 0x100fe200078e0a00 */
[----:B------:R-:W-:Y:S01]  /*45d0*/  ISETP.GE.AND P4, PT, R8, RZ, PT ;  /* 0x000000ff0800720c */ /* 0x000fe20003f86270 */
[----:B------:R-:W-:Y:S01]  /*45e0*/  @!P6 IMAD.IADD R216, R216, 0x1, -R0 ;  /* 0x00000001d8d8e824 */ /* 0x000fe200078e0a00 */
[----:B------:R-:W-:-:S02]  /*45f0*/  ISETP.GT.U32.AND P6, PT, R0, R220, PT ;  /* 0x000000dc0000720c */ /* 0x000fc40003fc4070 */
[----:B------:R-:W-:Y:S01]  /*4600*/  LOP3.LUT R8, R2, 0x168, RZ, 0xfc, !PT ;  /* 0x0000016802087812 */ /* 0x000fe200078efcff */
[--C-:B------:R-:W-:Y:S01]  /*4610*/  @!P5 IMAD.IADD R218, R218, 0x1, -R0.reuse ;  /* 0x00000001dadad824 */ /* 0x100fe200078e0a00 */
[----:B------:R-:W-:Y:S01]  /*4620*/  IABS R222, R9 ;  /* 0x0000000900de7213 */ /* 0x000fe20000000000 */
[----:B------:R-:W-:Y:S01]  /*4630*/  @!P3 IMAD.IADD R214, R214, 0x1, -R0 ;  /* 0x00000001d6d6b824 */ /* 0x000fe200078e0a00 */
[----:B------:R-:W-:Y:S01]  /*4640*/  IABS R224, R8 ;  /* 0x0000000800e07213 */ /* 0x000fe20000000000 */
[----:B------:R-:W-:Y:S01]  /*4650*/  @!P2 IMAD.MOV R212, RZ, RZ, -R212 ;  /* 0x000000ffffd4a224 */ /* 0x000fe200078e0ad4 */
[----:B------:R-:W-:Y:S01]  /*4660*/  ISETP.GE.AND P3, PT, R6, RZ, PT ;  /* 0x000000ff0600720c */ /* 0x000fe20003f66270 */
[----:B------:R-:W-:Y:S01]  /*4670*/  IMAD.HI.U32 R6, R3, R222, RZ ;  /* 0x000000de03067227 */ /* 0x000fe200078e00ff */
[----:B------:R-:W-:Y:S02]  /*4680*/  ISETP.GT.U32.AND P5, PT, R0, R218, PT ;  /* 0x000000da0000720c */ /* 0x000fe40003fa4070 */
[----:B------:R-:W-:Y:S01]  /*4690*/  ISETP.GE.AND P2, PT, R9, RZ, PT ;  /* 0x000000ff0900720c */ /* 0x000fe20003f46270 */
[----:B------:R-:W-:Y:S01]  /*46a0*/  IMAD.HI.U32 R5, R3, R224, RZ ;  /* 0x000000e003057227 */ /* 0x000fe200078e00ff */
[----:B------:R-:W-:-:S02]  /*46b0*/  LOP3.LUT R9, R2, 0x16c, RZ, 0xfc, !PT ;  /* 0x0000016c02097812 */ /* 0x000fc400078efcff */
[----:B------:R-:W-:Y:S01]  /*46c0*/  IABS R230, R11 ;  /* 0x0000000b00e67213 */ /* 0x000fe20000000000 */
[----:B------:R-:W-:Y:S01]  /*46d0*/  IMAD.MOV R7, RZ, RZ, -R6 ;  /* 0x000000ffff077224 */ /* 0x000fe200078e0a06 */
[----:B------:R-:W-:Y:S01]  /*46e0*/  IABS R226, R9 ;  /* 0x0000000900e27213 */ /* 0x000fe20000000000 */
[----:B------:R-:W-:Y:S02]  /*46f0*/  @!P6 IMAD.IADD R220, R220, 0x1, -R0 ;  /* 0x00000001dcdce824 */ /* 0x000fe400078e0a00 */
[----:B------:R-:W-:Y:S02]  /*4700*/  IMAD.MOV R5, RZ, RZ, -R5 ;  /* 0x000000ffff057224 */ /* 0x000fe400078e0a05 */
[C---:B------:R-:W-:Y:S02]  /*4710*/  IMAD R222, R0.reuse, R7, R222 ;  /* 0x0000000700de7224 */ /* 0x040fe400078e02de */
[----:B------:R-:W-:Y:S01]  /*4720*/  @!P1 IMAD.MOV R214, RZ, RZ, -R214 ;  /* 0x000000ffffd69224 */ /* 0x000fe200078e0ad6 */
[C---:B------:R-:W-:Y:S01]  /*4730*/  ISETP.GT.U32.AND P1, PT, R0.reuse, R220, PT ;  /* 0x000000dc0000720c */ /* 0x040fe20003f24070 */
[----:B------:R-:W-:-:S02]  /*4740*/  IMAD R224, R0, R5, R224 ;  /* 0x0000000500e07224 */ /* 0x000fc400078e02e0 */
[----:B------:R-:W-:-:S03]  /*4750*/  IMAD.HI.U32 R5, R3, R226, RZ ;  /* 0x000000e203057227 */ /* 0x000fc600078e00ff */
[----:B------:R-:W-:Y:S01]  /*4760*/  ISETP.GT.U32.AND P6, PT, R0, R224, PT ;  /* 0x000000e00000720c */ /* 0x000fe20003fc4070 */
[----:B------:R-:W-:Y:S01]  /*4770*/  @!P5 IMAD.IADD R218, R218, 0x1, -R0 ;  /* 0x00000001dadad824 */ /* 0x000fe200078e0a00 */
[----:B------:R-:W-:Y:S01]  /*4780*/  ISETP.GT.U32.AND P5, PT, R0, R222, PT ;  /* 0x000000de0000720c */ /* 0x000fe20003fa4070 */
[----:B------:R-:W-:-:S04]  /*4790*/  IMAD.HI.U32 R6, R3, R228, RZ ;  /* 0x000000e403067227 */ /* 0x000fc800078e00ff */
[----:B------:R-:W-:Y:S02]  /*47a0*/  IMAD.MOV R5, RZ, RZ, -R5 ;  /* 0x000000ffff057224 */ /* 0x000fe400078e0a05 */
[----:B------:R-:W-:Y:S02]  /*47b0*/  IMAD.MOV R7, RZ, RZ, -R6 ;  /* 0x000000ffff077224 */ /* 0x000fe400078e0a06 */
[C---:B------:R-:W-:Y:S02]  /*47c0*/  IMAD R226, R0.reuse, R5, R226 ;  /* 0x0000000500e27224 */ /* 0x040fe400078e02e2 */
[----:B------:R-:W-:Y:S01]  /*47d0*/  IMAD R228, R0, R7, R228 ;  /* 0x0000000700e47224 */ /* 0x000fe200078e02e4 */
[----:B------:R-:W-:Y:S01]  /*47e0*/  LOP3.LUT R7, R2, 0x180, RZ, 0xfc, !PT ;  /* 0x0000018002077812 */ /* 0x000fe200078efcff */
[--C-:B------:R-:W-:Y:S01]  /*47f0*/  @!P1 IMAD.IADD R220, R220, 0x1, -R0.reuse ;  /* 0x00000001dcdc9824 */ /* 0x100fe200078e0a00 */
[----:B------:R-:W-:Y:S01]  /*4800*/  ISETP.GT.U32.AND P1, PT, R0, R226, PT ;  /* 0x000000e20000720c */ /* 0x000fe20003f24070 */
[----:B------:R-:W-:Y:S01]  /*4810*/  @!P5 IMAD.IADD R222, R222, 0x1, -R0 ;  /* 0x00000001deded824 */ /* 0x000fe200078e0a00 */
[----:B------:R-:W-:Y:S01]  /*4820*/  IABS R238, R7 ;  /* 0x0000000700ee7213 */ /* 0x000fe20000000000 */
[----:B------:R-:W-:Y:S01]  /*4830*/  @!P4 IMAD.MOV R218, RZ, RZ, -R218 ;  /* 0x000000ffffdac224 */ /* 0x000fe200078e0ada */
[C---:B------:R-:W-:Y:S01]  /*4840*/  ISETP.GT.U32.AND P4, PT, R0.reuse, R228, PT ;  /* 0x000000e40000720c */ /* 0x040fe20003f84070 */
[----:B------:R-:W-:Y:S01]  /*4850*/  @!P0 IMAD.MOV R216, RZ, RZ, -R216 ;  /* 0x000000ffffd88224 */ /* 0x000fe200078e0ad8 */
[----:B------:R-:W-:Y:S01]  /*4860*/  ISETP.GT.U32.AND P0, PT, R0, R222, PT ;  /* 0x000000de0000720c */ /* 0x000fe20003f04070 */
[----:B------:R-:W-:Y:S01]  /*4870*/  IMAD.HI.U32 R5, R3, R230, RZ ;  /* 0x000000e603057227 */ /* 0x000fe200078e00ff */
[----:B------:R-:W-:-:S02]  /*4880*/  ISETP.GE.AND P5, PT, R8, RZ, PT ;  /* 0x000000ff0800720c */ /* 0x000fc40003fa6270 */
[----:B------:R-:W-:Y:S01]  /*4890*/  LOP3.LUT R8, R2, 0x184, RZ, 0xfc, !PT ;  /* 0x0000018402087812 */ /* 0x000fe200078efcff */
[----:B------:R-:W-:Y:S02]  /*48a0*/  IMAD.MOV R5, RZ, RZ, -R5 ;  /* 0x000000ffff057224 */ /* 0x000fe400078e0a05 */
[----:B------:R-:W-:Y:S01]  /*48b0*/  @!P1 IMAD.IADD R226, R226, 0x1, -R0 ;  /* 0x00000001e2e29824 */ /* 0x000fe200078e0a00 */
[----:B------:R-:W-:Y:S01]  /*48c0*/  IABS R236, R8 ;  /* 0x0000000800ec7213 */ /* 0x000fe20000000000 */
[----:B------:R-:W-:Y:S01]  /*48d0*/  IMAD R230, R0, R5, R230 ;  /* 0x0000000500e67224 */ /* 0x000fe200078e02e6 */
[----:B------:R-:W-:Y:S01]  /*48e0*/  ISETP.GE.AND P1, PT, R11, RZ, PT ;  /* 0x000000ff0b00720c */ /* 0x000fe20003f26270 */
[----:B------:R-:W-:Y:S01]  /*48f0*/  @!P4 IMAD.IADD R228, R228, 0x1, -R0 ;  /* 0x00000001e4e4c824 */ /* 0x000fe200078e0a00 */
[----:B------:R-:W-:Y:S01]  /*4900*/  ISETP.GT.U32.AND P4, PT, R0, R226, PT ;  /* 0x000000e20000720c */ /* 0x000fe20003f84070 */
[----:B------:R-:W-:-:S04]  /*4910*/  IMAD.HI.U32 R5, R3, R232, RZ ;  /* 0x000000e803057227 */ /* 0x000fc800078e00ff */
[--C-:B------:R-:W-:Y:S01]  /*4920*/  @!P0 IMAD.IADD R222, R222, 0x1, -R0.reuse ;  /* 0x00000001dede8824 */ /* 0x100fe200078e0a00 */
[----:B------:R-:W-:Y:S01]  /*4930*/  ISETP.GT.U32.AND P0, PT, R0, R230, PT ;  /* 0x000000e60000720c */ /* 0x000fe20003f04070 */
[----:B------:R-:W-:Y:S02]  /*4940*/  IMAD.MOV R5, RZ, RZ, -R5 ;  /* 0x000000ffff057224 */ /* 0x000fe400078e0a05 */
[----:B------:R-:W-:Y:S02]  /*4950*/  @!P6 IMAD.IADD R224, R224, 0x1, -R0 ;  /* 0x00000001e0e0e824 */ /* 0x000fe400078e0a00 */
[----:B------:R-:W-:Y:S01]  /*4960*/  IMAD R232, R0, R5, R232 ;  /* 0x0000000500e87224 */ /* 0x000fe200078e02e8 */
[----:B------:R-:W-:Y:S01]  /*4970*/  LOP3.LUT R5, R2, 0x17c, RZ, 0xfc, !PT ;  /* 0x0000017c02057812 */ /* 0x000fe200078efcff */
[----:B------:R-:W-:Y:S01]  /*4980*/  @!P2 IMAD.MOV R222, RZ, RZ, -R222 ;  /* 0x000000ffffdea224 */ /* 0x000fe200078e0ade */
[----:B------:R-:W-:Y:S01]  /*4990*/  ISETP.GT.U32.AND P6, PT, R0, R224, PT ;  /* 0x000000e00000720c */ /* 0x000fe20003fc4070 */
[----:B------:R-:W-:Y:S01]  /*49a0*/  @!P4 IMAD.IADD R226, R226, 0x1, -R0 ;  /* 0x00000001e2e2c824 */ /* 0x000fe200078e0a00 */
[C---:B------:R-:W-:Y:S01]  /*49b0*/  ISETP.GT.U32.AND P2, PT, R0.reuse, R228, PT ;  /* 0x000000e40000720c */ /* 0x040fe20003f44070 */
[----:B------:R-:W-:Y:S01]  /*49c0*/  IMAD.HI.U32 R6, R3, R238, RZ ;  /* 0x000000ee03067227 */ /* 0x000fe200078e00ff */
[----:B------:R-:W-:-:S02]  /*49d0*/  ISETP.GT.U32.AND P4, PT, R0, R232, PT ;  /* 0x000000e80000720c */ /* 0x000fc40003f84070 */
[----:B------:R-:W-:Y:S01]  /*49e0*/  IABS R234, R5 ;  /* 0x0000000500ea7213 */ /* 0x000fe20000000000 */
[----:B------:R-:W-:Y:S02]  /*49f0*/  @!P0 IMAD.IADD R230, R230, 0x1, -R0 ;  /* 0x00000001e6e68824 */ /* 0x000fe400078e0a00 */
[----:B------:R-:W-:Y:S01]  /*4a00*/  @!P3 IMAD.MOV R220, RZ, RZ, -R220 ;  /* 0x000000ffffdcb224 */ /* 0x000fe200078e0adc */
[----:B------:R-:W-:Y:S02]  /*4a10*/  ISETP.GE.AND P3, PT, R9, RZ, PT ;  /* 0x000000ff0900720c */ /* 0x000fe40003f66270 */
[----:B------:R-:W-:Y:S01]  /*4a20*/  ISETP.GT.U32.AND P0, PT, R0, R230, PT ;  /* 0x000000e60000720c */ /* 0x000fe20003f04070 */
[--C-:B------:R-:W-:Y:S01]  /*4a30*/  @!P6 IMAD.IADD R224, R224, 0x1, -R0.reuse ;  /* 0x00000001e0e0e824 */ /* 0x100fe200078e0a00 */
[----:B------:R-:W-:Y:S01]  /*4a40*/  ISETP.GE.AND P6, PT, R10, RZ, PT ;  /* 0x000000ff0a00720c */ /* 0x000fe20003fc6270 */
        /* <DEDUP_REMOVED lines=9> */
[----:B------:R-:W-:Y:S01]  /*4ae0*/  @!P0 IMAD.IADD R230, R230, 0x1, -R0 ;  /* 0x00000001e6e68824 */ /* 0x000fe200078e0a00 */
[----:B------:R-:W-:Y:S01]  /*4af0*/  ISETP.GE.AND P0, PT, R7, RZ, PT ;  /* 0x000000ff0700720c */ /* 0x000fe20003f06270 */
[----:B------:R-:W-:Y:S01]  /*4b00*/  IMAD.MOV R7, RZ, RZ, -R6 ;  /* 0x000000ffff077224 */ /* 0x000fe200078e0a06 */
[----:B------:R-:W-:Y:S01]  /*4b10*/  LOP3.LUT R6, R2, 0x188, RZ, 0xfc, !PT ;  /* 0x0000018802067812 */ /* 0x000fe200078efcff */
[C---:B------:R-:W-:Y:S01]  /*4b20*/  IMAD R234, R0.reuse, R5, R234 ;  /* 0x0000000500ea7224 */ /* 0x040fe200078e02ea */
[----:B------:R-:W-:Y:S01]  /*4b30*/  IABS R248, R10 ;  /* 0x0000000a00f87213 */ /* 0x000fe20000000000 */
[C---:B------:R-:W-:Y:S01]  /*4b40*/  IMAD R238, R0.reuse, R7, R238 ;  /* 0x0000000700ee7224 */ /* 0x040fe200078e02ee */
[----:B------:R-:W-:Y:S01]  /*4b50*/  IABS R240, R6 ;  /* 0x0000000600f07213 */ /* 0x000fe20000000000 */
[----:B------:R-:W-:Y:S01]  /*4b60*/  @!P6 IMAD.MOV R228, RZ, RZ, -R228 ;  /* 0x000000ffffe4e224 */ /* 0x000fe200078e0ae4 */
[----:B------:R-:W-:Y:S01]  /*4b70*/  ISETP.GT.U32.AND P6, PT, R0, R234, PT ;  /* 0x000000ea0000720c */ /* 0x000fe20003fc4070 */
[----:B------:R-:W-:Y:S01]  /*4b80*/  @!P4 IMAD.IADD R232, R232, 0x1, -R0 ;  /* 0x00000001e8e8c824 */ /* 0x000fe200078e0a00 */
[----:B------:R-:W-:Y:S01]  /*4b90*/  ISETP.GT.U32.AND P4, PT, R0, R238, PT ;  /* 0x000000ee0000720c */ /* 0x000fe20003f84070 */
[----:B------:R-:W-:-:S04]  /*4ba0*/  IMAD.HI.U32 R5, R3, R236, RZ ;  /* 0x000000ec03057227 */ /* 0x000fc800078e00ff */
[----:B------:R-:W-:Y:S02]  /*4bb0*/  IMAD.MOV R5, RZ, RZ, -R5 ;  /* 0x000000ffff057224 */ /* 0x000fe400078e0a05 */
[----:B------:R-:W-:Y:S01]  /*4bc0*/  @!P5 IMAD.MOV R224, RZ, RZ, -R224 ;  /* 0x000000ffffe0d224 */ /* 0x000fe200078e0ae0 */
[----:B------:R-:W-:Y:S01]  /*4bd0*/  ISETP.GE.AND P5, PT, R12, RZ, PT ;  /* 0x000000ff0c00720c */ /* 0x000fe20003fa6270 */
[----:B------:R-:W-:Y:S01]  /*4be0*/  @!P3 IMAD.MOV R226, RZ, RZ, -R226 ;  /* 0x000000ffffe2b224 */ /* 0x000fe200078e0ae2 */
[----:B------:R-:W-:Y:S01]  /*4bf0*/  ISETP.GE.AND P3, PT, R8, RZ, PT ;  /* 0x000000ff0800720c */ /* 0x000fe20003f66270 */
[----:B------:R-:W-:Y:S01]  /*4c00*/  IMAD R236, R0, R5, R236 ;  /* 0x0000000500ec7224 */ /* 0x000fe200078e02ec */
[----:B------:R-:W-:Y:S01]  /*4c10*/  LOP3.LUT R8, R2, 0x18c, RZ, 0xfc, !PT ;  /* 0x0000018c02087812 */ /* 0x000fe200078efcff */
[--C-:B------:R-:W-:Y:S01]  /*4c20*/  @!P6 IMAD.IADD R234, R234, 0x1, -R0.reuse ;  /* 0x00000001eaeae824 */ /* 0x100fe200078e0a00 */
[----:B------:R-:W-:Y:S01]  /*4c30*/  LOP3.LUT R12, R2, 0x1b8, RZ, 0xfc, !PT ;  /* 0x000001b8020c7812 */ /* 0x000fe200078efcff */
[----:B------:R-:W-:Y:S01]  /*4c40*/  @!P4 IMAD.IADD R238, R238, 0x1, -R0 ;  /* 0x00000001eeeec824 */ /* 0x000fe200078e0a00 */
[----:B------:R-:W-:Y:S01]  /*4c50*/  ISETP.GT.U32.AND P6, PT, R0, R236, PT ;  /* 0x000000ec0000720c */ /* 0x000fe20003fc4070 */
[----:B------:R-:W-:Y:S01]  /*4c60*/  IMAD.HI.U32 R5, R3, R240, RZ ;  /* 0x000000f003057227 */ /* 0x000fe200078e00ff */
[----:B------:R-:W-:-:S02]  /*4c70*/  IABS R242, R8 ;  /* 0x0000000800f27213 */ /* 0x000fc40000000000 */
[----:B------:R-:W-:Y:S01]  /*4c80*/  ISETP.GT.U32.AND P4, PT, R0, R234, PT ;  /* 0x000000ea0000720c */ /* 0x000fe20003f84070 */
[----:B------:R-:W-:Y:S01]  /*4c90*/  IMAD.MOV R7, RZ, RZ, -R5 ;  /* 0x000000ffff077224 */ /* 0x000fe200078e0a05 */
[----:B------:R-:W-:Y:S01]  /*4ca0*/  IABS R146, R12 ;  /* 0x0000000c00927213 */ /* 0x000fe20000000000 */
[----:B------:R-:W-:-:S04]  /*4cb0*/  IMAD.HI.U32 R5, R3, R242, RZ ;  /* 0x000000f203057227 */ /* 0x000fc800078e00ff */
[----:B------:R-:W-:Y:S01]  /*4cc0*/  @!P1 IMAD.MOV R230, RZ, RZ, -R230 ;  /* 0x000000ffffe69224 */ /* 0x000fe200078e0ae6 */
[----:B------:R-:W-:Y:S01]  /*4cd0*/  ISETP.GE.AND P1, PT, R6, RZ, PT ;  /* 0x000000ff0600720c */ /* 0x000fe20003f26270 */
[----:B------:R-:W-:Y:S01]  /*4ce0*/  @!P5 IMAD.MOV R232, RZ, RZ, -R232 ;  /* 0x000000ffffe8d224 */ /* 0x000fe200078e0ae8 */
[----:B------:R-:W-:Y:S01]  /*4cf0*/  ISETP.GT.U32.AND P5, PT, R0, R238, PT ;  /* 0x000000ee0000720c */ /* 0x000fe20003fa4070 */
[----:B------:R-:W-:-:S04]  /*4d00*/  IMAD.HI.U32 R6, R3, R244, RZ ;  /* 0x000000f403067227 */ /* 0x000fc800078e00ff */
[----:B------:R-:W-:Y:S02]  /*4d10*/  IMAD.MOV R5, RZ, RZ, -R5 ;  /* 0x000000ffff057224 */ /* 0x000fe400078e0a05 */
[----:B------:R-:W-:Y:S02]  /*4d20*/  IMAD R240, R0, R7, R240 ;  /* 0x0000000700f07224 */ /* 0x000fe400078e02f0 */
[----:B------:R-:W-:Y:S02]  /*4d30*/  @!P6 IMAD.IADD R236, R236, 0x1, -R0 ;  /* 0x00000001ecece824 */ /* 0x000fe400078e0a00 */
[----:B------:R-:W-:Y:S01]  /*4d40*/  IMAD.MOV R7, RZ, RZ, -R6 ;  /* 0x000000ffff077224 */ /* 0x000fe200078e0a06 */
[----:B------:R-:W-:Y:S01]  /*4d50*/  LOP3.LUT R6, R2, 0x198, RZ, 0xfc, !PT ;  /* 0x0000019802067812 */ /* 0x000fe200078efcff */
[----:B------:R-:W-:Y:S01]  /*4d60*/  @!P4 IMAD.IADD R234, R234, 0x1, -R0 ;  /* 0x00000001eaeac824 */ /* 0x000fe200078e0a00 */
[C---:B------:R-:W-:Y:S01]  /*4d70*/  ISETP.GT.U32.AND P6, PT, R0.reuse, R236, PT ;  /* 0x000000ec0000720c */ /* 0x040fe20003fc4070 */
[C---:B------:R-:W-:Y:S01]  /*4d80*/  IMAD R242, R0.reuse, R5, R242 ;  /* 0x0000000500f27224 */ /* 0x040fe200078e02f2 */
[----:B------:R-:W-:Y:S01]  /*4d90*/  IABS R250, R6 ;  /* 0x0000000600fa7213 */ /* 0x000fe20000000000 */
[C---:B------:R-:W-:Y:S01]  /*4da0*/  IMAD R244, R0.reuse, R7, R244 ;  /* 0x0000000700f47224 */ /* 0x040fe200078e02f4 */
        /* <DEDUP_REMOVED lines=9> */
[----:B------:R-:W-:Y:S01]  /*4e40*/  IMAD R248, R0, R5, R248 ;  /* 0x0000000500f87224 */ /* 0x000fe200078e02f8 */
[----:B------:R-:W-:Y:S01]  /*4e50*/  LOP3.LUT R8, R2, 0x19c, RZ, 0xfc, !PT ;  /* 0x0000019c02087812 */ /* 0x000fe200078efcff */
[----:B------:R-:W-:Y:S02]  /*4e60*/  @!P2 IMAD.IADD R242, R242, 0x1, -R0 ;  /* 0x00000001f2f2a824 */ /* 0x000fe400078e0a00 */
[----:B------:R-:W-:Y:S01]  /*4e70*/  IMAD.HI.U32 R5, R3, R250, RZ ;  /* 0x000000fa03057227 */ /* 0x000fe200078e00ff */
[----:B------:R-:W-:-:S03]  /*4e80*/  IABS R252, R8 ;  /* 0x0000000800fc7213 */ /* 0x000fc60000000000 */
[----:B------:R-:W-:Y:S01]  /*4e90*/  @!P5 IMAD.IADD R244, R244, 0x1, -R0 ;  /* 0x00000001f4f4d824 */ /* 0x000fe200078e0a00 */
[C---:B------:R-:W-:Y:S01]  /*4ea0*/  ISETP.GT.U32.AND P5, PT, R0.reuse, R242, PT ;  /* 0x000000f20000720c */ /* 0x040fe20003fa4070 */
[----:B------:R-:W-:Y:S02]  /*4eb0*/  IMAD.MOV R5, RZ, RZ, -R5 ;  /* 0x000000ffff057224 */ /* 0x000fe400078e0a05 */
[----:B------:R-:W-:Y:S01]  /*4ec0*/  @!P3 IMAD.MOV R236, RZ, RZ, -R236 ;  /* 0x000000ffffecb224 */ /* 0x000fe200078e0aec */
[C---:B------:R-:W-:Y:S01]  /*4ed0*/  ISETP.GT.U32.AND P3, PT, R0.reuse, R248, PT ;  /* 0x000000f80000720c */ /* 0x040fe20003f64070 */
[----:B------:R-:W-:Y:S02]  /*4ee0*/  IMAD R250, R0, R5, R250 ;  /* 0x0000000500fa7224 */ /* 0x000fe400078e02fa */
[----:B------:R-:W-:-:S04]  /*4ef0*/  IMAD.HI.U32 R5, R3, R252, RZ ;  /* 0x000000fc03057227 */ /* 0x000fc800078e00ff */
[----:B------:R-:W-:Y:S02]  /*4f00*/  IMAD.MOV R7, RZ, RZ, -R5 ;  /* 0x000000ffff077224 */ /* 0x000fe400078e0a05 */
[----:B------:R-:W-:Y:S01]  /*4f10*/  @!P5 IMAD.IADD R242, R242, 0x1, -R0 ;  /* 0x00000001f2f2d824 */ /* 0x000fe200078e0a00 */
[C---:B------:R-:W-:Y:S01]  /*4f20*/  ISETP.GT.U32.AND P5, PT, R0.reuse, R250, PT ;  /* 0x000000fa0000720c */ /* 0x040fe20003fa4070 */
[----:B------:R-:W-:Y:S01]  /*4f30*/  IMAD R252, R0, R7, R252 ;  /* 0x0000000700fc7224 */ /* 0x000fe200078e02fc */
[----:B------:R-:W-:Y:S01]  /*4f40*/  LOP3.LUT R7, R2, 0x1a8, RZ, 0xfc, !PT ;  /* 0x000001a802077812 */ /* 0x000fe200078efcff */
[----:B------:R-:W-:Y:S02]  /*4f50*/  @!P6 IMAD.MOV R242, RZ, RZ, -R242 ;  /* 0x000000fffff2e224 */ /* 0x000fe400078e0af2 */
[----:B------:R-:W-:Y:S01]  /*4f60*/  @!P0 IMAD.MOV R238, RZ, RZ, -R238 ;  /* 0x000000ffffee8224 */ /* 0x000fe200078e0aee */
[----:B------:R-:W-:Y:S01]  /*4f70*/  ISETP.GT.U32.AND P6, PT, R0, R252, PT ;  /* 0x000000fc0000720c */ /* 0x000fe20003fc4070 */
[--C-:B------:R-:W-:Y:S01]  /*4f80*/  @!P4 IMAD.IADD R240, R240, 0x1, -R0.reuse ;  /* 0x00000001f0f0c824 */ /* 0x100fe200078e0a00 */
[----:B------:R-:W-:Y:S01]  /*4f90*/  ISETP.GT.U32.AND P0, PT, R0, R244, PT ;  /* 0x000000f40000720c */ /* 0x000fe20003f04070 */
[----:B------:R-:W-:Y:S01]  /*4fa0*/  @!P3 IMAD.IADD R248, R248, 0x1, -R0 ;  /* 0x00000001f8f8b824 */ /* 0x000fe200078e0a00 */
[----:B------:R-:W-:-:S02]  /*4fb0*/  ISETP.GE.AND P4, PT, R9, RZ, PT ;  /* 0x000000ff0900720c */ /* 0x000fc40003f86270 */
[----:B------:R-:W-:Y:S01]  /*4fc0*/  LOP3.LUT R9, R2, 0x1a0, RZ, 0xfc, !PT ;  /* 0x000001a002097812 */ /* 0x000fe200078efcff */
[--C-:B------:R-:W-:Y:S01]  /*4fd0*/  @!P5 IMAD.IADD R250, R250, 0x1, -R0.reuse ;  /* 0x00000001fafad824 */ /* 0x100fe200078e0a00 */
[----:B------:R-:W-:Y:S02]  /*4fe0*/  ISETP.GT.U32.AND P2, PT, R0, R240, PT ;  /* 0x000000f00000720c */ /* 0x000fe40003f44070 */
[----:B------:R-:W-:Y:S02]  /*4ff0*/  IABS R25, R9 ;  /* 0x0000000900197213 */ /* 0x000fe40000000000 */
[----:B------:R-:W-:Y:S01]  /*5000*/  ISETP.GE.AND P3, PT, R8, RZ, PT ;  /* 0x000000ff0800720c */ /* 0x000fe20003f66270 */
[----:B------:R-:W-:Y:S01]  /*5010*/  @!P6 IMAD.IADD R252, R252, 0x1, -R0 ;  /* 0x00000001fcfce824 */ /* 0x000fe200078e0a00 */
[----:B------:R-:W-:Y:S01]  /*5020*/  LOP3.LUT R8, R2, 0x1a4, RZ, 0xfc, !PT ;  /* 0x000001a402087812 */ /* 0x000fe200078efcff */
[----:B------:R-:W-:Y:S01]  /*5030*/  IMAD.HI.U32 R5, R3, R25, RZ ;  /* 0x0000001903057227 */ /* 0x000fe200078e00ff */
[----:B------:R-:W-:-:S02]  /*5040*/  ISETP.GT.U32.AND P5, PT, R0, R250, PT ;  /* 0x000000fa0000720c */ /* 0x000fc40003fa4070 */
[----:B------:R-:W-:Y:S01]  /*5050*/  ISETP.GT.U32.AND P6, PT, R0, R252, PT ;  /* 0x000000fc0000720c */ /* 0x000fe20003fc4070 */
[--C-:B------:R-:W-:Y:S01]  /*5060*/  @!P0 IMAD.IADD R244, R244, 0x1, -R0.reuse ;  /* 0x00000001f4f48824 */ /* 0x100fe200078e0a00 */
[----:B------:R-:W-:Y:S01]  /*5070*/  ISETP.GE.AND P0, PT, R6, RZ, PT ;  /* 0x000000ff0600720c */ /* 0x000fe20003f06270 */
[----:B------:R-:W-:Y:S01]  /*5080*/  IMAD.MOV R5, RZ, RZ, -R5 ;  /* 0x000000ffff057224 */ /* 0x000fe200078e0a05 */
[----:B------:R-:W-:Y:S01]  /*5090*/  IABS R6, R8 ;  /* 0x0000000800067213 */ /* 0x000fe20000000000 */
[----:B------:R-:W-:Y:S01]  /*50a0*/  @!P2 IMAD.IADD R240, R240, 0x1, -R0 ;  /* 0x00000001f0f0a824 */ /* 0x000fe200078e0a00 */
[----:B------:R-:W-:Y:S01]  /*50b0*/  ISETP.GE.AND P2, PT, R10, RZ, PT ;  /* 0x000000ff0a00720c */ /* 0x000fe20003f46270 */
[----:B------:R-:W-:Y:S01]  /*50c0*/  IMAD R25, R0, R5, R25 ;  /* 0x0000000500197224 */ /* 0x000fe200078e0219 */
[----:B------:R-:W-:Y:S01]  /*50d0*/  IABS R23, R7 ;  /* 0x0000000700177213 */ /* 0x000fe20000000000 */
[----:B------:R-:W-:Y:S01]  /*50e0*/  IMAD.HI.U32 R5, R3, R6, RZ ;  /* 0x0000000603057227 */ /* 0x000fe200078e00ff */
[----:B------:R-:W-:-:S03]  /*50f0*/  LOP3.LUT R10, R2, 0x1b4, RZ, 0xfc, !PT ;  /* 0x000001b4020a7812 */ /* 0x000fc600078efcff */
[----:B------:R-:W-:Y:S01]  /*5100*/  IMAD.MOV R5, RZ, RZ, -R5 ;  /* 0x000000ffff057224 */ /* 0x000fe200078e0a05 */
[----:B------:R-:W-:Y:S01]  /*5110*/  IABS R20, R10 ;  /* 0x0000000a00147213 */ /* 0x000fe20000000000 */
[----:B------:R-:W-:Y:S01]  /*5120*/  @!P1 IMAD.MOV R240, RZ, RZ, -R240 ;  /* 0x000000fffff09224 */ /* 0x000fe200078e0af0 */
[C---:B------:R-:W-:Y:S01]  /*5130*/  ISETP.GT.U32.AND P1, PT, R0.reuse, R248, PT ;  /* 0x000000f80000720c */ /* 0x040fe20003f24070 */
[----:B------:R-:W-:Y:S02]  /*5140*/  IMAD R5, R0, R5, R6 ;  /* 0x0000000500057224 */ /* 0x000fe400078e0206 */
[--C-:B------:R-:W-:Y:S02]  /*5150*/  @!P6 IMAD.IADD R252, R252, 0x1, -R0.reuse ;  /* 0x00000001fcfce824 */ /* 0x100fe400078e0a00 */
[----:B------:R-:W-:Y:S01]  /*5160*/  @!P5 IMAD.IADD R250, R250, 0x1, -R0 ;  /* 0x00000001fafad824 */ /* 0x000fe200078e0a00 */
[C---:B------:R-:W-:Y:S01]  /*5170*/  ISETP.GT.U32.AND P5, PT, R0.reuse, R25, PT ;  /* 0x000000190000720c */ /* 0x040fe20003fa4070 */
[----:B------:R-:W-:Y:S01]  /*5180*/  @!P3 IMAD.MOV R252, RZ, RZ, -R252 ;  /* 0x000000fffffcb224 */ /* 0x000fe200078e0afc */
[----:B------:R-:W-:Y:S01]  /*5190*/  ISETP.GT.U32.AND P3, PT, R0, R5, PT ;  /* 0x000000050000720c */ /* 0x000fe20003f64070 */
[----:B------:R-:W-:Y:S01]  /*51a0*/  @!P4 IMAD.MOV R244, RZ, RZ, -R244 ;  /* 0x000000fffff4c224 */ /* 0x000fe200078e0af4 */
[----:B------:R-:W-:Y:S01]  /*51b0*/  ISETP.GE.AND P4, PT, R9, RZ, PT ;  /* 0x000000ff0900720c */ /* 0x000fe20003f86270 */
[----:B------:R-:W-:Y:S01]  /*51c0*/  IMAD.HI.U32 R6, R3, R23, RZ ;  /* 0x0000001703067227 */ /* 0x000fe200078e00ff */
[----:B------:R-:W-:-:S03]  /*51d0*/  LOP3.LUT R9, R2, 0x1b0, RZ, 0xfc, !PT ;  /* 0x000001b002097812 */ /* 0x000fc600078efcff */
[----:B------:R-:W-:Y:S01]  /*51e0*/  @!P1 IMAD.IADD R248, R248, 0x1, -R0 ;  /* 0x00000001f8f89824 */ /* 0x000fe200078e0a00 */
[----:B------:R-:W-:Y:S01]  /*51f0*/  ISETP.GE.AND P1, PT, R8, RZ, PT ;  /* 0x000000ff0800720c */ /* 0x000fe20003f26270 */
[----:B------:R-:W-:Y:S01]  /*5200*/  @!P0 IMAD.MOV R250, RZ, RZ, -R250 ;  /* 0x000000fffffa8224 */ /* 0x000fe200078e0afa */
[----:B------:R-:W-:Y:S01]  /*5210*/  LOP3.LUT R8, R2, 0x1ac, RZ, 0xfc, !PT ;  /* 0x000001ac02087812 */ /* 0x000fe200078efcff */
[--C-:B------:R-:W-:Y:S01]  /*5220*/  @!P5 IMAD.IADD R25, R25, 0x1, -R0.reuse ;  /* 0x000000011919d824 */ /* 0x100fe200078e0a00 */
[----:B------:R-:W-:Y:S01]  /*5230*/  IABS R150, R9 ;  /* 0x0000000900967213 */ /* 0x000fe20000000000 */
[----:B------:R-:W-:Y:S01]  /*5240*/  @!P3 IMAD.IADD R5, R5, 0x1, -R0 ;  /* 0x000000010505b824 */ /* 0x000fe200078e0a00 */
[----:B------:R-:W-:Y:S01]  /*5250*/  ISETP.GE.AND P0, PT, R8, RZ, PT ;  /* 0x000000ff0800720c */ /* 0x000fe20003f06270 */
[----:B------:R-:W-:Y:S01]  /*5260*/  IMAD.MOV R6, RZ, RZ, -R6 ;  /* 0x000000ffff067224 */ /* 0x000fe200078e0a06 */
[----:B------:R-:W-:Y:S01]  /*5270*/  IABS R8, R8 ;  /* 0x0000000800087213 */ /* 0x000fe20000000000 */
[----:B------:R-:W-:Y:S01]  /*5280*/  @!P2 IMAD.MOV R248, RZ, RZ, -R248 ;  /* 0x000000fffff8a224 */ /* 0x000fe200078e0af8 */
[C---:B------:R-:W-:Y:S01]  /*5290*/  ISETP.GT.U32.AND P5, PT, R0.reuse, R25, PT ;  /* 0x000000190000720c */ /* 0x040fe20003fa4070 */
[C---:B------:R-:W-:Y:S01]  /*52a0*/  IMAD R23, R0.reuse, R6, R23 ;  /* 0x0000000600177224 */ /* 0x040fe200078e0217 */
[----:B------:R-:W-:Y:S01]  /*52b0*/  ISETP.GT.U32.AND P3, PT, R0, R5, PT ;  /* 0x000000050000720c */ /* 0x000fe20003f64070 */
[----:B------:R-:W-:Y:S01]  /*52c0*/  IMAD.HI.U32 R6, R3, R150, RZ ;  /* 0x0000009603067227 */ /* 0x000fe200078e00ff */
[----:B------:R-:W-:-:S02]  /*52d0*/  ISETP.GE.AND P2, PT, R7, RZ, PT ;  /* 0x000000ff0700720c */ /* 0x000fc40003f46270 */
[----:B------:R-:W-:Y:S01]  /*52e0*/  ISETP.GE.AND P6, PT, R9, RZ, PT ;  /* 0x000000ff0900720c */ /* 0x000fe20003fc6270 */
[----:B------:R-:W-:-:S04]  /*52f0*/  IMAD.HI.U32 R7, R3, R8, RZ ;  /* 0x0000000803077227 */ /* 0x000fc800078e00ff */
[----:B------:R-:W-:Y:S02]  /*5300*/  IMAD.MOV R9, RZ, RZ, -R6 ;  /* 0x000000ffff097224 */ /* 0x000fe400078e0a06 */
[----:B------:R-:W-:Y:S02]  /*5310*/  IMAD.MOV R7, RZ, RZ, -R7 ;  /* 0x000000ffff077224 */ /* 0x000fe400078e0a07 */
[C---:B------:R-:W-:Y:S02]  /*5320*/  IMAD R150, R0.reuse, R9, R150 ;  /* 0x0000000900967224 */ /* 0x040fe400078e0296 */
[C---:B------:R-:W-:Y:S02]  /*5330*/  IMAD R7, R0.reuse, R7, R8 ;  /* 0x0000000700077224 */ /* 0x040fe400078e0208 */
[--C-:B------:R-:W-:Y:S01]  /*5340*/  @!P5 IMAD.IADD R25, R25, 0x1, -R0.reuse ;  /* 0x000000011919d824 */ /* 0x100fe200078e0a00 */
[C---:B------:R-:W-:Y:S01]  /*5350*/  ISETP.GT.U32.AND P5, PT, R0.reuse, R23, PT ;  /* 0x000000170000720c */ /* 0x040fe20003fa4070 */
[----:B------:R-:W-:Y:S01]  /*5360*/  @!P3 IMAD.IADD R5, R5, 0x1, -R0 ;  /* 0x000000010505b824 */ /* 0x000fe200078e0a00 */
[C---:B------:R-:W-:Y:S01]  /*5370*/  ISETP.GT.U32.AND P3, PT, R0.reuse, R150, PT ;  /* 0x000000960000720c */ /* 0x040fe20003f64070 */
[----:B------:R-:W-:Y:S01]  /*5380*/  @!P4 IMAD.MOV R25, RZ, RZ, -R25 ;  /* 0x000000ffff19c224 */ /* 0x000fe200078e0a19 */
[----:B------:R-:W-:Y:S01]  /*5390*/  ISETP.GT.U32.AND P4, PT, R0, R7, PT ;  /* 0x000000070000720c */ /* 0x000fe20003f84070 */
[----:B------:R-:W-:-:S04]  /*53a0*/  IMAD.HI.U32 R6, R3, R20, RZ ;  /* 0x0000001403067227 */ /* 0x000fc800078e00ff */
[----:B------:R-:W-:Y:S02]  /*53b0*/  IMAD.MOV R9, RZ, RZ, -R6 ;  /* 0x000000ffff097224 */ /* 0x000fe400078e0a06 */
[----:B------:R-:W-:-:S04]  /*53c0*/  IMAD.HI.U32 R6, R3, R146, RZ ;  /* 0x0000009203067227 */ /* 0x000fc800078e00ff */
[--C-:B------:R-:W-:Y:S02]  /*53d0*/  @!P5 IMAD.IADD R23, R23, 0x1, -R0.reuse ;  /* 0x000000011717d824 */ /* 0x100fe400078e0a00 */
[--C-:B------:R-:W-:Y:S02]  /*53e0*/  @!P3 IMAD.IADD R150, R150, 0x1, -R0.reuse ;  /* 0x000000019696b824 */ /* 0x100fe400078e0a00 */
[----:B------:R-:W-:Y:S01]  /*53f0*/  @!P4 IMAD.IADD R7, R7, 0x1, -R0 ;  /* 0x000000010707c824 */ /* 0x000fe200078e0a00 */
[C---:B------:R-:W-:Y:S01]  /*5400*/  ISETP.GT.U32.AND P5, PT, R0.reuse, R23, PT ;  /* 0x000000170000720c */ /* 0x040fe20003fa4070 */
[C---:B------:R-:W-:Y:S01]  /*5410*/  IMAD R20, R0.reuse, R9, R20 ;  /* 0x0000000900147224 */ /* 0x040fe200078e0214 */
[C---:B------:R-:W-:Y:S01]  /*5420*/  ISETP.GT.U32.AND P3, PT, R0.reuse, R150, PT ;  /* 0x000000960000720c */ /* 0x040fe20003f64070 */
[----:B------:R-:W-:Y:S01]  /*5430*/  IMAD.MOV R9, RZ, RZ, -R6 ;  /* 0x000000ffff097224 */ /* 0x000fe200078e0a06 */
[----:B------:R-:W-:Y:S01]  /*5440*/  ISETP.GT.U32.AND P4, PT, R0, R7, PT ;  /* 0x000000070000720c */ /* 0x000fe20003f84070 */
[----:B------:R-:W-:-:S04]  /*5450*/  IMAD.HI.U32 R6, R3, R18, RZ ;  /* 0x0000001203067227 */ /* 0x000fc800078e00ff */
[----:B------:R-:W-:Y:S02]  /*5460*/  IMAD R146, R0, R9, R146 ;  /* 0x0000000900927224 */ /* 0x000fe400078e0292 */
[----:B------:R-:W-:-:S04]  /*5470*/  IMAD.HI.U32 R8, R3, R148, RZ ;  /* 0x0000009403087227 */ /* 0x000fc800078e00ff */
[----:B------:R-:W-:Y:S02]  /*5480*/  IMAD.MOV R9, RZ, RZ, -R6 ;  /* 0x000000ffff097224 */ /* 0x000fe400078e0a06 */
[----:B------:R-:W-:Y:S01]  /*5490*/  IMAD.MOV R11, RZ, RZ, -R8 ;  /* 0x000000ffff0b7224 */ /* 0x000fe200078e0a08 */
[----:B------:R-:W-:Y:S01]  /*54a0*/  LOP3.LUT R8, R2, 0x1c4, RZ, 0xfc, !PT ;  /* 0x000001c402087812 */ /* 0x000fe200078efcff */
[C---:B------:R-:W-:Y:S02]  /*54b0*/  IMAD R18, R0.reuse, R9, R18 ;  /* 0x0000000900127224 */ /* 0x040fe400078e0212 */
[----:B------:R-:W-:Y:S01]  /*54c0*/  @!P5 IMAD.IADD R23, R23, 0x1, -R0 ;  /* 0x000000011717d824 */ /* 0x000fe200078e0a00 */
[C---:B------:R-:W-:Y:S01]  /*54d0*/  ISETP.GT.U32.AND P5, PT, R0.reuse, R20, PT ;  /* 0x000000140000720c */ /* 0x040fe20003fa4070 */
[----:B------:R-:W-:Y:S01]  /*54e0*/  IMAD R148, R0, R11, R148 ;  /* 0x0000000b00947224 */ /* 0x000fe200078e0294 */
[----:B------:R-:W-:Y:S01]  /*54f0*/  IABS R16, R8 ;  /* 0x0000000800107213 */ /* 0x000fe20000000000 */
[--C-:B------:R-:W-:Y:S01]  /*5500*/  @!P3 IMAD.IADD R150, R150, 0x1, -R0.reuse ;  /* 0x000000019696b824 */ /* 0x100fe200078e0a00 */
[C---:B------:R-:W-:Y:S01]  /*5510*/  ISETP.GT.U32.AND P3, PT, R0.reuse, R18, PT ;  /* 0x000000120000720c */ /* 0x040fe20003f64070 */
        /* <DEDUP_REMOVED lines=8> */
[--C-:B------:R-:W-:Y:S01]  /*55a0*/  @!P5 IMAD.IADD R20, R20, 0x1, -R0.reuse ;  /* 0x000000011414d824 */ /* 0x100fe200078e0a00 */
[----:B------:R-:W-:Y:S01]  /*55b0*/  IABS R144, R10 ;  /* 0x0000000a00907213 */ /* 0x000fe20000000000 */
[--C-:B------:R-:W-:Y:S01]  /*55c0*/  @!P3 IMAD.IADD R18, R18, 0x1, -R0.reuse ;  /* 0x000000011212b824 */ /* 0x100fe200078e0a00 */
[----:B------:R-:W-:Y:S01]  /*55d0*/  ISETP.GE.AND P5, PT, R12, RZ, PT ;  /* 0x000000ff0c00720c */ /* 0x000fe20003fa6270 */
[--C-:B------:R-:W-:Y:S01]  /*55e0*/  @!P4 IMAD.IADD R146, R146, 0x1, -R0.reuse ;  /* 0x000000019292c824 */ /* 0x100fe200078e0a00 */
[----:B------:R-:W-:Y:S01]  /*55f0*/  ISETP.GT.U32.AND P4, PT, R0, R20, PT ;  /* 0x000000140000720c */ /* 0x000fe20003f84070 */
[----:B------:R-:W-:Y:S01]  /*5600*/  @!P6 IMAD.IADD R148, R148, 0x1, -R0 ;  /* 0x000000019494e824 */ /* 0x000fe200078e0a00 */
[C---:B------:R-:W-:Y:S01]  /*5610*/  ISETP.GT.U32.AND P6, PT, R0.reuse, R18, PT ;  /* 0x000000120000720c */ /* 0x040fe20003fc4070 */
[----:B------:R-:W-:Y:S01]  /*5620*/  @!P2 IMAD.MOV R23, RZ, RZ, -R23 ;  /* 0x000000ffff17a224 */ /* 0x000fe200078e0a17 */
[----:B------:R-:W-:Y:S01]  /*5630*/  ISETP.GT.U32.AND P2, PT, R0, R146, PT ;  /* 0x000000920000720c */ /* 0x000fe20003f44070 */
[----:B------:R-:W-:Y:S01]  /*5640*/  IMAD.MOV R9, RZ, RZ, -R6 ;  /* 0x000000ffff097224 */ /* 0x000fe200078e0a06 */
[----:B------:R-:W-:Y:S01]  /*5650*/  ISETP.GE.AND P3, PT, R10, RZ, PT ;  /* 0x000000ff0a00720c */ /* 0x000fe20003f66270 */
[----:B------:R-:W-:Y:S01]  /*5660*/  IMAD.HI.U32 R6, R3, R144, RZ ;  /* 0x0000009003067227 */ /* 0x000fe200078e00ff */
[----:B------:R-:W-:-:S02]  /*5670*/  LOP3.LUT R10, R2, 0x1d0, RZ, 0xfc, !PT ;  /* 0x000001d0020a7812 */ /* 0x000fc400078efcff */
[----:B------:R-:W-:Y:S01]  /*5680*/  IABS R12, R19 ;  /* 0x00000013000c7213 */ /* 0x000fe20000000000 */
[----:B------:R-:W-:Y:S01]  /*5690*/  IMAD R16, R0, R9, R16 ;  /* 0x0000000900107224 */ /* 0x000fe200078e0210 */
[----:B------:R-:W-:Y:S01]  /*56a0*/  IABS R142, R10 ;  /* 0x0000000a008e7213 */ /* 0x000fe20000000000 */
[----:B------:R-:W-:Y:S02]  /*56b0*/  IMAD.MOV R9, RZ, RZ, -R6 ;  /* 0x000000ffff097224 */ /* 0x000fe400078e0a06 */
[----:B------:R-:W-:Y:S01]  /*56c0*/  @!P4 IMAD.IADD R20, R20, 0x1, -R0 ;  /* 0x000000011414c824 */ /* 0x000fe200078e0a00 */
[----:B------:R-:W-:Y:S01]  /*56d0*/  ISETP.GE.AND P4, PT, R14, RZ, PT ;  /* 0x000000ff0e00720c */ /* 0x000fe20003f86270 */
[----:B------:R-:W-:Y:S02]  /*56e0*/  IMAD R144, R0, R9, R144 ;  /* 0x0000000900907224 */ /* 0x000fe400078e0290 */
[--C-:B------:R-:W-:Y:S02]  /*56f0*/  @!P6 IMAD.IADD R18, R18, 0x1, -R0.reuse ;  /* 0x000000011212e824 */ /* 0x100fe400078e0a00 */
[----:B------:R-:W-:Y:S01]  /*5700*/  @!P2 IMAD.IADD R146, R146, 0x1, -R0 ;  /* 0x000000019292a824 */ /* 0x000fe200078e0a00 */
[C---:B------:R-:W-:Y:S01]  /*5710*/  ISETP.GT.U32.AND P6, PT, R0.reuse, R144, PT ;  /* 0x000000900000720c */ /* 0x040fe20003fc4070 */
[----:B------:R-:W-:Y:S01]  /*5720*/  @!P1 IMAD.MOV R20, RZ, RZ, -R20 ;  /* 0x000000ffff149224 */ /* 0x000fe200078e0a14 */
[C---:B------:R-:W-:Y:S01]  /*5730*/  ISETP.GT.U32.AND P1, PT, R0.reuse, R148, PT ;  /* 0x000000940000720c */ /* 0x040fe20003f24070 */
[----:B------:R-:W-:Y:S01]  /*5740*/  @!P5 IMAD.MOV R146, RZ, RZ, -R146 ;  /* 0x000000ffff92d224 */ /* 0x000fe200078e0a92 */
[----:B------:R-:W-:Y:S01]  /*5750*/  ISETP.GT.U32.AND P5, PT, R0, R16, PT ;  /* 0x000000100000720c */ /* 0x000fe20003fa4070 */
[----:B------:R-:W-:Y:S01]  /*5760*/  @!P0 IMAD.MOV R7, RZ, RZ, -R7 ;  /* 0x000000ffff078224 */ /* 0x000fe200078e0a07 */
[----:B------:R-:W-:-:S02]  /*5770*/  ISETP.GE.AND P2, PT, R8, RZ, PT ;  /* 0x000000ff0800720c */ /* 0x000fc40003f46270 */
[----:B------:R-:W-:Y:S02]  /*5780*/  LOP3.LUT R8, R2, 0x1cc, RZ, 0xfc, !PT ;  /* 0x000001cc02087812 */ /* 0x000fe400078efcff */
[----:B------:R-:W-:Y:S02]  /*5790*/  ISETP.GE.AND P0, PT, R13, RZ, PT ;  /* 0x000000ff0d00720c */ /* 0x000fe40003f06270 */
[----:B------:R-:W-:Y:S01]  /*57a0*/  IABS R14, R8 ;  /* 0x00000008000e7213 */ /* 0x000fe20000000000 */
[--C-:B------:R-:W-:Y:S02]  /*57b0*/  @!P6 IMAD.IADD R144, R144, 0x1, -R0.reuse ;  /* 0x000000019090e824 */ /* 0x100fe400078e0a00 */
[--C-:B------:R-:W-:Y:S01]  /*57c0*/  @!P1 IMAD.IADD R148, R148, 0x1, -R0.reuse ;  /* 0x0000000194949824 */ /* 0x100fe200078e0a00 */
[----:B------:R-:W-:Y:S01]  /*57d0*/  ISETP.GE.AND P1, PT, R8, RZ, PT ;  /* 0x000000ff0800720c */ /* 0x000fe20003f26270 */
[----:B------:R-:W-:Y:S01]  /*57e0*/  @!P5 IMAD.IADD R16, R16, 0x1, -R0 ;  /* 0x000000011010d824 */ /* 0x000fe200078e0a00 */
[----:B------:R-:W-:Y:S01]  /*57f0*/  ISETP.GT.U32.AND P6, PT, R0, R144, PT ;  /* 0x000000900000720c */ /* 0x000fe20003fc4070 */
[----:B------:R-:W-:-:S03]  /*5800*/  IMAD.HI.U32 R8, R3, R142, RZ ;  /* 0x0000008e03087227 */ /* 0x000fc600078e00ff */
[----:B------:R-:W-:Y:S01]  /*5810*/  ISETP.GT.U32.AND P5, PT, R0, R16, PT ;  /* 0x000000100000720c */ /* 0x000fe20003fa4070 */
[----:B------:R-:W-:Y:S02]  /*5820*/  IMAD.MOV R11, RZ, RZ, -R8 ;  /* 0x000000ffff0b7224 */ /* 0x000fe400078e0a08 */
[----:B------:R-:W-:-:S04]  /*5830*/  IMAD.HI.U32 R6, R3, R14, RZ ;  /* 0x0000000e03067227 */ /* 0x000fc800078e00ff */
[----:B------:R-:W-:Y:S02]  /*5840*/  IMAD R142, R0, R11, R142 ;  /* 0x0000000b008e7224 */ /* 0x000fe400078e028e */
[----:B------:R-:W-:Y:S02]  /*5850*/  IMAD.MOV R9, RZ, RZ, -R6 ;  /* 0x000000ffff097224 */ /* 0x000fe400078e0a06 */
[----:B------:R-:W-:Y:S01]  /*5860*/  @!P6 IMAD.IADD R144, R144, 0x1, -R0 ;  /* 0x000000019090e824 */ /* 0x000fe200078e0a00 */
[C---:B------:R-:W-:Y:S01]  /*5870*/  ISETP.GT.U32.AND P6, PT, R0.reuse, R142, PT ;  /* 0x0000008e0000720c */ /* 0x040fe20003fc4070 */
[----:B------:R-:W-:Y:S02]  /*5880*/  IMAD R14, R0, R9, R14 ;  /* 0x00000009000e7224 */ /* 0x000fe400078e020e */
[----:B------:R-:W-:Y:S02]  /*5890*/  @!P5 IMAD.IADD R16, R16, 0x1, -R0 ;  /* 0x000000011010d824 */ /* 0x000fe400078e0a00 */
[----:B------:R-:W-:Y:S01]  /*58a0*/  IMAD.HI.U32 R6, R3, R12, RZ ;  /* 0x0000000c03067227 */ /* 0x000fe200078e00ff */
[----:B------:R-:W-:-:S03]  /*58b0*/  ISETP.GT.U32.AND P5, PT, R0, R14, PT ;  /* 0x0000000e0000720c */ /* 0x000fc60003fa4070 */
[----:B------:R-:W-:Y:S02]  /*58c0*/  IMAD.MOV R9, RZ, RZ, -R6 ;  /* 0x000000ffff097224 */ /* 0x000fe400078e0a06 */
[----:B------:R-:W-:-:S04]  /*58d0*/  IMAD.HI.U32 R6, R3, R140, RZ ;  /* 0x0000008c03067227 */ /* 0x000fc800078e00ff */
[----:B------:R-:W-:Y:S02]  /*58e0*/  @!P6 IMAD.IADD R142, R142, 0x1, -R0 ;  /* 0x000000018e8ee824 */ /* 0x000fe400078e0a00 */
[----:B------:R-:W-:Y:S02]  /*58f0*/  IMAD.MOV R11, RZ, RZ, -R6 ;  /* 0x000000ffff0b7224 */ /* 0x000fe400078e0a06 */
[----:B------:R-:W-:Y:S01]  /*5900*/  @!P5 IMAD.IADD R14, R14, 0x1, -R0 ;  /* 0x000000010e0ed824 */ /* 0x000fe200078e0a00 */
[C---:B------:R-:W-:Y:S01]  /*5910*/  ISETP.GT.U32.AND P6, PT, R0.reuse, R142, PT ;  /* 0x0000008e0000720c */ /* 0x040fe20003fc4070 */
[C---:B------:R-:W-:Y:S01]  /*5920*/  IMAD R140, R0.reuse, R11, R140 ;  /* 0x0000000b008c7224 */ /* 0x040fe200078e028c */
[----:B------:R-:W-:Y:S01]  /*5930*/  IABS R11, R33 ;  /* 0x00000021000b7213 */ /* 0x000fe20000000000 */
[----:B------:R-:W-:Y:S01]  /*5940*/  @!P0 IMAD.MOV R18, RZ, RZ, -R18 ;  /* 0x000000ffff128224 */ /* 0x000fe200078e0a12 */
[C---:B------:R-:W-:Y:S01]  /*5950*/  ISETP.GT.U32.AND P5, PT, R0.reuse, R14, PT ;  /* 0x0000000e0000720c */ /* 0x040fe20003fa4070 */
[----:B------:R-:W-:Y:S01]  /*5960*/  IMAD R12, R0, R9, R12 ;  /* 0x00000009000c7224 */ /* 0x000fe200078e020c */
[----:B------:R-:W-:Y:S01]  /*5970*/  ISETP.GE.AND P0, PT, R10, RZ, PT ;  /* 0x000000ff0a00720c */ /* 0x000fe20003f06270 */
[----:B------:R-:W-:Y:S01]  /*5980*/  IMAD.HI.U32 R9, R3, R138, RZ ;  /* 0x0000008a03097227 */ /* 0x000fe200078e00ff */
[----:B------:R-:W-:-:S03]  /*5990*/  IABS R10, R27 ;  /* 0x0000001b000a7213 */ /* 0x000fc60000000000 */
[----:B------:R-:W-:Y:S02]  /*59a0*/  IMAD.MOV R9, RZ, RZ, -R9 ;  /* 0x000000ffff097224 */ /* 0x000fe400078e0a09 */
[----:B------:R-:W-:Y:S01]  /*59b0*/  @!P6 IMAD.IADD R142, R142, 0x1, -R0 ;  /* 0x000000018e8ee824 */ /* 0x000fe200078e0a00 */
[----:B------:R-:W-:Y:S01]  /*59c0*/  ISETP.GT.U32.AND P6, PT, R0, R140, PT ;  /* 0x0000008c0000720c */ /* 0x000fe20003fc4070 */
[----:B------:R-:W-:-:S04]  /*59d0*/  IMAD.HI.U32 R8, R3, R10, RZ ;  /* 0x0000000a03087227 */ /* 0x000fc800078e00ff */
[----:B------:R-:W-:Y:S01]  /*59e0*/  @!P5 IMAD.IADD R14, R14, 0x1, -R0 ;  /* 0x000000010e0ed824 */ /* 0x000fe200078e0a00 */
[----:B------:R-:W-:Y:S01]  /*59f0*/  ISETP.GT.U32.AND P5, PT, R0, R12, PT ;  /* 0x0000000c0000720c */ /* 0x000fe20003fa4070 */
[----:B------:R-:W-:-:S04]  /*5a00*/  IMAD.HI.U32 R6, R3, R15, RZ ;  /* 0x0000000f03067227 */ /* 0x000fc800078e00ff */
[----:B------:R-:W-:Y:S02]  /*5a10*/  IMAD R138, R0, R9, R138 ;  /* 0x00000009008a7224 */ /* 0x000fe400078e028a */
[----:B------:R-:W-:Y:S02]  /*5a20*/  IMAD.MOV R13, RZ, RZ, -R8 ;  /* 0x000000ffff0d7224 */ /* 0x000fe400078e0a08 */
[----:B------:R-:W-:Y:S02]  /*5a30*/  IMAD.MOV R6, RZ, RZ, -R6 ;  /* 0x000000ffff067224 */ /* 0x000fe400078e0a06 */
[----:B------:R-:W-:Y:S01]  /*5a40*/  @!P6 IMAD.IADD R140, R140, 0x1, -R0 ;  /* 0x000000018c8ce824 */ /* 0x000fe200078e0a00 */
[C---:B------:R-:W-:Y:S01]  /*5a50*/  ISETP.GT.U32.AND P6, PT, R0.reuse, R138, PT ;  /* 0x0000008a0000720c */ /* 0x040fe20003fc4070 */
[----:B------:R-:W-:Y:S02]  /*5a60*/  IMAD R10, R0, R13, R10 ;  /* 0x0000000d000a7224 */ /* 0x000fe400078e020a */
[----:B------:R-:W-:-:S04]  /*5a70*/  IMAD.HI.U32 R2, R3, R11, RZ ;  /* 0x0000000b03027227 */ /* 0x000fc800078e00ff */
[----:B------:R-:W-:Y:S01]  /*5a80*/  IMAD R8, R0, R6, R15 ;  /* 0x0000000600087224 */ /* 0x000fe200078e020f */
[----:B------:R-:W-:Y:S01]  /*5a90*/  IABS R15, R39 ;  /* 0x00000027000f7213 */ /* 0x000fe20000000000 */
[----:B------:R-:W-:Y:S01]  /*5aa0*/  @!P5 IMAD.IADD R12, R12, 0x1, -R0 ;  /* 0x000000010c0cd824 */ /* 0x000fe200078e0a00 */
[----:B------:R-:W-:Y:S01]  /*5ab0*/  ISETP.GT.U32.AND P5, PT, R0, R10, PT ;  /* 0x0000000a0000720c */ /* 0x000fe20003fa4070 */
[----:B------:R-:W-:-:S04]  /*5ac0*/  IMAD.HI.U32 R6, R3, R136, RZ ;  /* 0x0000008803067227 */ /* 0x000fc800078e00ff */
[----:B------:R-:W-:Y:S02]  /*5ad0*/  IMAD.MOV R2, RZ, RZ, -R2 ;  /* 0x000000ffff027224 */ /* 0x000fe400078e0a02 */
[----:B------:R-:W-:Y:S02]  /*5ae0*/  IMAD.MOV R13, RZ, RZ, -R6 ;  /* 0x000000ffff0d7224 */ /* 0x000fe400078e0a06 */
[----:B------:R-:W-:Y:S02]  /*5af0*/  IMAD R6, R0, R2, R11 ;  /* 0x0000000200067224 */ /* 0x000fe400078e020b */
[--C-:B------:R-:W-:Y:S02]  /*5b00*/  @!P6 IMAD.IADD R138, R138, 0x1, -R0.reuse ;  /* 0x000000018a8ae824 */ /* 0x100fe400078e0a00 */
[----:B------:R-:W-:Y:S01]  /*5b10*/  @!P5 IMAD.IADD R10, R10, 0x1, -R0 ;  /* 0x000000010a0ad824 */ /* 0x000fe200078e0a00 */
[C---:B------:R-:W-:Y:S01]  /*5b20*/  ISETP.GT.U32.AND P6, PT, R0.reuse, R6, PT ;  /* 0x000000060000720c */ /* 0x040fe20003fc4070 */
[----:B------:R-:W-:Y:S01]  /*5b30*/  @!P4 IMAD.MOV R148, RZ, RZ, -R148 ;  /* 0x000000ffff94c224 */ /* 0x000fe200078e0a94 */
[C---:B------:R-:W-:Y:S01]  /*5b40*/  ISETP.GT.U32.AND P5, PT, R0.reuse, R8, PT ;  /* 0x000000080000720c */ /* 0x040fe20003fa4070 */
[----:B------:R-:W-:Y:S01]  /*5b50*/  IMAD.HI.U32 R2, R3, R15, RZ ;  /* 0x0000000f03027227 */ /* 0x000fe200078e00ff */
[----:B------:R-:W-:-:S03]  /*5b60*/  ISETP.GT.U32.AND P4, PT, R0, R12, PT ;  /* 0x0000000c0000720c */ /* 0x000fc60003f84070 */
[----:B------:R-:W-:Y:S02]  /*5b70*/  @!P1 IMAD.MOV R14, RZ, RZ, -R14 ;  /* 0x000000ffff0e9224 */ /* 0x000fe400078e0a0e */
[----:B------:R-:W-:-:S04]  /*5b80*/  IMAD.HI.U32 R9, R3, R134, RZ ;  /* 0x0000008603097227 */ /* 0x000fc800078e00ff */
[--C-:B------:R-:W-:Y:S01]  /*5b90*/  @!P6 IMAD.IADD R6, R6, 0x1, -R0.reuse ;  /* 0x000000010606e824 */ /* 0x100fe200078e0a00 */
[----:B------:R-:W-:Y:S01]  /*5ba0*/  ISETP.GT.U32.AND P6, PT, R0, R138, PT ;  /* 0x0000008a0000720c */ /* 0x000fe20003fc4070 */
[----:B------:R-:W-:Y:S01]  /*5bb0*/  @!P5 IMAD.IADD R8, R8, 0x1, -R0 ;  /* 0x000000010808d824 */ /* 0x000fe200078e0a00 */
[C---:B------:R-:W-:Y:S01]  /*5bc0*/  ISETP.GT.U32.AND P5, PT, R0.reuse, R140, PT ;  /* 0x0000008c0000720c */ /* 0x040fe20003fa4070 */
[C---:B------:R-:W-:Y:S01]  /*5bd0*/  IMAD R136, R0.reuse, R13, R136 ;  /* 0x0000000d00887224 */ /* 0x040fe200078e0288 */
[----:B------:R-:W-:Y:S01]  /*5be0*/  ISETP.GT.U32.AND P1, PT, R0, R6, PT ;  /* 0x000000060000720c */ /* 0x000fe20003f24070 */
[----:B------:R-:W-:-:S04]  /*5bf0*/  IMAD.HI.U32 R3, R3, R132, RZ ;  /* 0x0000008403037227 */ /* 0x000fc800078e00ff */
[----:B------:R-:W-:Y:S02]  /*5c00*/  IMAD.MOV R2, RZ, RZ, -R2 ;  /* 0x000000ffff027224 */ /* 0x000fe400078e0a02 */
[----:B------:R-:W-:Y:S01]  /*5c10*/  @!P2 IMAD.MOV R16, RZ, RZ, -R16 ;  /* 0x000000ffff10a224 */ /* 0x000fe200078e0a10 */
[C---:B------:R-:W-:Y:S01]  /*5c20*/  ISETP.GT.U32.AND P2, PT, R0.reuse, R10, PT ;  /* 0x0000000a0000720c */ /* 0x040fe20003f44070 */
[----:B------:R-:W-:Y:S01]  /*5c30*/  @!P3 IMAD.MOV R144, RZ, RZ, -R144 ;  /* 0x000000ffff90b224 */ /* 0x000fe200078e0a90 */
[C---:B------:R-:W-:Y:S01]  /*5c40*/  ISETP.GT.U32.AND P3, PT, R0.reuse, R8, PT ;  /* 0x000000080000720c */ /* 0x040fe20003f64070 */
[----:B------:R-:W-:Y:S02]  /*5c50*/  IMAD R2, R0, R2, R15 ;  /* 0x0000000200027224 */ /* 0x000fe400078e020f */
[----:B------:R-:W-:Y:S01]  /*5c60*/  @!P4 IMAD.IADD R12, R12, 0x1, -R0 ;  /* 0x000000010c0cc824 */ /* 0x000fe200078e0a00 */
[----:B------:R-:W-:Y:S01]  /*5c70*/  ISETP.GT.U32.AND P4, PT, R0, R136, PT ;  /* 0x000000880000720c */ /* 0x000fe20003f84070 */
[----:B------:R-:W-:-:S02]  /*5c80*/  IMAD.MOV R3, RZ, RZ, -R3 ;  /* 0x000000ffff037224 */ /* 0x000fc400078e0a03 */
[----:B------:R-:W-:Y:S02]  /*5c90*/  IMAD.MOV R9, RZ, RZ, -R9 ;  /* 0x000000ffff097224 */ /* 0x000fe400078e0a09 */
[----:B------:R-:W-:Y:S02]  /*5ca0*/  IMAD R132, R0, R3, R132 ;  /* 0x0000000300847224 */ /* 0x000fe400078e0284 */
[----:B------:R-:W-:Y:S01]  /*5cb0*/  @!P6 IMAD.IADD R138, R138, 0x1, -R0 ;  /* 0x000000018a8ae824 */ /* 0x000fe200078e0a00 */
[C---:B------:R-:W-:Y:S01]  /*5cc0*/  ISETP.GT.U32.AND P6, PT, R0.reuse, R2, PT ;  /* 0x000000020000720c */ /* 0x040fe20003fc4070 */
[----:B------:R-:W-:Y:S01]  /*5cd0*/  IMAD R134, R0, R9, R134 ;  /* 0x0000000900867224 */ /* 0x000fe200078e0286 */
[----:B------:R-:W-:Y:S01]  /*5ce0*/  SHF.R.U32.HI R9, RZ, 0x6, R41 ;  /* 0x00000006ff097819 */ /* 0x000fe20000011629 */
[--C-:B------:R-:W-:Y:S01]  /*5cf0*/  @!P1 IMAD.IADD R6, R6, 0x1, -R0.reuse ;  /* 0x0000000106069824 */ /* 0x100fe200078e0a00 */
[----:B------:R-:W-:Y:S01]  /*5d00*/  ISETP.GT.U32.AND P1, PT, R0, R132, PT ;  /* 0x000000840000720c */ /* 0x000fe20003f24070 */
[--C-:B------:R-:W-:Y:S01]  /*5d10*/  @!P5 IMAD.IADD R140, R140, 0x1, -R0.reuse ;  /* 0x000000018c8cd824 */ /* 0x100fe200078e0a00 */
[----:B------:R-:W-:Y:S01]  /*5d20*/  ISETP.GT.U32.AND P5, PT, R0, R134, PT ;  /* 0x000000860000720c */ /* 0x000fe20003fa4070 */
[----:B------:R-:W-:Y:S01]  /*5d30*/  IMAD.MOV.U32 R3, RZ, RZ, 0x1f ;  /* 0x0000001fff037424 */ /* 0x000fe200078e00ff */
[----:B------:R-:W-:Y:S01]  /*5d40*/  SGXT.U32 R251, R9, 0x1 ;  /* 0x0000000109fb781a */ /* 0x000fe20000000000 */
[--C-:B------:R-:W-:Y:S01]  /*5d50*/  @!P2 IMAD.IADD R10, R10, 0x1, -R0.reuse ;  /* 0x000000010a0aa824 */ /* 0x100fe200078e0a00 */
[----:B------:R-:W-:Y:S01]  /*5d60*/  ISETP.GE.AND P2, PT, R19, RZ, PT ;  /* 0x000000ff1300720c */ /* 0x000fe20003f46270 */
[--C-:B------:R-:W-:Y:S01]  /*5d70*/  @!P3 IMAD.IADD R8, R8, 0x1, -R0.reuse ;  /* 0x000000010808b824 */ /* 0x100fe200078e0a00 */
[----:B------:R-:W-:Y:S01]  /*5d80*/  ISETP.GE.AND P3, PT, R21, RZ, PT ;  /* 0x000000ff1500720c */ /* 0x000fe20003f66270 */
[--C-:B------:R-:W-:Y:S01]  /*5d90*/  @!P4 IMAD.IADD R136, R136, 0x1, -R0.reuse ;  /* 0x000000018888c824 */ /* 0x100fe200078e0a00 */
[----:B------:R-:W-:Y:S01]  /*5da0*/  ISETP.GE.AND P4, PT, R27, RZ, PT ;  /* 0x000000ff1b00720c */ /* 0x000fe20003f86270 */
[--C-:B------:R-:W-:Y:S01]  /*5db0*/  @!P6 IMAD.IADD R2, R2, 0x1, -R0.reuse ;  /* 0x000000010202e824 */ /* 0x100fe200078e0a00 */
[----:B------:R-:W-:Y:S01]  /*5dc0*/  IADD3 R137, R3, c[0x0][0x180], RZ ;  /* 0x0000600003897a10 */ /* 0x000fe20007ffe0ff */
[--C-:B------:R-:W-:Y:S01]  /*5dd0*/  @!P1 IMAD.IADD R132, R132, 0x1, -R0.reuse ;  /* 0x0000000184849824 */ /* 0x100fe200078e0a00 */
[----:B------:R-:W-:Y:S01]  /*5de0*/  ISETP.GE.AND P1, PT, R251, c[0x0][0x180], PT ;  /* 0x00006000fb007a0c */ /* 0x000fe20003f26270 */
[----:B------:R-:W-:Y:S01]  /*5df0*/  @!P5 IMAD.IADD R134, R134, 0x1, -R0 ;  /* 0x000000018686d824 */ /* 0x000fe200078e0a00 */
[----:B------:R-:W-:Y:S01]  /*5e00*/  ISETP.GT.AND P6, PT, R137, 0x1f, PT ;  /* 0x0000001f8900780c */ /* 0x000fe20003fc4270 */
[----:B------:R-:W-:Y:S01]  /*5e10*/  @!P0 IMAD.MOV R142, RZ, RZ, -R142 ;  /* 0x000000ffff8e8224 */ /* 0x000fe200078e0a8e */
[----:B------:R-:W-:Y:S01]  /*5e20*/  ISETP.GE.AND P5, PT, R29, RZ, PT ;  /* 0x000000ff1d00720c */ /* 0x000fe20003fa6270 */
[----:B------:R-:W-:Y:S01]  /*5e30*/  @!P2 IMAD.MOV R12, RZ, RZ, -R12 ;  /* 0x000000ffff0ca224 */ /* 0x000fe200078e0a0c */
[----:B------:R-:W-:Y:S01]  /*5e40*/  SEL R71, RZ, 0x4, !P6 ;  /* 0x00000004ff477807 */ /* 0x000fe20007000000 */
[----:B------:R-:W-:Y:S01]  /*5e50*/  @!P3 IMAD.MOV R140, RZ, RZ, -R140 ;  /* 0x000000ffff8cb224 */ /* 0x000fe200078e0a8c */
[----:B------:R-:W-:Y:S01]  /*5e60*/  ISETP.GT.U32.AND P2, PT, R0, R136, PT ;  /* 0x000000880000720c */ /* 0x000fe20003f44070 */
[----:B------:R-:W-:Y:S01]  /*5e70*/  @!P4 IMAD.MOV R10, RZ, RZ, -R10 ;  /* 0x000000ffff0ac224 */ /* 0x000fe200078e0a0a */
[----:B------:R-:W-:-:S02]  /*5e80*/  SEL R3, R71, RZ, !P1 ;  /* 0x000000ff47037207 */ /* 0x000fc40004800000 */
[----:B------:R-:W-:Y:S02]  /*5e90*/  ISETP.GE.AND P1, PT, R33, RZ, PT ;  /* 0x000000ff2100720c */ /* 0x000fe40003f26270 */
[C---:B------:R-:W-:Y:S01]  /*5ea0*/  ISETP.GT.U32.AND P3, PT, R0.reuse, R134, PT ;  /* 0x000000860000720c */ /* 0x040fe20003f64070 */
[----:B------:R1:W-:Y:S01]  /*5eb0*/  STL [R1+0xe0], R3 ;  /* 0x0000e00301007387 */ /* 0x0003e20000100800 */
[C---:B------:R-:W-:Y:S01]  /*5ec0*/  ISETP.GT.U32.AND P4, PT, R0.reuse, R2, PT ;  /* 0x000000020000720c */ /* 0x040fe20003f84070 */
[----:B------:R-:W-:Y:S01]  /*5ed0*/  @!P5 IMAD.MOV R138, RZ, RZ, -R138 ;  /* 0x000000ffff8ad224 */ /* 0x000fe200078e0a8a */
[----:B------:R-:W-:Y:S02]  /*5ee0*/  ISETP.GE.AND P0, PT, R31, RZ, PT ;  /* 0x000000ff1f00720c */ /* 0x000fe40003f06270 */
[----:B------:R-:W-:Y:S01]  /*5ef0*/  ISETP.GT.U32.AND P5, PT, R0, R132, PT ;  /* 0x000000840000720c */ /* 0x000fe20003fa4070 */
[----:B------:R-:W-:Y:S01]  /*5f00*/  @!P2 IMAD.IADD R136, R136, 0x1, -R0 ;  /* 0x000000018888a824 */ /* 0x000fe200078e0a00 */
[----:B------:R-:W-:-:S02]  /*5f10*/  ISETP.GE.AND P2, PT, R37, RZ, PT ;  /* 0x000000ff2500720c */ /* 0x000fc40003f46270 */
[----:B------:R-:W-:Y:S01]  /*5f20*/  ISETP.GE.AND P6, PT, R133, c[0x0][0x180], PT ;  /* 0x0000600085007a0c */ /* 0x000fe20003fc6270 */
[----:B------:R-:W-:Y:S01]  /*5f30*/  @!P1 IMAD.MOV R6, RZ, RZ, -R6 ;  /* 0x000000ffff069224 */ /* 0x000fe200078e0a06 */
[----:B------:R-:W-:Y:S01]  /*5f40*/  ISETP.GE.AND P1, PT, R35, RZ, PT ;  /* 0x000000ff2300720c */ /* 0x000fe20003f26270 */
[--C-:B------:R-:W-:Y:S01]  /*5f50*/  @!P3 IMAD.IADD R134, R134, 0x1, -R0.reuse ;  /* 0x000000018686b824 */ /* 0x100fe200078e0a00 */
[----:B------:R-:W-:Y:S01]  /*5f60*/  ISETP.GE.AND P3, PT, R39, RZ, PT ;  /* 0x000000ff2700720c */ /* 0x000fe20003f66270 */
[----:B------:R-:W-:Y:S01]  /*5f70*/  @!P4 IMAD.IADD R2, R2, 0x1, -R0 ;  /* 0x000000010202c824 */ /* 0x000fe200078e0a00 */
[----:B------:R-:W-:Y:S01]  /*5f80*/  ISETP.GE.AND P4, PT, R17, RZ, PT ;  /* 0x000000ff1100720c */ /* 0x000fe20003f86270 */
[----:B------:R-:W-:Y:S01]  /*5f90*/  @!P0 IMAD.MOV R8, RZ, RZ, -R8 ;  /* 0x000000ffff088224 */ /* 0x000fe200078e0a08 */
[----:B-1----:R-:W-:Y:S01]  /*5fa0*/  SEL R3, R71, RZ, !P6 ;  /* 0x000000ff47037207 */ /* 0x002fe20007000000 */
[----:B------:R-:W-:Y:S01]  /*5fb0*/  @!P5 IMAD.IADD R132, R132, 0x1, -R0 ;  /* 0x000000018484d824 */ /* 0x000fe200078e0a00 */
[----:B------:R-:W-:Y:S01]  /*5fc0*/  ISETP.NE.AND P5, PT, RZ, c[0x0][0x17c], PT ;  /* 0x00005f00ff007a0c */ /* 0x000fe20003fa5270 */
[----:B------:R-:W-:Y:S01]  /*5fd0*/  @!P2 IMAD.MOV R134, RZ, RZ, -R134 ;  /* 0x000000ffff86a224 */ /* 0x000fe200078e0a86 */
[----:B------:R-:W-:Y:S01]  /*5fe0*/  ISETP.NE.U32.AND P0, PT, R3, RZ, PT ;  /* 0x000000ff0300720c */ /* 0x000fe20003f05070 */
[C---:B------:R-:W-:Y:S01]  /*5ff0*/  IMAD R0, R133.reuse, c[0x0][0x18c], RZ ;  /* 0x0000630085007a24 */ /* 0x040fe200078e02ff */
[----:B------:R-:W-:Y:S01]  /*6000*/  LOP3.LUT R3, RZ, c[0x0][0x17c], RZ, 0x33, !PT ;  /* 0x00005f00ff037a12 */ /* 0x000fe200078e33ff */
[----:B------:R-:W-:Y:S01]  /*6010*/  @!P1 IMAD.MOV R136, RZ, RZ, -R136 ;  /* 0x000000ffff889224 */ /* 0x000fe200078e0a88 */
[----:B------:R-:W-:Y:S01]  /*6020*/  ISETP.GE.AND P2, PT, R133, UR4, PT ;  /* 0x0000000485007c0c */ /* 0x000fe2000bf46270 */
[----:B------:R-:W-:Y:S01]  /*6030*/  @!P3 IMAD.MOV R2, RZ, RZ, -R2 ;  /* 0x000000ffff02b224 */ /* 0x000fe200078e0a02 */
[C---:B------:R-:W-:Y:S01]  /*6040*/  SEL R73, R3.reuse, R22, !P5 ;  /* 0x0000001603497207 */ /* 0x040fe20006800000 */
[----:B------:R-:W-:Y:S01]  /*6050*/  @!P4 IMAD.MOV R132, RZ, RZ, -R132 ;  /* 0x000000ffff84c224 */ /* 0x000fe200078e0a84 */
[----:B------:R-:W-:-:S02]  /*6060*/  SEL R123, R3, R124, !P5 ;  /* 0x0000007c037b7207 */ /* 0x000fc40006800000 */
[----:B------:R-:W-:Y:S01]  /*6070*/  SEL R75, R3, R24, !P5 ;  /* 0x00000018034b7207 */ /* 0x000fe20006800000 */
[----:B------:R-:W-:Y:S01]  /*6080*/  IMAD R73, R73, c[0x0][0x190], RZ ;  /* 0x0000640049497a24 */ /* 0x000fe200078e02ff */
[----:B------:R-:W-:Y:S01]  /*6090*/  SEL R124, R3, R126, !P5 ;  /* 0x0000007e037c7207 */ /* 0x000fe20006800000 */
[----:B------:R-:W-:Y:S01]  /*60a0*/  IMAD R123, R123, c[0x0][0x190], RZ ;  /* 0x000064007b7b7a24 */ /* 0x000fe200078e02ff */
[----:B------:R-:W-:Y:S01]  /*60b0*/  SEL R22, R3, R7, !P5 ;  /* 0x0000000703167207 */ /* 0x000fe20006800000 */
[----:B------:R-:W-:Y:S01]  /*60c0*/  IMAD R75, R75, c[0x0][0x190], RZ ;  /* 0x000064004b4b7a24 */ /* 0x000fe200078e02ff */
[C---:B------:R-:W-:Y:S01]  /*60d0*/  SEL R17, R3.reuse, R148, !P5 ;  /* 0x0000009403117207 */ /* 0x040fe20006800000 */
[----:B------:R-:W-:Y:S01]  /*60e0*/  IMAD R124, R124, c[0x0][0x190], RZ ;  /* 0x000064007c7c7a24 */ /* 0x000fe200078e02ff */
[C---:B------:R-:W-:Y:S02]  /*60f0*/  SEL R77, R3.reuse, R26, !P5 ;  /* 0x0000001a034d7207 */ /* 0x040fe40006800000 */
[----:B------:R-:W-:-:S02]  /*6100*/  SEL R79, R3, R28, !P5 ;  /* 0x0000001c034f7207 */ /* 0x000fc40006800000 */
[----:B------:R-:W-:Y:S01]  /*6110*/  SEL R81, R3, R30, !P5 ;  /* 0x0000001e03517207 */ /* 0x000fe20006800000 */
[----:B------:R-:W-:Y:S01]  /*6120*/  IMAD R77, R77, c[0x0][0x190], RZ ;  /* 0x000064004d4d7a24 */ /* 0x000fe200078e02ff */
        /* <DEDUP_REMOVED lines=48> */
[----:B------:R-:W-:-:S02]  /*6430*/  LOP3.LUT R148, R251, 0x4, RZ, 0xfc, !PT ;  /* 0x00000004fb947812 */ /* 0x000fc400078efcff */
[C---:B------:R-:W-:Y:S02]  /*6440*/  SEL R72, R3.reuse, R72, !P5 ;  /* 0x0000004803487207 */ /* 0x040fe40006800000 */
[C---:B------:R-:W-:Y:S02]  /*6450*/  SEL R74, R3.reuse, R74, !P5 ;  /* 0x0000004a034a7207 */ /* 0x040fe40006800000 */
[C---:B------:R-:W-:Y:S01]  /*6460*/  SEL R76, R3.reuse, R76, !P5 ;  /* 0x0000004c034c7207 */ /* 0x040fe20006800000 */
[----:B------:R-:W-:Y:S01]  /*6470*/  IMAD R72, R72, c[0x0][0x190], RZ ;  /* 0x0000640048487a24 */ /* 0x000fe200078e02ff */
        /* <DEDUP_REMOVED lines=50> */
[----:B------:R-:W-:Y:S01]  /*67a0*/  SEL R129, R3, R156, !P5 ;  /* 0x0000009c03817207 */ /* 0x000fe20006800000 */
        /* <DEDUP_REMOVED lines=15> */
[----:B------:R-:W-:-:S02]  /*68a0*/  SEL R65, R3, R172, !P5 ;  /* 0x000000ac03417207 */ /* 0x000fc40006800000 */
[C---:B------:R-:W-:Y:S02]  /*68b0*/  SEL R64, R3.reuse, R174, !P5 ;  /* 0x000000ae03407207 */ /* 0x040fe40006800000 */
[C---:B------:R-:W-:Y:S02]  /*68c0*/  SEL R63, R3.reuse, R176, !P5 ;  /* 0x000000b0033f7207 */ /* 0x040fe40006800000 */
[C---:B------:R-:W-:Y:S02]  /*68d0*/  SEL R62, R3.reuse, R178, !P5 ;  /* 0x000000b2033e7207 */ /* 0x040fe40006800000 */
[C---:B------:R-:W-:Y:S02]  /*68e0*/  SEL R61, R3.reuse, R180, !P5 ;  /* 0x000000b4033d7207 */ /* 0x040fe40006800000 */
[C---:B------:R-:W-:Y:S02]  /*68f0*/  SEL R60, R3.reuse, R182, !P5 ;  /* 0x000000b6033c7207 */ /* 0x040fe40006800000 */
        /* <DEDUP_REMOVED lines=9> */
[C---:B------:R-:W-:Y:S01]  /*6990*/  SEL R50, R3.reuse, R202, !P5 ;  /* 0x000000ca03327207 */ /* 0x040fe20006800000 */
[----:B------:R-:W-:Y:S01]  /*69a0*/  IMAD R202, R24, c[0x0][0x190], RZ ;  /* 0x0000640018ca7a24 */ /* 0x000fe200078e02ff */
[C---:B------:R-:W-:Y:S02]  /*69b0*/  SEL R49, R3.reuse, R204, !P5 ;  /* 0x000000cc03317207 */ /* 0x040fe40006800000 */
        /* <DEDUP_REMOVED lines=50> */
[C---:B------:R-:W-:Y:S01]  /*6ce0*/  SEL R21, R3.reuse, R150, !P5 ;  /* 0x0000009603157207 */ /* 0x040fe20006800000 */
[----:B------:R-:W-:Y:S01]  /*6cf0*/  IMAD R150, R50, c[0x0][0x190], RZ ;  /* 0x0000640032967a24 */ /* 0x000fe200078e02ff */
        /* <DEDUP_REMOVED lines=30> */
[----:B------:R-:W-:Y:S01]  /*6ee0*/  LOP3.LUT R147, R251, 0x8, RZ, 0xfc, !PT ;  /* 0x00000008fb937812 */ /* 0x000fe200078efcff */
[----:B------:R-:W-:Y:S01]  /*6ef0*/  IMAD R234, R8, c[0x0][0x190], RZ ;  /* 0x0000640008ea7a24 */ /* 0x000fe200078e02ff */
[----:B------:R-:W-:Y:S01]  /*6f00*/  SEL R3, R3, R132, !P5 ;  /* 0x0000008403037207 */ /* 0x000fe20006800000 */
[----:B------:R-:W-:Y:S01]  /*6f10*/  IMAD R236, R7, c[0x0][0x190], RZ ;  /* 0x0000640007ec7a24 */ /* 0x000fe200078e02ff */
[----:B------:R-:W-:Y:S01]  /*6f20*/  SEL R132, RZ, 0x4, P2 ;  /* 0x00000004ff847807 */ /* 0x000fe20001000000 */
[----:B------:R-:W-:Y:S01]  /*6f30*/  IMAD R252, R2, c[0x0][0x190], RZ ;  /* 0x0000640002fc7a24 */ /* 0x000fe200078e02ff */
[----:B------:R-:W-:Y:S01]  /*6f40*/  LEA R238, P3, R0, c[0x0][0x168], 0x2 ;  /* 0x00005a0000ee7a11 */ /* 0x000fe200078610ff */
[----:B------:R-:W-:Y:S01]  /*6f50*/  IMAD R250, R3, c[0x0][0x190], RZ ;  /* 0x0000640003fa7a24 */ /* 0x000fe200078e02ff */
[----:B------:R-:W-:Y:S01]  /*6f60*/  ISETP.GE.AND P2, PT, R148, c[0x0][0x180], PT ;  /* 0x0000600094007a0c */ /* 0x000fe20003f46270 */
[----:B------:R-:W-:Y:S01]  /*6f70*/  IMAD R148, R51, c[0x0][0x190], RZ ;  /* 0x0000640033947a24 */ /* 0x000fe200078e02ff */
[----:B------:R-:W-:Y:S01]  /*6f80*/  ISETP.GE.AND P4, PT, R147, c[0x0][0x180], PT ;  /* 0x0000600093007a0c */ /* 0x000fe20003f86270 */
[----:B------:R-:W-:Y:S01]  /*6f90*/  IMAD R147, R67, c[0x0][0x190], RZ ;  /* 0x0000640043937a24 */ /* 0x000fe200078e02ff */
[----:B------:R-:W-:-:S02]  /*6fa0*/  LOP3.LUT R146, R251, 0xc, RZ, 0xfc, !PT ;  /* 0x0000000cfb927812 */ /* 0x000fc400078efcff */
[----:B------:R-:W-:Y:S02]  /*6fb0*/  LOP3.LUT R145, R251, 0x10, RZ, 0xfc, !PT ;  /* 0x00000010fb917812 */ /* 0x000fe400078efcff */
[----:B------:R-:W-:Y:S02]  /*6fc0*/  LEA.HI.X.SX32 R239, R0, c[0x0][0x16c], 0x2, P3 ;  /* 0x00005b0000ef7a11 */ /* 0x000fe400018f16ff */
[----:B------:R-:W-:Y:S02]  /*6fd0*/  SEL R249, R71, RZ, !P2 ;  /* 0x000000ff47f97207 */ /* 0x000fe40005000000 */
[----:B------:R-:W-:Y:S02]  /*6fe0*/  LOP3.LUT R144, R251, 0x14, RZ, 0xfc, !PT ;  /* 0x00000014fb907812 */ /* 0x000fe400078efcff */
[----:B------:R-:W-:Y:S01]  /*6ff0*/  SEL R0, R71, RZ, !P4 ;  /* 0x000000ff47007207 */ /* 0x000fe20006000000 */
[----:B------:R1:W-:Y:S01]  /*7000*/  STL [R1+0x990], R249 ;  /* 0x000990f901007387 */ /* 0x0003e20000100800 */
[----:B------:R-:W-:Y:S01]  /*7010*/  ISETP.GE.AND P3, PT, R146, c[0x0][0x180], PT ;  /* 0x0000600092007a0c */ /* 0x000fe20003f66270 */
[----:B------:R-:W-:Y:S01]  /*7020*/  IMAD R146, R52, c[0x0][0x190], RZ ;  /* 0x0000640034927a24 */ /* 0x000fe200078e02ff */
[----:B------:R-:W-:Y:S01]  /*7030*/  ISETP.GE.AND P2, PT, R145, c[0x0][0x180], PT ;  /* 0x0000600091007a0c */ /* 0x000fe20003f46270 */
[----:B------:R2:W-:Y:S01]  /*7040*/  STL [R1+0x30], R0 ;  /* 0x0000300001007387 */ /* 0x0005e20000100800 */
[----:B------:R-:W-:Y:S01]  /*7050*/  LOP3.LUT R143, R251, 0x18, RZ, 0xfc, !PT ;  /* 0x00000018fb8f7812 */ /* 0x000fe200078efcff */
[----:B------:R-:W-:Y:S01]  /*7060*/  IMAD R145, R66, c[0x0][0x190], RZ ;  /* 0x0000640042917a24 */ /* 0x000fe200078e02ff */
[----:B------:R-:W-:-:S02]  /*7070*/  ISETP.GE.AND P4, PT, R144, c[0x0][0x180], PT ;  /* 0x0000600090007a0c */ /* 0x000fc40003f86270 */
[----:B------:R-:W-:Y:S01]  /*7080*/  SEL R144, R71, RZ, !P3 ;  /* 0x000000ff47907207 */ /* 0x000fe20005800000 */
[----:B-1----:R-:W-:Y:S01]  /*7090*/  IMAD R249, R5, c[0x0][0x190], RZ ;  /* 0x0000640005f97a24 */ /* 0x002fe200078e02ff */
[----:B------:R-:W-:Y:S02]  /*70a0*/  LOP3.LUT R142, R251, 0x1c, RZ, 0xfc, !PT ;  /* 0x0000001cfb8e7812 */ /* 0x000fe400078efcff */
[----:B------:R-:W-:Y:S01]  /*70b0*/  ISETP.GE.AND P3, PT, R143, c[0x0][0x180], PT ;  /* 0x000060008f007a0c */ /* 0x000fe20003f66270 */
[----:B------:R1:W-:Y:S01]  /*70c0*/  STL [R1+0xdc], R144 ;  /* 0x0000dc9001007387 */ /* 0x0003e20000100800 */
[----:B--2---:R-:W-:Y:S01]  /*70d0*/  SEL R0, R71, RZ, !P2 ;  /* 0x000000ff47007207 */ /* 0x004fe20005000000 */
[----:B------:R-:W-:Y:S01]  /*70e0*/  IMAD R143, R65, c[0x0][0x190], RZ ;  /* 0x00006400418f7a24 */ /* 0x000fe200078e02ff */
[----:B------:R-:W-:Y:S02]  /*70f0*/  LOP3.LUT R141, R251, 0x2, RZ, 0xfc, !PT ;  /* 0x00000002fb8d7812 */ /* 0x000fe400078efcff */
[----:B------:R-:W-:Y:S01]  /*7100*/  ISETP.GE.AND P2, PT, R142, c[0x0][0x180], PT ;  /* 0x000060008e007a0c */ /* 0x000fe20003f46270 */
[----:B------:R2:W-:Y:S01]  /*7110*/  STL [R1+0x994], R0 ;  /* 0x0009940001007387 */ /* 0x0005e20000100800 */
[----:B------:R-:W-:-:S02]  /*7120*/  SEL R142, R71, RZ, !P4 ;  /* 0x000000ff478e7207 */ /* 0x000fc40006000000 */
[----:B------:R-:W-:Y:S01]  /*7130*/  LOP3.LUT R140, R251, 0x6, RZ, 0xfc, !PT ;  /* 0x00000006fb8c7812 */ /* 0x000fe200078efcff */
[----:B-1----:R-:W-:Y:S01]  /*7140*/  IMAD R144, R53, c[0x0][0x190], RZ ;  /* 0x0000640035907a24 */ /* 0x002fe200078e02ff */
[----:B------:R-:W-:Y:S01]  /*7150*/  ISETP.GE.AND P4, PT, R141, c[0x0][0x180], PT ;  /* 0x000060008d007a0c */ /* 0x000fe20003f86270 */
[----:B------:R1:W-:Y:S01]  /*7160*/  STL [R1+0x40], R142 ;  /* 0x0000408e01007387 */ /* 0x0003e20000100800 */
[C---:B------:R-:W-:Y:S01]  /*7170*/  LOP3.LUT R139, R251.reuse, 0xa, RZ, 0xfc, !PT ;  /* 0x0000000afb8b7812 */ /* 0x040fe200078efcff */
[----:B------:R-:W-:Y:S01]  /*7180*/  IMAD R141, R64, c[0x0][0x190], RZ ;  /* 0x00006400408d7a24 */ /* 0x000fe200078e02ff */
[----:B------:R-:W-:Y:S02]  /*7190*/  LOP3.LUT R138, R251, 0xe, RZ, 0xfc, !PT ;  /* 0x0000000efb8a7812 */ /* 0x000fe400078efcff */
[----:B--2---:R-:W-:Y:S02]  /*71a0*/  SEL R0, R71, RZ, !P3 ;  /* 0x000000ff47007207 */ /* 0x004fe40005800000 */
[----:B------:R-:W-:-:S02]  /*71b0*/  ISETP.GE.AND P3, PT, R140, c[0x0][0x180], PT ;  /* 0x000060008c007a0c */ /* 0x000fc40003f66270 */
[----:B------:R-:W-:Y:S01]  /*71c0*/  SEL R140, R71, RZ, !P2 ;  /* 0x000000ff478c7207 */ /* 0x000fe20005000000 */
[----:B------:R2:W-:Y:S01]  /*71d0*/  STL [R1+0x3c], R0 ;  /* 0x00003c0001007387 */ /* 0x0005e20000100800 */
[----:B------:R-:W-:Y:S01]  /*71e0*/  ISETP.GE.AND P2, PT, R139, c[0x0][0x180], PT ;  /* 0x000060008b007a0c */ /* 0x000fe20003f46270 */
[----:B------:R-:W-:Y:S01]  /*71f0*/  IMAD R139, R63, c[0x0][0x190], RZ ;  /* 0x000064003f8b7a24 */ /* 0x000fe200078e02ff */
[----:B------:R-:W-:Y:S01]  /*7200*/  ISETP.GT.AND P1, PT, R137, 0x3f, PT ;  /* 0x0000003f8900780c */ /* 0x000fe20003f24270 */
[----:B------:R3:W-:Y:S01]  /*7210*/  STL [R1+0x38], R140 ;  /* 0x0000388c01007387 */ /* 0x0007e20000100800 */
[----:B------:R-:W-:Y:S01]  /*7220*/  LOP3.LUT R137, R251, 0x12, RZ, 0xfc, !PT ;  /* 0x00000012fb897812 */ /* 0x000fe200078efcff */
[----:B-1----:R-:W-:Y:S01]  /*7230*/  IMAD R142, R54, c[0x0][0x190], RZ ;  /* 0x00006400368e7a24 */ /* 0x002fe200078e02ff */
[----:B------:R-:W-:Y:S02]  /*7240*/  ISETP.GE.AND P5, PT, R138, c[0x0][0x180], PT ;  /* 0x000060008a007a0c */ /* 0x000fe40003fa6270 */
[----:B------:R-:W-:-:S02]  /*7250*/  SEL R138, R71, RZ, !P3 ;  /* 0x000000ff478a7207 */ /* 0x000fc40005800000 */
[----:B--2---:R-:W-:Y:S02]  /*7260*/  SEL R0, R71, RZ, !P4 ;  /* 0x000000ff47007207 */ /* 0x004fe40006000000 */
[----:B------:R-:W-:Y:S01]  /*7270*/  ISETP.GE.AND P3, PT, R137, c[0x0][0x180], PT ;  /* 0x0000600089007a0c */ /* 0x000fe20003f66270 */
[----:B------:R-:W-:Y:S01]  /*7280*/  IMAD R137, R62, c[0x0][0x190], RZ ;  /* 0x000064003e897a24 */ /* 0x000fe200078e02ff */
[C---:B------:R-:W-:Y:S01]  /*7290*/  LOP3.LUT R136, R251.reuse, 0x16, RZ, 0xfc, !PT ;  /* 0x00000016fb887812 */ /* 0x040fe200078efcff */
[----:B------:R1:W-:Y:S01]  /*72a0*/  STL [R1+0xd8], R0 ;  /* 0x0000d80001007387 */ /* 0x0003e20000100800 */
[----:B------:R-:W-:Y:S01]  /*72b0*/  LOP3.LUT R134, R251, 0x1a, RZ, 0xfc, !PT ;  /* 0x0000001afb867812 */ /* 0x000fe200078efcff */
[----:B---3--:R-:W-:Y:S01]  /*72c0*/  IMAD R140, R55, c[0x0][0x190], RZ ;  /* 0x00006400378c7a24 */ /* 0x008fe200078e02ff */
[----:B------:R-:W-:Y:S01]  /*72d0*/  ISETP.GE.AND P4, PT, R135, RZ, PT ;  /* 0x000000ff8700720c */ /* 0x000fe20003f86270 */
[----:B------:R2:W-:Y:S01]  /*72e0*/  STL [R1+0xd4], R138 ;  /* 0x0000d48a01007387 */ /* 0x0005e20000100800 */
[----:B------:R-:W-:-:S02]  /*72f0*/  SEL R135, R71, RZ, !P5 ;  /* 0x000000ff47877207 */ /* 0x000fc40006800000 */
[----:B------:R-:W-:Y:S02]  /*7300*/  SEL R132, R132, RZ, P1 ;  /* 0x000000ff84847207 */ /* 0x000fe40000800000 */
[----:B------:R-:W-:Y:S01]  /*7310*/  ISETP.GE.AND P5, PT, R134, c[0x0][0x180], PT ;  /* 0x0000600086007a0c */ /* 0x000fe20003fa6270 */
[----:B------:R-:W-:Y:S01]  /*7320*/  IMAD R134, R58, c[0x0][0x190], RZ ;  /* 0x000064003a867a24 */ /* 0x000fe200078e02ff */
[----:B-1----:R-:W-:Y:S02]  /*7330*/  SEL R0, R71, RZ, !P2 ;  /* 0x000000ff47007207 */ /* 0x002fe40005000000 */
[----:B------:R-:W-:Y:S01]  /*7340*/  ISETP.GE.AND P2, PT, R136, c[0x0][0x180], PT ;  /* 0x0000600088007a0c */ /* 0x000fe20003f46270 */
[----:B------:R-:W-:Y:S01]  /*7350*/  IMAD R136, R57, c[0x0][0x190], RZ ;  /* 0x0000640039887a24 */ /* 0x000fe200078e02ff */
[----:B------:R-:W-:Y:S01]  /*7360*/  LOP3.LUT R133, R251, 0x1e, RZ, 0xfc, !PT ;  /* 0x0000001efb857812 */ /* 0x000fe200078efcff */
[----:B------:R1:W-:Y:S01]  /*7370*/  STL [R1+0xd0], R0 ;  /* 0x0000d00001007387 */ /* 0x0003e20000100800 */
[----:B--2---:R-:W-:Y:S01]  /*7380*/  IMAD R138, R56, c[0x0][0x190], RZ ;  /* 0x00006400388a7a24 */ /* 0x004fe200078e02ff */
[----:B------:R-:W-:Y:S01]  /*7390*/  @P0 LOP3.LUT R246, R246, 0x800, RZ, 0xfc, !PT ;  /* 0x00000800f6f60812 */ /* 0x000fe200078efcff */
[----:B------:R-:W-:Y:S01]  /*73a0*/  @!P4 IMAD.MOV R4, RZ, RZ, -R4 ;  /* 0x000000ffff04c224 */ /* 0x000fe200078e0a04 */
[----:B------:R2:W-:Y:S01]  /*73b0*/  STL [R1+0xcc], R135 ;  /* 0x0000cc8701007387 */ /* 0x0005e20000100800 */
[----:B------:R-:W-:-:S02]  /*73c0*/  LEA R240, P4, R72, R238, 0x2 ;  /* 0x000000ee48f07211 */ /* 0x000fc400078810ff */
[----:B------:R-:W-:Y:S02]  /*73d0*/  LOP3.LUT R246, R246, 0xffffefff, RZ, 0xc0, !PT ;  /* 0xffffeffff6f67812 */ /* 0x000fe400078ec0ff */
[----:B------:R-:W-:Y:S02]  /*73e0*/  LEA.HI.X.SX32 R241, R72, R239, 0x2, P4 ;  /* 0x000000ef48f17211 */ /* 0x000fe400020f16ff */
[----:B-1----:R-:W-:Y:S02]  /*73f0*/  SEL R0, R71, RZ, !P3 ;  /* 0x000000ff47007207 */ /* 0x002fe40005800000 */
[----:B------:R-:W-:Y:S01]  /*7400*/  ISETP.NE.U32.AND P3, PT, R132, RZ, PT ;  /* 0x000000ff8400720c */ /* 0x000fe20003f65070 */
[----:B--2---:R-:W-:Y:S01]  /*7410*/  IMAD R135, R61, c[0x0][0x190], RZ ;  /* 0x000064003d877a24 */ /* 0x004fe200078e02ff */
[----:B------:R-:W-:Y:S01]  /*7420*/  SEL R132, R71, RZ, !P2 ;  /* 0x000000ff47847207 */ /* 0x000fe20005000000 */
[----:B------:R1:W-:Y:S01]  /*7430*/  STL [R1+0xc8], R0 ;  /* 0x0000c80001007387 */ /* 0x0003e20000100800 */
[----:B------:R-:W-:Y:S01]  /*7440*/  ISETP.GE.AND P2, PT, R133, c[0x0][0x180], PT ;  /* 0x0000600085007a0c */ /* 0x000fe20003f46270 */
[----:B------:R-:W-:-:S02]  /*7450*/  IMAD R133, R60, c[0x0][0x190], RZ ;  /* 0x000064003c857a24 */ /* 0x000fc400078e02ff */
[----:B------:R2:W-:Y:S01]  /*7460*/  STL [R1+0xc4], R132 ;  /* 0x0000c48401007387 */ /* 0x0005e20000100800 */
[----:B-1----:R-:W-:Y:S02]  /*7470*/  SEL R0, R71, RZ, !P5 ;  /* 0x000000ff47007207 */ /* 0x002fe40006800000 */
[----:B------:R-:W-:Y:S01]  /*7480*/  ISETP.NE.AND P5, PT, RZ, c[0x0][0x178], PT ;  /* 0x00005e00ff007a0c */ /* 0x000fe20003fa5270 */
[----:B--2---:R-:W-:Y:S02]  /*7490*/  IMAD R132, R59, c[0x0][0x190], RZ ;  /* 0x000064003b847a24 */ /* 0x004fe400078e02ff */
[----:B------:R1:W-:Y:S01]  /*74a0*/  STL [R1+0xc0], R0 ;  /* 0x0000c00001007387 */ /* 0x0003e20000100800 */
[----:B------:R-:W-:Y:S02]  /*74b0*/  @P3 LOP3.LUT R246, R246, 0x1000, RZ, 0xfc, !PT ;  /* 0x00001000f6f63812 */ /* 0x000fe400078efcff */
[----:B-1----:R-:W-:-:S07]  /*74c0*/  SEL R0, R71, RZ, !P2 ;  /* 0x000000ff47007207 */ /* 0x002fce0005000000 */
[----:B------:R-:W-:Y:S02]  /*74d0*/  @!P5 LOP3.LUT R4, RZ, c[0x0][0x178], RZ, 0x33, !PT ;  /* 0x00005e00ff04da12 */ /* 0x000fe400078e33ff */
[-C--:B------:R-:W-:Y:S01]  /*74e0*/  LEA R2, P5, R73, R238.reuse, 0x2 ;  /* 0x000000ee49027211 */ /* 0x080fe200078a10ff */
[----:B------:R1:W-:Y:S02]  /*74f0*/  STL [R1+0xbc], R0 ;  /* 0x0000bc0001007387 */ /* 0x0003e40000100800 */
[----:B------:R-:W-:Y:S01]  /*7500*/  IMAD R155, R4, c[0x0][0x184], RZ ;  /* 0x00006100049b7a24 */ /* 0x000fe200078e02ff */
[-C--:B------:R-:W-:Y:S01]  /*7510*/  LEA R4, P4, R75, R238.reuse, 0x2 ;  /* 0x000000ee4b047211 */ /* 0x080fe200078810ff */
[----:B------:R-:W-:Y:S01]  /*7520*/  STL [R1+0x170], R72 ;  /* 0x0001704801007387 */ /* 0x000fe20000100800 */
[-C--:B------:R-:W-:Y:S02]  /*7530*/  LEA.HI.X.SX32 R3, R73, R239.reuse, 0x2, P5 ;  /* 0x000000ef49037211 */ /* 0x080fe400028f16ff */
[----:B------:R-:W-:Y:S01]  /*7540*/  LEA R248, P2, R155, c[0x0][0x160], 0x2 ;  /* 0x000058009bf87a11 */ /* 0x000fe200078410ff */
[----:B------:R-:W-:Y:S01]  /*7550*/  STL [R1+0x174], R73 ;  /* 0x0001744901007387 */ /* 0x000fe20000100800 */
[----:B------:R-:W-:Y:S01]  /*7560*/  LEA R8, P5, R74, R238, 0x2 ;  /* 0x000000ee4a087211 */ /* 0x000fe200078a10ff */
[----:B-1----:R-:W-:Y:S01]  /*7570*/  IMAD R0, R6, c[0x0][0x190], RZ ;  /* 0x0000640006007a24 */ /* 0x002fe200078e02ff */
[----:B------:R-:W-:Y:S01]  /*7580*/  LEA.HI.X.SX32 R5, R75, R239, 0x2, P4 ;  /* 0x000000ef4b057211 */ /* 0x000fe200020f16ff */
[----:B------:R-:W-:Y:S01]  /*7590*/  STL [R1+0x438], R74 ;  /* 0x0004384a01007387 */ /* 0x000fe20000100800 */
[----:B------:R-:W-:-:S02]  /*75a0*/  LEA.HI.X.SX32 R247, R155, c[0x0][0x164], 0x2, P2 ;  /* 0x000059009bf77a11 */ /* 0x000fc400010f16ff */
[-C--:B------:R-:W-:Y:S01]  /*75b0*/  LEA R6, P2, R76, R238.reuse, 0x2 ;  /* 0x000000ee4c067211 */ /* 0x080fe200078410ff */
[----:B------:R-:W-:Y:S01]  /*75c0*/  STL [R1+0x434], R75 ;  /* 0x0004344b01007387 */ /* 0x000fe20000100800 */
[-C--:B------:R-:W-:Y:S02]  /*75d0*/  LEA.HI.X.SX32 R9, R74, R239.reuse, 0x2, P5 ;  /* 0x000000ef4a097211 */ /* 0x080fe400028f16ff */
[----:B------:R-:W-:Y:S01]  /*75e0*/  LEA.HI.X.SX32 R7, R76, R239, 0x2, P2 ;  /* 0x000000ef4c077211 */ /* 0x000fe200010f16ff */
[----:B------:R-:W-:Y:S01]  /*75f0*/  STL [R1+0x430], R76 ;  /* 0x0004304c01007387 */ /* 0x000fe20000100800 */
[----:B------:R-:W-:-:S03]  /*7600*/  LEA R244, P2, R79, R238, 0x2 ;  /* 0x000000ee4ff47211 */ /* 0x000fc600078410ff */
[----:B------:R-:W-:Y:S01]  /*7610*/  STL [R1+0x42c], R77 ;  /* 0x00042c4d01007387 */ /* 0x000fe20000100800 */
[----:B------:R-:W-:-:S03]  /*7620*/  LEA.HI.X.SX32 R245, R79, R239, 0x2, P2 ;  /* 0x000000ef4ff57211 */ /* 0x000fc600010f16ff */
[----:B------:R-:W-:Y:S04]  /*7630*/  STL [R1+0x428], R78 ;  /* 0x0004284e01007387 */ /* 0x000fe80000100800 */
        /* <DEDUP_REMOVED lines=122> */
[----:B------:R1:W-:Y:S04]  /*7de0*/  STL.64 [R1+0x8f8], R2 ;  /* 0x0008f80201007387 */ /* 0x0003e80000100a00 */
[----:B------:R-:W-:Y:S04]  /*7df0*/  STL.64 [R1+0x98], R240 ;  /* 0x000098f001007387 */ /* 0x000fe80000100a00 */
[----:B------:R2:W-:Y:S01]  /*7e00*/  STL.64 [R1+0x88], R4 ;  /* 0x0000880401007387 */ /* 0x0005e20000100a00 */
[----:B-1----:R-:W-:-:S03]  /*7e10*/  LEA R2, P5, R77, R238, 0x2 ;  /* 0x000000ee4d027211 */ /* 0x002fc600078a10ff */
[----:B------:R-:W-:Y:S01]  /*7e20*/  STL.64 [R1+0x90], R8 ;  /* 0x0000900801007387 */ /* 0x000fe20000100a00 */
[----:B------:R-:W-:-:S03]  /*7e30*/  LEA.HI.X.SX32 R3, R77, R239, 0x2, P5 ;  /* 0x000000ef4d037211 */ /* 0x000fc600028f16ff */
[----:B------:R1:W-:Y:S01]  /*7e40*/  STL.64 [R1+0x80], R6 ;  /* 0x0000800601007387 */ /* 0x0003e20000100a00 */
[-C--:B------:R-:W-:Y:S02]  /*7e50*/  LEA R242, P5, R80, R238.reuse, 0x2 ;  /* 0x000000ee50f27211 */ /* 0x080fe400078a10ff */
[-C--:B--2---:R-:W-:Y:S01]  /*7e60*/  LEA R4, P4, R78, R238.reuse, 0x2 ;  /* 0x000000ee4e047211 */ /* 0x084fe200078810ff */
[----:B------:R-:W-:Y:S01]  /*7e70*/  STL.64 [R1+0x78], R2 ;  /* 0x0000780201007387 */ /* 0x000fe20000100a00 */
[-C--:B------:R-:W-:Y:S02]  /*7e80*/  LEA.HI.X.SX32 R243, R80, R239.reuse, 0x2, P5 ;  /* 0x000000ef50f37211 */ /* 0x080fe400028f16ff */
[----:B------:R-:W-:Y:S01]  /*7e90*/  LEA.HI.X.SX32 R5, R78, R239, 0x2, P4 ;  /* 0x000000ef4e057211 */ /* 0x000fe200020f16ff */
[----:B------:R-:W-:Y:S01]  /*7ea0*/  STL.64 [R1+0x900], R2 ;  /* 0x0009000201007387 */ /* 0x000fe20000100a00 */
[----:B------:R-:W-:-:S03]  /*7eb0*/  LEA R240, P4, R81, R238, 0x2 ;  /* 0x000000ee51f07211 */ /* 0x000fc600078810ff */
[----:B------:R2:W-:Y:S01]  /*7ec0*/  STL.64 [R1+0x70], R4 ;  /* 0x0000700401007387 */ /* 0x0005e20000100a00 */
[-C--:B-1----:R-:W-:Y:S02]  /*7ed0*/  LEA R6, P5, R83, R238.reuse, 0x2 ;  /* 0x000000ee53067211 */ /* 0x082fe400078a10ff */
[-C--:B------:R-:W-:Y:S01]  /*7ee0*/  LEA.HI.X.SX32 R241, R81, R239.reuse, 0x2, P4 ;  /* 0x000000ef51f17211 */ /* 0x080fe200020f16ff */
[----:B------:R-:W-:Y:S01]  /*7ef0*/  STL [R1+0x918], R244 ;  /* 0x000918f401007387 */ /* 0x000fe20000100800 */
[-C--:B------:R-:W-:Y:S02]  /*7f00*/  LEA.HI.X.SX32 R7, R83, R239.reuse, 0x2, P5 ;  /* 0x000000ef53077211 */ /* 0x080fe400028f16ff */
[-C--:B------:R-:W-:Y:S01]  /*7f10*/  LEA R12, P5, R86, R238.reuse, 0x2 ;  /* 0x000000ee560c7211 */ /* 0x080fe200078a10ff */
[----:B------:R-:W-:Y:S01]  /*7f20*/  STL [R1+0x908], R245 ;  /* 0x000908f501007387 */ /* 0x000fe20000100800 */
[-C--:B------:R-:W-:Y:S02]  /*7f30*/  LEA R8, P4, R84, R238.reuse, 0x2 ;  /* 0x000000ee54087211 */ /* 0x080fe400078810ff */
[----:B------:R-:W-:Y:S01]  /*7f40*/  LEA.HI.X.SX32 R13, R86, R239, 0x2, P5 ;  /* 0x000000ef560d7211 */ /* 0x000fe200028f16ff */
[----:B------:R1:W-:Y:S01]  /*7f50*/  STL.64 [R1+0x910], R242 ;  /* 0x000910f201007387 */ /* 0x0003e20000100a00 */
[----:B--2---:R-:W-:-:S02]  /*7f60*/  LEA R4, P2, R82, R238, 0x2 ;  /* 0x000000ee52047211 */ /* 0x004fc400078410ff */
[-C--:B------:R-:W-:Y:S01]  /*7f70*/  LEA R18, P5, R89, R238.reuse, 0x2 ;  /* 0x000000ee59127211 */ /* 0x080fe200078a10ff */
[----:B------:R-:W-:Y:S01]  /*7f80*/  STL [R1+0x920], R240 ;  /* 0x000920f001007387 */ /* 0x000fe20000100800 */
[-C--:B------:R-:W-:Y:S02]  /*7f90*/  LEA.HI.X.SX32 R5, R82, R239.reuse, 0x2, P2 ;  /* 0x000000ef52057211 */ /* 0x080fe400010f16ff */
[-C--:B------:R-:W-:Y:S01]  /*7fa0*/  LEA R10, P2, R85, R238.reuse, 0x2 ;  /* 0x000000ee550a7211 */ /* 0x080fe200078410ff */
[----:B------:R-:W-:Y:S01]  /*7fb0*/  STL [R1+0x91c], R241 ;  /* 0x00091cf101007387 */ /* 0x000fe20000100800 */
[-C--:B------:R-:W-:Y:S02]  /*7fc0*/  LEA.HI.X.SX32 R19, R89, R239.reuse, 0x2, P5 ;  /* 0x000000ef59137211 */ /* 0x080fe400028f16ff */
[----:B------:R-:W-:Y:S01]  /*7fd0*/  LEA.HI.X.SX32 R11, R85, R239, 0x2, P2 ;  /* 0x000000ef550b7211 */ /* 0x000fe200010f16ff */
[----:B------:R-:W-:Y:S01]  /*7fe0*/  STL [R1+0x940], R4 ;  /* 0x0009400401007387 */ /* 0x000fe20000100800 */
[----:B------:R-:W-:-:S02]  /*7ff0*/  LEA R16, P2, R88, R238, 0x2 ;  /* 0x000000ee58107211 */ /* 0x000fc400078410ff */
[-C--:B------:R-:W-:Y:S01]  /*8000*/  LEA R24, P5, R92, R238.reuse, 0x2 ;  /* 0x000000ee5c187211 */ /* 0x080fe200078a10ff */
[----:B------:R-:W-:Y:S01]  /*8010*/  STL [R1+0x924], R5 ;  /* 0x0009240501007387 */ /* 0x000fe20000100800 */
[-C--:B------:R-:W-:Y:S02]  /*8020*/  LEA.HI.X.SX32 R17, R88, R239.reuse, 0x2, P2 ;  /* 0x000000ef58117211 */ /* 0x080fe400010f16ff */
[CC--:B------:R-:W-:Y:S01]  /*8030*/  LEA R22, P2, R91.reuse, R238.reuse, 0x2 ;  /* 0x000000ee5b167211 */ /* 0x0c0fe200078410ff */
[----:B------:R-:W-:Y:S01]  /*8040*/  STL.64 [R1+0x928], R6 ;  /* 0x0009280601007387 */ /* 0x000fe20000100a00 */
[-C--:B------:R-:W-:Y:S02]  /*8050*/  LEA.HI.X.SX32 R25, R92, R239.reuse, 0x2, P5 ;  /* 0x000000ef5c197211 */ /* 0x080fe400028f16ff */
[----:B------:R-:W-:Y:S01]  /*8060*/  LEA.HI.X.SX32 R23, R91, R239, 0x2, P2 ;  /* 0x000000ef5b177211 */ /* 0x000fe200010f16ff */
[----:B-1----:R-:W1:Y:S01]  /*8070*/  S2R R243, SR_TID.X ;  /* 0x0000000000f37919 */ /* 0x002e620000002100 */
[----:B------:R-:W-:-:S02]  /*8080*/  LEA R28, P2, R94, R238, 0x2 ;  /* 0x000000ee5e1c7211 */ /* 0x000fc400078410ff */
[-C--:B------:R-:W-:Y:S02]  /*8090*/  LEA R30, P5, R95, R238.reuse, 0x2 ;  /* 0x000000ee5f1e7211 */ /* 0x080fe400078a10ff */
[-C--:B------:R-:W-:Y:S02]  /*80a0*/  LEA.HI.X.SX32 R29, R94, R239.reuse, 0x2, P2 ;  /* 0x000000ef5e1d7211 */ /* 0x080fe400010f16ff */
[-C--:B------:R-:W-:Y:S02]  /*80b0*/  LEA R34, P2, R97, R238.reuse, 0x2 ;  /* 0x000000ee61227211 */ /* 0x080fe400078410ff */
[-C--:B------:R-:W-:Y:S02]  /*80c0*/  LEA.HI.X.SX32 R31, R95, R239.reuse, 0x2, P5 ;  /* 0x000000ef5f1f7211 */ /* 0x080fe400028f16ff */
[----:B------:R-:W-:Y:S02]  /*80d0*/  LEA R36, P5, R98, R238, 0x2 ;  /* 0x000000ee62247211 */ /* 0x000fe400078a10ff */
[----:B------:R-:W-:-:S02]  /*80e0*/  LEA.HI.X.SX32 R35, R97, R239, 0x2, P2 ;  /* 0x000000ef61237211 */ /* 0x000fc400010f16ff */
[-C--:B------:R-:W-:Y:S02]  /*80f0*/  LEA.HI.X.SX32 R9, R84, R239.reuse, 0x2, P4 ;  /* 0x000000ef54097211 */ /* 0x080fe400020f16ff */
[-C--:B------:R-:W-:Y:S02]  /*8100*/  LEA R40, P2, R100, R238.reuse, 0x2 ;  /* 0x000000ee64287211 */ /* 0x080fe400078410ff */
[-C--:B------:R-:W-:Y:S01]  /*8110*/  LEA.HI.X.SX32 R37, R98, R239.reuse, 0x2, P5 ;  /* 0x000000ef62257211 */ /* 0x080fe200028f16ff */
[----:B------:R-:W-:Y:S01]  /*8120*/  STL.64 [R1+0x930], R8 ;  /* 0x0009300801007387 */ /* 0x000fe20000100a00 */
[-C--:B------:R-:W-:Y:S02]  /*8130*/  LEA R14, P4, R87, R238.reuse, 0x2 ;  /* 0x000000ee570e7211 */ /* 0x080fe400078810ff */
[----:B------:R-:W-:Y:S01]  /*8140*/  LEA R42, P5, R101, R238, 0x2 ;  /* 0x000000ee652a7211 */ /* 0x000fe200078a10ff */
[----:B------:R-:W-:Y:S01]  /*8150*/  STL.64 [R1+0x938], R10 ;  /* 0x0009380a01007387 */ /* 0x000fe20000100a00 */
[----:B------:R-:W-:-:S02]  /*8160*/  LEA.HI.X.SX32 R41, R100, R239, 0x2, P2 ;  /* 0x000000ef64297211 */ /* 0x000fc400010f16ff */
[-C--:B------:R-:W-:Y:S01]  /*8170*/  LEA.HI.X.SX32 R15, R87, R239.reuse, 0x2, P4 ;  /* 0x000000ef570f7211 */ /* 0x080fe200020f16ff */
[----:B------:R-:W-:Y:S01]  /*8180*/  STL [R1+0x948], R12 ;  /* 0x0009480c01007387 */ /* 0x000fe20000100800 */
[-C--:B------:R-:W-:Y:S02]  /*8190*/  LEA R46, P2, R103, R238.reuse, 0x2 ;  /* 0x000000ee672e7211 */ /* 0x080fe400078410ff */
[-C--:B------:R-:W-:Y:S01]  /*81a0*/  LEA.HI.X.SX32 R43, R101, R239.reuse, 0x2, P5 ;  /* 0x000000ef652b7211 */ /* 0x080fe200028f16ff */
[----:B------:R-:W-:Y:S01]  /*81b0*/  STL [R1+0x944], R13 ;  /* 0x0009440d01007387 */ /* 0x000fe20000100800 */
[-C--:B------:R-:W-:Y:S02]  /*81c0*/  LEA R20, P4, R90, R238.reuse, 0x2 ;  /* 0x000000ee5a147211 */ /* 0x080fe400078810ff */
[----:B------:R-:W-:Y:S01]  /*81d0*/  LEA R48, P5, R104, R238, 0x2 ;  /* 0x000000ee68307211 */ /* 0x000fe200078a10ff */
[----:B------:R-:W-:Y:S01]  /*81e0*/  STL [R1+0x94c], R15 ;  /* 0x00094c0f01007387 */ /* 0x000fe20000100800 */
[----:B------:R-:W-:-:S02]  /*81f0*/  LEA.HI.X.SX32 R47, R103, R239, 0x2, P2 ;  /* 0x000000ef672f7211 */ /* 0x000fc400010f16ff */
[-C--:B------:R-:W-:Y:S01]  /*8200*/  LEA.HI.X.SX32 R21, R90, R239.reuse, 0x2, P4 ;  /* 0x000000ef5a157211 */ /* 0x080fe200020f16ff */
[----:B------:R-:W-:Y:S01]  /*8210*/  STL.64 [R1+0x950], R16 ;  /* 0x0009501001007387 */ /* 0x000fe20000100a00 */
        /* <DEDUP_REMOVED lines=14> */
[----:B------:R2:W-:Y:S01]  /*8300*/  STL.64 [R1+0x978], R26 ;  /* 0x0009781a01007387 */ /* 0x0005e20000100a00 */
[----:B------:R-:W-:-:S02]  /*8310*/  LEA.HI.X.SX32 R59, R109, R239, 0x2, P2 ;  /* 0x000000ef6d3b7211 */ /* 0x000fc400010f16ff */
[-C--:B------:R-:W-:Y:S01]  /*8320*/  LEA.HI.X.SX32 R33, R96, R239.reuse, 0x2, P4 ;  /* 0x000000ef60217211 */ /* 0x080fe200020f16ff */
[----:B------:R-:W-:Y:S01]  /*8330*/  STL.64 [R1+0x980], R28 ;  /* 0x0009801c01007387 */ /* 0x000fe20000100a00 */
[-C--:B------:R-:W-:Y:S02]  /*8340*/  LEA R64, P2, R112, R238.reuse, 0x2 ;  /* 0x000000ee70407211 */ /* 0x080fe400078410ff */
[-C--:B------:R-:W-:Y:S01]  /*8350*/  LEA.HI.X.SX32 R61, R110, R239.reuse, 0x2, P5 ;  /* 0x000000ef6e3d7211 */ /* 0x080fe200028f16ff */
[----:B------:R-:W-:Y:S01]  /*8360*/  STL.64 [R1+0x988], R30 ;  /* 0x0009881e01007387 */ /* 0x000fe20000100a00 */
[-C--:B------:R-:W-:Y:S02]  /*8370*/  LEA R38, P4, R99, R238.reuse, 0x2 ;  /* 0x000000ee63267211 */ /* 0x080fe400078810ff */
[----:B------:R-:W-:Y:S02]  /*8380*/  LEA R66, P5, R113, R238, 0x2 ;  /* 0x000000ee71427211 */ /* 0x000fe400078a10ff */
[----:B------:R-:W-:-:S02]  /*8390*/  LEA.HI.X.SX32 R65, R112, R239, 0x2, P2 ;  /* 0x000000ef70417211 */ /* 0x000fc400010f16ff */
[-C--:B------:R-:W-:Y:S02]  /*83a0*/  LEA.HI.X.SX32 R39, R99, R239.reuse, 0x2, P4 ;  /* 0x000000ef63277211 */ /* 0x080fe400020f16ff */
[-C--:B------:R-:W-:Y:S02]  /*83b0*/  LEA R70, P2, R115, R238.reuse, 0x2 ;  /* 0x000000ee73467211 */ /* 0x080fe400078410ff */
[-C--:B------:R-:W-:Y:S02]  /*83c0*/  LEA.HI.X.SX32 R67, R113, R239.reuse, 0x2, P5 ;  /* 0x000000ef71437211 */ /* 0x080fe400028f16ff */
        /* <DEDUP_REMOVED lines=55> */
[----:B------:R-:W-:Y:S02]  /*8740*/  LEA.HI.X.SX32 R125, R133, R239, 0x2, P2 ;  /* 0x000000ef857d7211 */ /* 0x000fe400010f16ff */
[----:B------:R-:W-:-:S02]  /*8750*/  LEA R130, P2, R136, R238, 0x2 ;  /* 0x000000ee88827211 */ /* 0x000fc400078410ff */
        /* <DEDUP_REMOVED lines=69> */
[C---:B------:R-:W-:Y:S02]  /*8bb0*/  LEA R234, P5, R249.reuse, R238, 0x2 ;  /* 0x000000eef9ea7211 */ /* 0x040fe400078a10ff */
[-C--:B------:R-:W-:Y:S02]  /*8bc0*/  LEA.HI.X.SX32 R233, R0, R239.reuse, 0x2, P2 ;  /* 0x000000ef00e97211 */ /* 0x080fe400010f16ff */
[----:B------:R-:W3:Y:S01]  /*8bd0*/  LDL.LU R0, [R1+0x994] ;  /* 0x0009940001007983 */ /* 0x000ee20000300800 */
[----:B------:R-:W-:-:S02]  /*8be0*/  LEA.HI.X.SX32 R235, R249, R239, 0x2, P5 ;  /* 0x000000eff9eb7211 */ /* 0x000fc400028f16ff */
[-C--:B------:R-:W-:Y:S01]  /*8bf0*/  LEA R98, P4, R129, R238.reuse, 0x2 ;  /* 0x000000ee81627211 */ /* 0x080fe200078810ff */
[----:B------:R-:W4:Y:S01]  /*8c00*/  LDL.LU R249, [R1+0x990] ;  /* 0x0009900001f97983 */ /* 0x000f220000300800 */
[----:B------:R-:W-:Y:S02]  /*8c10*/  LOP3.LUT R3, R251, 0x4, RZ, 0xfc, !PT ;  /* 0x00000004fb037812 */ /* 0x000fe400078efcff */
[-C--:B------:R-:W-:Y:S01]  /*8c20*/  LEA.HI.X.SX32 R99, R129, R239.reuse, 0x2, P4 ;  /* 0x000000ef81637211 */ /* 0x080fe200020f16ff */
[----:B--2---:R-:W2:Y:S01]  /*8c30*/  LDL.LU R27, [R1+0x30] ;  /* 0x00003000011b7983 */ /* 0x004ea20000300800 */
[C---:B------:R-:W-:Y:S02]  /*8c40*/  LEA R104, P4, R153.reuse, R238, 0x2 ;  /* 0x000000ee99687211 */ /* 0x040fe400078810ff */
[----:B-1----:R-:W-:Y:S02]  /*8c50*/  SHF.R.U32.HI R245, RZ, 0x6, R243 ;  /* 0x00000006fff57819 */ /* 0x002fe400000116f3 */
[----:B------:R-:W-:-:S02]  /*8c60*/  LEA.HI.X.SX32 R105, R153, R239, 0x2, P4 ;  /* 0x000000ef99697211 */ /* 0x000fc400020f16ff */
[-C--:B------:R-:W-:Y:S02]  /*8c70*/  LEA R110, P4, R147, R238.reuse, 0x2 ;  /* 0x000000ee936e7211 */ /* 0x080fe400078810ff */
[----:B------:R-:W-:Y:S02]  /*8c80*/  LOP3.LUT R12, R251, 0x8, RZ, 0xfc, !PT ;  /* 0x00000008fb0c7812 */ /* 0x000fe400078efcff */
[-C--:B------:R-:W-:Y:S02]  /*8c90*/  LEA.HI.X.SX32 R111, R147, R239.reuse, 0x2, P4 ;  /* 0x000000ef936f7211 */ /* 0x080fe400020f16ff */
[----:B------:R-:W-:Y:S02]  /*8ca0*/  LEA R116, P4, R141, R238, 0x2 ;  /* 0x000000ee8d747211 */ /* 0x000fe400078810ff */
[----:B------:R-:W-:Y:S02]  /*8cb0*/  LOP3.LUT R11, R251, 0x10, RZ, 0xfc, !PT ;  /* 0x00000010fb0b7812 */ /* 0x000fe400078efcff */
[----:B------:R-:W-:-:S02]  /*8cc0*/  LEA.HI.X.SX32 R117, R141, R239, 0x2, P4 ;  /* 0x000000ef8d757211 */ /* 0x000fc400020f16ff */
[-C--:B------:R-:W-:Y:S02]  /*8cd0*/  LEA R122, P4, R135, R238.reuse, 0x2 ;  /* 0x000000ee877a7211 */ /* 0x080fe400078810ff */
[----:B------:R-:W-:Y:S02]  /*8ce0*/  LOP3.LUT R8, R251, 0x14, RZ, 0xfc, !PT ;  /* 0x00000014fb087812 */ /* 0x000fe400078efcff */
[-C--:B------:R-:W-:Y:S02]  /*8cf0*/  LEA.HI.X.SX32 R123, R135, R239.reuse, 0x2, P4 ;  /* 0x000000ef877b7211 */ /* 0x080fe400020f16ff */
[C---:B------:R-:W-:Y:S02]  /*8d00*/  LEA R128, P4, R134.reuse, R238, 0x2 ;  /* 0x000000ee86807211 */ /* 0x040fe400078810ff */
[----:B------:R-:W-:Y:S02]  /*8d10*/  LOP3.LUT R9, R251, 0x18, RZ, 0xfc, !PT ;  /* 0x00000018fb097812 */ /* 0x000fe400078efcff */
[----:B------:R-:W-:-:S02]  /*8d20*/  LEA.HI.X.SX32 R129, R134, R239, 0x2, P4 ;  /* 0x000000ef86817211 */ /* 0x000fc400020f16ff */
[CC--:B------:R-:W-:Y:S02]  /*8d30*/  LEA R134, P4, R140.reuse, R238.reuse, 0x2 ;  /* 0x000000ee8c867211 */ /* 0x0c0fe400078810ff */
[----:B------:R-:W-:Y:S02]  /*8d40*/  SGXT.U32 R245, R245, 0x1 ;  /* 0x00000001f5f5781a */ /* 0x000fe40000000000 */
[----:B------:R-:W-:Y:S02]  /*8d50*/  LEA.HI.X.SX32 R135, R140, R239, 0x2, P4 ;  /* 0x000000ef8c877211 */ /* 0x000fe400020f16ff */
[----:B------:R-:W-:-:S04]  /*8d60*/  LEA R140, P4, R146, R238, 0x2 ;  /* 0x000000ee928c7211 */ /* 0x000fc800078810ff */
        /* <DEDUP_REMOVED lines=30> */
[-C--:B------:R-:W-:Y:S02]  /*8f50*/  LEA.HI.X.SX32 R231, R236, R239.reuse, 0x2, P4 ;  /* 0x000000efece77211 */ /* 0x080fe400020f16ff */
[-C--:B------:R-:W-:Y:S02]  /*8f60*/  LEA R236, P4, R252, R238.reuse, 0x2 ;  /* 0x000000eefcec7211 */ /* 0x080fe400078810ff */
[----:B------:R-:W-:Y:S02]  /*8f70*/  LEA R238, P2, R250, R238, 0x2 ;  /* 0x000000eefaee7211 */ /* 0x000fe400078410ff */
[-C--:B------:R-:W-:Y:S02]  /*8f80*/  LEA.HI.X.SX32 R237, R252, R239.reuse, 0x2, P4 ;  /* 0x000000effced7211 */ /* 0x080fe400020f16ff */
[----:B------:R-:W-:Y:S02]  /*8f90*/  ISETP.GE.AND P4, PT, R3, UR4, PT ;  /* 0x0000000403007c0c */ /* 0x000fe4000bf86270 */
[----:B------:R-:W-:-:S02]  /*8fa0*/  LEA.HI.X.SX32 R239, R250, R239, 0x2, P2 ;  /* 0x000000effaef7211 */ /* 0x000fc400010f16ff */
[----:B------:R-:W-:Y:S02]  /*8fb0*/  ISETP.GE.AND P2, PT, R12, UR4, PT ;  /* 0x000000040c007c0c */ /* 0x000fe4000bf46270 */
[----:B------:R-:W-:Y:S02]  /*8fc0*/  SEL R24, RZ, 0x4, P4 ;  /* 0x00000004ff187807 */ /* 0x000fe40002000000 */
[----:B------:R-:W-:Y:S02]  /*8fd0*/  ISETP.GE.AND P4, PT, R11, UR4, PT ;  /* 0x000000040b007c0c */ /* 0x000fe4000bf86270 */
[----:B------:R-:W-:Y:S02]  /*8fe0*/  SEL R23, RZ, 0x4, P2 ;  /* 0x00000004ff177807 */ /* 0x000fe40001000000 */
[----:B------:R-:W-:Y:S02]  /*8ff0*/  ISETP.GE.AND P2, PT, R8, UR4, PT ;  /* 0x0000000408007c0c */ /* 0x000fe4000bf46270 */
[----:B------:R-:W-:-:S02]  /*9000*/  LOP3.LUT R6, R251, 0x1c, RZ, 0xfc, !PT ;  /* 0x0000001cfb067812 */ /* 0x000fc400078efcff */
[----:B------:R-:W-:Y:S02]  /*9010*/  SEL R21, RZ, 0x4, P4 ;  /* 0x00000004ff157807 */ /* 0x000fe40002000000 */
[----:B------:R-:W-:Y:S02]  /*9020*/  ISETP.GE.AND P4, PT, R9, UR4, PT ;  /* 0x0000000409007c0c */ /* 0x000fe4000bf86270 */
[----:B------:R-:W-:Y:S02]  /*9030*/  SEL R20, RZ, 0x4, P2 ;  /* 0x00000004ff147807 */ /* 0x000fe40001000000 */
[----:B------:R-:W-:Y:S02]  /*9040*/  ISETP.GE.AND P5, PT, R245, UR4, PT ;  /* 0x00000004f5007c0c */ /* 0x000fe4000bfa6270 */
[----:B------:R-:W-:Y:S02]  /*9050*/  LOP3.LUT R7, R251, 0x2, RZ, 0xfc, !PT ;  /* 0x00000002fb077812 */ /* 0x000fe400078efcff */
[----:B------:R-:W-:-:S02]  /*9060*/  ISETP.GE.AND P2, PT, R6, UR4, PT ;  /* 0x0000000406007c0c */ /* 0x000fc4000bf46270 */
[C---:B------:R-:W-:Y:S02]  /*9070*/  LOP3.LUT R10, R251.reuse, 0xc, RZ, 0xfc, !PT ;  /* 0x0000000cfb0a7812 */ /* 0x040fe400078efcff */
[----:B------:R-:W-:Y:S02]  /*9080*/  LOP3.LUT R5, R251, 0x6, RZ, 0xfc, !PT ;  /* 0x00000006fb057812 */ /* 0x000fe400078efcff */
[----:B------:R-:W-:Y:S02]  /*9090*/  SEL R19, RZ, 0x4, P4 ;  /* 0x00000004ff137807 */ /* 0x000fe40002000000 */
[----:B------:R-:W-:Y:S02]  /*90a0*/  SEL R25, RZ, 0x4, P5 ;  /* 0x00000004ff197807 */ /* 0x000fe40002800000 */
[----:B------:R-:W-:Y:S02]  /*90b0*/  ISETP.GE.AND P4, PT, R7, UR4, PT ;  /* 0x0000000407007c0c */ /* 0x000fe4000bf86270 */
[----:B------:R-:W-:-:S02]  /*90c0*/  SEL R18, RZ, 0x4, P2 ;  /* 0x00000004ff127807 */ /* 0x000fc40001000000 */
[----:B------:R-:W-:Y:S02]  /*90d0*/  ISETP.GE.AND P5, PT, R10, UR4, PT ;  /* 0x000000040a007c0c */ /* 0x000fe4000bfa6270 */
[----:B------:R-:W-:Y:S02]  /*90e0*/  LOP3.LUT R4, R251, 0xa, RZ, 0xfc, !PT ;  /* 0x0000000afb047812 */ /* 0x000fe400078efcff */
[----:B------:R-:W-:Y:S02]  /*90f0*/  ISETP.GE.AND P2, PT, R5, UR4, PT ;  /* 0x0000000405007c0c */ /* 0x000fe4000bf46270 */
[----:B------:R-:W-:Y:S02]  /*9100*/  LOP3.LUT R241, R251, 0xe, RZ, 0xfc, !PT ;  /* 0x0000000efbf17812 */ /* 0x000fe400078efcff */
[----:B------:R-:W-:Y:S02]  /*9110*/  SEL R17, RZ, 0x4, P4 ;  /* 0x00000004ff117807 */ /* 0x000fe40002000000 */
[----:B------:R-:W-:-:S02]  /*9120*/  SEL R22, RZ, 0x4, P5 ;  /* 0x00000004ff167807 */ /* 0x000fc40002800000 */
[----:B------:R-:W-:Y:S02]  /*9130*/  ISETP.GE.AND P4, PT, R4, UR4, PT ;  /* 0x0000000404007c0c */ /* 0x000fe4000bf86270 */
[----:B------:R-:W-:Y:S02]  /*9140*/  SEL R16, RZ, 0x4, P2 ;  /* 0x00000004ff107807 */ /* 0x000fe40001000000 */
[----:B------:R-:W-:Y:S02]  /*9150*/  LOP3.LUT R240, R251, 0x12, RZ, 0xfc, !PT ;  /* 0x00000012fbf07812 */ /* 0x000fe400078efcff */
[----:B------:R-:W-:Y:S02]  /*9160*/  ISETP.GE.AND P2, PT, R241, UR4, PT ;  /* 0x00000004f1007c0c */ /* 0x000fe4000bf46270 */
[----:B------:R-:W-:Y:S02]  /*9170*/  SEL R26, R25, RZ, P1 ;  /* 0x000000ff191a7207 */ /* 0x000fe40000800000 */
[----:B------:R-:W-:-:S02]  /*9180*/  LOP3.LUT R2, R251, 0x16, RZ, 0xfc, !PT ;  /* 0x00000016fb027812 */ /* 0x000fc400078efcff */
[----:B------:R-:W-:Y:S02]  /*9190*/  SEL R25, R24, RZ, P1 ;  /* 0x000000ff18197207 */ /* 0x000fe40000800000 */
[----:B------:R-:W-:Y:S02]  /*91a0*/  SEL R24, R23, RZ, P1 ;  /* 0x000000ff17187207 */ /* 0x000fe40000800000 */
[----:B------:R-:W-:Y:S02]  /*91b0*/  SEL R15, RZ, 0x4, P4 ;  /* 0x00000004ff0f7807 */ /* 0x000fe40002000000 */
[----:B------:R-:W-:Y:S01]  /*91c0*/  SEL R23, R22, RZ, P1 ;  /* 0x000000ff16177207 */ /* 0x000fe20000800000 */
[----:B------:R-:W-:Y:S01]  /*91d0*/  STL [R1+0xb0], R26 ;  /* 0x0000b01a01007387 */ /* 0x000fe20000100800 */
[----:B------:R-:W-:Y:S02]  /*91e0*/  ISETP.GE.AND P4, PT, R240, UR4, PT ;  /* 0x00000004f0007c0c */ /* 0x000fe4000bf86270 */
[----:B------:R-:W-:-:S02]  /*91f0*/  SEL R13, RZ, 0x4, P2 ;  /* 0x00000004ff0d7807 */ /* 0x000fc40001000000 */
[----:B------:R-:W-:Y:S01]  /*9200*/  SEL R22, R21, RZ, P1 ;  /* 0x000000ff15167207 */ /* 0x000fe20000800000 */
[----:B------:R-:W-:Y:S01]  /*9210*/  STL [R1+0xa8], R25 ;  /* 0x0000a81901007387 */ /* 0x000fe20000100800 */
[----:B------:R-:W-:Y:S02]  /*9220*/  ISETP.GE.AND P2, PT, R2, UR4, PT ;  /* 0x0000000402007c0c */ /* 0x000fe4000bf46270 */
[----:B------:R-:W-:Y:S01]  /*9230*/  SEL R21, R20, RZ, P1 ;  /* 0x000000ff14157207 */ /* 0x000fe20000800000 */
[----:B------:R-:W-:Y:S01]  /*9240*/  STL [R1+0xac], R24 ;  /* 0x0000ac1801007387 */ /* 0x000fe20000100800 */
[C---:B------:R-:W-:Y:S02]  /*9250*/  LOP3.LUT R242, R251.reuse, 0x1a, RZ, 0xfc, !PT ;  /* 0x0000001afbf27812 */ /* 0x040fe400078efcff */
[----:B------:R-:W-:Y:S02]  /*9260*/  LOP3.LUT R244, R251, 0x1e, RZ, 0xfc, !PT ;  /* 0x0000001efbf47812 */ /* 0x000fe400078efcff */
[----:B------:R-:W-:Y:S01]  /*9270*/  SEL R20, R19, RZ, P1 ;  /* 0x000000ff13147207 */ /* 0x000fe20000800000 */
[----:B------:R-:W-:Y:S01]  /*9280*/  STL [R1+0xb4], R23 ;  /* 0x0000b41701007387 */ /* 0x000fe20000100800 */
[----:B------:R-:W-:-:S02]  /*9290*/  SEL R19, R18, RZ, P1 ;  /* 0x000000ff12137207 */ /* 0x000fc40000800000 */
[----:B------:R-:W-:Y:S01]  /*92a0*/  SEL R252, RZ, 0x4, P4 ;  /* 0x00000004fffc7807 */ /* 0x000fe20002000000 */
[----:B------:R-:W-:Y:S01]  /*92b0*/  STL [R1+0xb8], R22 ;  /* 0x0000b81601007387 */ /* 0x000fe20000100800 */
[----:B------:R-:W-:Y:S02]  /*92c0*/  SEL R18, R17, RZ, P1 ;  /* 0x000000ff11127207 */ /* 0x000fe40000800000 */
[----:B------:R-:W-:Y:S01]  /*92d0*/  SEL R251, RZ, 0x4, P2 ;  /* 0x00000004fffb7807 */ /* 0x000fe20001000000 */
[----:B------:R-:W-:Y:S01]  /*92e0*/  STL [R1+0xe4], R21 ;  /* 0x0000e41501007387 */ /* 0x000fe20000100800 */
[----:B------:R-:W-:Y:S02]  /*92f0*/  SEL R17, R16, RZ, P1 ;  /* 0x000000ff10117207 */ /* 0x000fe40000800000 */
[----:B------:R-:W-:Y:S01]  /*9300*/  ISETP.GE.AND P4, PT, R242, UR4, PT ;  /* 0x00000004f2007c0c */ /* 0x000fe2000bf86270 */
[----:B------:R-:W-:Y:S01]  /*9310*/  STL [R1+0xf0], R20 ;  /* 0x0000f01401007387 */ /* 0x000fe20000100800 */
[----:B------:R-:W-:-:S02]  /*9320*/  ISETP.GE.AND P2, PT, R244, UR4, PT ;  /* 0x00000004f4007c0c */ /* 0x000fc4000bf46270 */
[----:B------:R-:W-:Y:S01]  /*9330*/  SEL R16, R15, RZ, P1 ;  /* 0x000000ff0f107207 */ /* 0x000fe20000800000 */
[----:B------:R-:W-:Y:S01]  /*9340*/  STL [R1+0xf4], R19 ;  /* 0x0000f41301007387 */ /* 0x000fe20000100800 */
[----:B------:R-:W-:Y:S01]  /*9350*/  SEL R15, R13, RZ, P1 ;  /* 0x000000ff0d0f7207 */ /* 0x000fe20000800000 */
[----:B------:R-:W-:Y:S01]  /*9360*/  UIADD3 UR6, UR5, -0x40, URZ ;  /* 0xffffffc005067890 */ /* 0x000fe2000fffe03f */
[----:B------:R-:W-:Y:S01]  /*9370*/  SEL R13, R252, RZ, P1 ;  /* 0x000000fffc0d7207 */ /* 0x000fe20000800000 */
[----:B------:R-:W-:Y:S01]  /*9380*/  STL [R1+0x100], R18 ;  /* 0x0001001201007387 */ /* 0x000fe20000100800 */
[----:B------:R-:W-:-:S03]  /*9390*/  SEL R250, RZ, 0x4, P4 ;  /* 0x00000004fffa7807 */ /* 0x000fc60002000000 */
[----:B------:R-:W-:Y:S04]  /*93a0*/  STL [R1+0x114], R17 ;  /* 0x0001141101007387 */ /* 0x000fe80000100800 */
[----:B------:R1:W-:Y:S04]  /*93b0*/  STL [R1+0x110], R16 ;  /* 0x0001101001007387 */ /* 0x0003e80000100800 */
[----:B------:R5:W-:Y:S04]  /*93c0*/  STL [R1+0x118], R15 ;  /* 0x0001180f01007387 */ /* 0x000be80000100800 */
[----:B------:R2:W-:Y:S01]  /*93d0*/  STL [R1+0x11c], R13 ;  /* 0x00011c0d01007387 */ /* 0x0005e20000100800 */
[----:B-1----:R-:W-:-:S02]  /*93e0*/  SEL R16, R251, RZ, P1 ;  /* 0x000000fffb107207 */ /* 0x002fc40000800000 */
[----:B-----5:R-:W-:-:S03]  /*93f0*/  SEL R15, R250, RZ, P1 ;  /* 0x000000fffa0f7207 */ /* 0x020fc60000800000 */
[----:B------:R1:W-:Y:S04]  /*9400*/  STL [R1+0x120], R16 ;  /* 0x0001201001007387 */ /* 0x0003e80000100800 */
[----:B------:R5:W-:Y:S01]  /*9410*/  STL [R1+0x124], R15 ;  /* 0x0001240f01007387 */ /* 0x000be20000100800 */
[----:B----4-:R-:W-:Y:S02]  /*9420*/  ISETP.NE.U32.AND P3, PT, R249, RZ, PT ;  /* 0x000000fff900720c */ /* 0x010fe40003f65070 */
[----:B------:R-:W-:-:S04]  /*9430*/  SEL R249, RZ, 0x4, P2 ;  /* 0x00000004fff97807 */ /* 0x000fc80001000000 */
[----:B--2---:R-:W-:Y:S02]  /*9440*/  SEL R13, R249, RZ, P1 ;  /* 0x000000fff90d7207 */ /* 0x004fe40000800000 */
[----:B------:R-:W-:Y:S02]  /*9450*/  ISETP.GE.AND P1, PT, R3, UR6, PT ;  /* 0x0000000603007c0c */ /* 0x000fe4000bf26270 */
[----:B------:R-:W-:Y:S02]  /*9460*/  ISETP.GE.AND P2, PT, R245, UR6, PT ;  /* 0x00000006f5007c0c */ /* 0x000fe4000bf46270 */
[----:B-1----:R-:W-:Y:S02]  /*9470*/  SEL R16, RZ, 0x4, P1 ;  /* 0x00000004ff107807 */ /* 0x002fe40000800000 */
[----:B------:R-:W-:Y:S01]  /*9480*/  ISETP.GE.AND P1, PT, R10, UR6, PT ;  /* 0x000000060a007c0c */ /* 0x000fe2000bf26270 */
[----:B------:R1:W-:Y:S01]  /*9490*/  STL [R1+0x128], R13 ;  /* 0x0001280d01007387 */ /* 0x0003e20000100800 */
[----:B------:R-:W-:-:S02]  /*94a0*/  SEL R3, RZ, 0x4, P2 ;  /* 0x00000004ff037807 */ /* 0x000fc40001000000 */
[----:B------:R-:W-:-:S04]  /*94b0*/  ISETP.GE.AND P2, PT, R12, UR6, PT ;  /* 0x000000060c007c0c */ /* 0x000fc8000bf46270 */
[----:B-----5:R-:W-:Y:S02]  /*94c0*/  SEL R15, RZ, 0x4, P2 ;  /* 0x00000004ff0f7807 */ /* 0x020fe40001000000 */
[----:B-1----:R-:W-:Y:S02]  /*94d0*/  SEL R13, RZ, 0x4, P1 ;  /* 0x00000004ff0d7807 */ /* 0x002fe40000800000 */
[----:B------:R-:W-:Y:S02]  /*94e0*/  ISETP.GE.AND P1, PT, R8, UR6, PT ;  /* 0x0000000608007c0c */ /* 0x000fe4000bf26270 */
[----:B------:R-:W-:Y:S02]  /*94f0*/  ISETP.GE.AND P2, PT, R11, UR6, PT ;  /* 0x000000060b007c0c */ /* 0x000fe4000bf46270 */
[----:B------:R-:W-:Y:S02]  /*9500*/  SEL R11, RZ, 0x4, P1 ;  /* 0x00000004ff0b7807 */ /* 0x000fe40000800000 */
[----:B------:R-:W-:-:S02]  /*9510*/  ISETP.GE.AND P1, PT, R6, UR6, PT ;  /* 0x0000000606007c0c */ /* 0x000fc4000bf26270 */
[----:B------:R-:W-:Y:S02]  /*9520*/  SEL R12, RZ, 0x4, P2 ;  /* 0x00000004ff0c7807 */ /* 0x000fe40001000000 */
[----:B------:R-:W-:Y:S02]  /*9530*/  ISETP.GE.AND P2, PT, R9, UR6, PT ;  /* 0x0000000609007c0c */ /* 0x000fe4000bf46270 */
[----:B------:R-:W-:Y:S02]  /*9540*/  SEL R9, RZ, 0x4, P1 ;  /* 0x00000004ff097807 */ /* 0x000fe40000800000 */
[----:B------:R-:W-:Y:S02]  /*9550*/  ISETP.GE.AND P1, PT, R5, UR6, PT ;  /* 0x0000000605007c0c */ /* 0x000fe4000bf26270 */
[----:B------:R-:W-:Y:S02]  /*9560*/  SEL R10, RZ, 0x4, P2 ;  /* 0x00000004ff0a7807 */ /* 0x000fe40001000000 */
[----:B------:R-:W-:-:S02]  /*9570*/  ISETP.GE.AND P2, PT, R7, UR6, PT ;  /* 0x0000000607007c0c */ /* 0x000fc4000bf46270 */
[----:B------:R-:W-:Y:S02]  /*9580*/  SEL R7, RZ, 0x4, P1 ;  /* 0x00000004ff077807 */ /* 0x000fe40000800000 */
[----:B------:R-:W-:-:S04]  /*9590*/  ISETP.GE.AND P1, PT, R241, UR6, PT ;  /* 0x00000006f1007c0c */ /* 0x000fc8000bf26270 */
[----:B------:R-:W-:Y:S02]  /*95a0*/  SEL R5, RZ, 0x4, P1 ;  /* 0x00000004ff057807 */ /* 0x000fe40000800000 */
[----:B------:R-:W-:Y:S02]  /*95b0*/  ISETP.GE.AND P1, PT, R2, UR6, PT ;  /* 0x0000000602007c0c */ /* 0x000fe4000bf26270 */
[----:B------:R-:W1:Y:S01]  /*95c0*/  S2R R2, SR_TID.X ;  /* 0x0000000000027919 */ /* 0x000e620000002100 */
[----:B------:R-:W-:Y:S02]  /*95d0*/  SEL R8, RZ, 0x4, P2 ;  /* 0x00000004ff087807 */ /* 0x000fe40001000000 */
[----:B------:R-:W-:Y:S02]  /*95e0*/  ISETP.GE.AND P2, PT, R4, UR6, PT ;  /* 0x0000000604007c0c */ /* 0x000fe4000bf46270 */
[----:B------:R-:W-:Y:S02]  /*95f0*/  SEL R252, RZ, 0x4, P1 ;  /* 0x00000004fffc7807 */ /* 0x000fe40000800000 */
[----:B------:R-:W-:-:S02]  /*9600*/  SEL R6, RZ, 0x4, P2 ;  /* 0x00000004ff067807 */ /* 0x000fc40001000000 */
[----:B------:R-:W-:Y:S02]  /*9610*/  ISETP.GE.AND P1, PT, R244, UR6, PT ;  /* 0x00000006f4007c0c */ /* 0x000fe4000bf26270 */
[----:B------:R-:W-:-:S04]  /*9620*/  ISETP.GE.AND P2, PT, R240, UR6, PT ;  /* 0x00000006f0007c0c */ /* 0x000fc8000bf46270 */
[----:B------:R-:W-:Y:S02]  /*9630*/  SEL R4, RZ, 0x4, P2 ;  /* 0x00000004ff047807 */ /* 0x000fe40001000000 */
[----:B------:R-:W-:Y:S02]  /*9640*/  ISETP.GE.AND P2, PT, R242, UR6, PT ;  /* 0x00000006f2007c0c */ /* 0x000fe4000bf46270 */
[----:B-1----:R-:W-:Y:S01]  /*9650*/  LOP3.LUT R244, R2, 0x1f, RZ, 0xc0, !PT ;  /* 0x0000001f02f47812 */ /* 0x002fe200078ec0ff */
[----:B------:R-:W-:Y:S01]  /*9660*/  IMAD.MOV.U32 R2, RZ, RZ, 0x1f ;  /* 0x0000001fff027424 */ /* 0x000fe200078e00ff */
[----:B------:R-:W-:-:S04]  /*9670*/  SEL R251, RZ, 0x4, P2 ;  /* 0x00000004fffb7807 */ /* 0x000fc80001000000 */
[----:B------:R-:W-:Y:S02]  /*9680*/  IADD3 R2, R2, c[0x0][0x180], RZ ;  /* 0x0000600002027a10 */ /* 0x000fe40007ffe0ff */
[----:B------:R-:W-:Y:S02]  /*9690*/  ISETP.GE.AND P2, PT, R244, UR6, PT ;  /* 0x00000006f4007c0c */ /* 0x000fe4000bf46270 */
[----:B------:R-:W-:Y:S01]  /*96a0*/  SEL R250, RZ, 0x4, P1 ;  /* 0x00000004fffa7807 */ /* 0x000fe20000800000 */
[----:B------:R-:W2:Y:S01]  /*96b0*/  LDL.LU R244, [R1+0x40] ;  /* 0x0000400001f47983 */ /* 0x000ea20000300800 */
[----:B------:R-:W-:-:S03]  /*96c0*/  ISETP.GT.AND P1, PT, R2, 0x5f, PT ;  /* 0x0000005f0200780c */ /* 0x000fc60003f24270 */
[----:B------:R-:W4:Y:S01]  /*96d0*/  LDL.LU R2, [R1+0x3c] ;  /* 0x00003c0001027983 */ /* 0x000f220000300800 */
[----:B------:R-:W-:-:S03]  /*96e0*/  SEL R18, R3, RZ, P1 ;  /* 0x000000ff03127207 */ /* 0x000fc60000800000 */
[----:B------:R-:W5:Y:S01]  /*96f0*/  LDL.LU R3, [R1+0x38] ;  /* 0x0000380001037983 */ /* 0x000f620000300800 */
[----:B------:R-:W-:Y:S02]  /*9700*/  SEL R17, R16, RZ, P1 ;  /* 0x000000ff10117207 */ /* 0x000fe40000800000 */
[----:B------:R-:W-:Y:S02]  /*9710*/  SEL R16, R15, RZ, P1 ;  /* 0x000000ff0f107207 */ /* 0x000fe40000800000 */
[----:B------:R-:W-:Y:S01]  /*9720*/  SEL R15, R13, RZ, P1 ;  /* 0x000000ff0d0f7207 */ /* 0x000fe20000800000 */
[----:B------:R-:W-:Y:S01]  /*9730*/  STL [R1+0x134], R18 ;  /* 0x0001341201007387 */ /* 0x000fe20000100800 */
[----:B------:R-:W-:Y:S02]  /*9740*/  SEL R13, R12, RZ, P1 ;  /* 0x000000ff0c0d7207 */ /* 0x000fe40000800000 */
[----:B------:R-:W-:Y:S01]  /*9750*/  SEL R12, R11, RZ, P1 ;  /* 0x000000ff0b0c7207 */ /* 0x000fe20000800000 */
[----:B------:R-:W-:Y:S01]  /*9760*/  STL [R1+0x12c], R17 ;  /* 0x00012c1101007387 */ /* 0x000fe20000100800 */
[----:B------:R-:W-:-:S02]  /*9770*/  SEL R11, R10, RZ, P1 ;  /* 0x000000ff0a0b7207 */ /* 0x000fc40000800000 */
[----:B------:R-:W-:Y:S01]  /*9780*/  SEL R10, R9, RZ, P1 ;  /* 0x000000ff090a7207 */ /* 0x000fe20000800000 */
[----:B------:R-:W-:Y:S01]  /*9790*/  STL [R1+0x130], R16 ;  /* 0x0001301001007387 */ /* 0x000fe20000100800 */
[----:B------:R-:W-:-:S03]  /*97a0*/  SEL R9, R8, RZ, P1 ;  /* 0x000000ff08097207 */ /* 0x000fc60000800000 */
[----:B------:R-:W-:Y:S04]  /*97b0*/  STL [R1+0x138], R15 ;  /* 0x0001380f01007387 */ /* 0x000fe80000100800 */
[----:B------:R-:W-:Y:S04]  /*97c0*/  STL [R1+0x13c], R13 ;  /* 0x00013c0d01007387 */ /* 0x000fe80000100800 */
[----:B------:R-:W-:Y:S04]  /*97d0*/  STL [R1+0x140], R12 ;  /* 0x0001400c01007387 */ /* 0x000fe80000100800 */
[----:B------:R1:W-:Y:S01]  /*97e0*/  STL [R1+0x144], R11 ;  /* 0x0001440b01007387 */ /* 0x0003e20000100800 */
[----:B------:R-:W-:-:S03]  /*97f0*/  SEL R8, R7, RZ, P1 ;  /* 0x000000ff07087207 */ /* 0x000fc60000800000 */
[----:B------:R3:W-:Y:S01]  /*9800*/  STL [R1+0x148], R10 ;  /* 0x0001480a01007387 */ /* 0x0007e20000100800 */
[----:B-1----:R-:W-:-:S03]  /*9810*/  IMAD.MOV.U32 R11, RZ, RZ, c[0x0][0x188] ;  /* 0x00006200ff0b7624 */ /* 0x002fc600078e00ff */
[----:B------:R1:W-:Y:S01]  /*9820*/  STL [R1+0x14c], R9 ;  /* 0x00014c0901007387 */ /* 0x0003e20000100800 */
[----:B---3--:R-:W-:-:S03]  /*9830*/  IMAD R10, R245, c[0x0][0x188], RZ ;  /* 0x00006200f50a7a24 */ /* 0x008fc600078e02ff */
[----:B------:R3:W-:Y:S01]  /*9840*/  STL [R1+0x150], R8 ;  /* 0x0001500801007387 */ /* 0x0007e20000100800 */
[----:B-1----:R-:W-:Y:S01]  /*9850*/  IMAD R9, R11, 0x2, R10 ;  /* 0x000000020b097824 */ /* 0x002fe200078e020a */
[----:B------:R-:W-:-:S03]  /*9860*/  SEL R7, R6, RZ, P1 ;  /* 0x000000ff06077207 */ /* 0x000fc60000800000 */
[----:B---3--:R-:W-:Y:S01]  /*9870*/  IMAD R8, R11, 0x2, R9 ;  /* 0x000000020b087824 */ /* 0x008fe200078e0209 */
[----:B------:R-:W-:-:S03]  /*9880*/  SEL R6, R5, RZ, P1 ;  /* 0x000000ff05067207 */ /* 0x000fc60000800000 */
[C---:B------:R-:W-:Y:S01]  /*9890*/  IMAD R20, R11.reuse, 0x2, R8 ;  /* 0x000000020b147824 */ /* 0x040fe200078e0208 */
[----:B------:R-:W-:Y:S01]  /*98a0*/  SEL R5, R4, RZ, P1 ;  /* 0x000000ff04057207 */ /* 0x000fe20000800000 */
[----:B------:R1:W-:Y:S01]  /*98b0*/  STL [R1+0x154], R7 ;  /* 0x0001540701007387 */ /* 0x0003e20000100800 */
[----:B------:R-:W-:Y:S01]  /*98c0*/  SEL R4, R252, RZ, P1 ;  /* 0x000000fffc047207 */ /* 0x000fe20000800000 */
[----:B------:R-:W-:Y:S02]  /*98d0*/  IMAD R15, R11, 0x2, R20 ;  /* 0x000000020b0f7824 */ /* 0x000fe400078e0214 */
[----:B------:R3:W-:Y:S01]  /*98e0*/  STL [R1+0x158], R6 ;  /* 0x0001580601007387 */ /* 0x0007e20000100800 */
[----:B------:R-:W-:-:S03]  /*98f0*/  SEL R249, RZ, 0x4, P2 ;  /* 0x00000004fff97807 */ /* 0x000fc60001000000 */
[----:B------:R3:W-:Y:S01]  /*9900*/  STL [R1+0x15c], R5 ;  /* 0x00015c0501007387 */ /* 0x0007e20000100800 */
[----:B-1----:R-:W-:Y:S01]  /*9910*/  IMAD R7, R11, 0x2, R15 ;  /* 0x000000020b077824 */ /* 0x002fe200078e020f */
[----:B---3--:R-:W-:Y:S02]  /*9920*/  SEL R6, R251, RZ, P1 ;  /* 0x000000fffb067207 */ /* 0x008fe40000800000 */
[----:B------:R1:W-:Y:S01]  /*9930*/  STL [R1+0x164], R4 ;  /* 0x0001640401007387 */ /* 0x0003e20000100800 */
[----:B------:R-:W-:-:S03]  /*9940*/  SEL R5, R250, RZ, P1 ;  /* 0x000000fffa057207 */ /* 0x000fc60000800000 */
[----:B------:R3:W-:Y:S01]  /*9950*/  STL [R1+0x168], R6 ;  /* 0x0001680601007387 */ /* 0x0007e20000100800 */
[----:B-1----:R-:W-:Y:S01]  /*9960*/  SEL R4, R249, RZ, P1 ;  /* 0x000000fff9047207 */ /* 0x002fe20000800000 */
[C---:B---3--:R-:W-:Y:S02]  /*9970*/  IMAD R6, R11.reuse, 0x2, R7 ;  /* 0x000000020b067824 */ /* 0x048fe400078e0207 */
[----:B------:R-:W-:Y:S02]  /*9980*/  STL [R1+0x160], R5 ;  /* 0x0001600501007387 */ /* 0x000fe40000100800 */
[C---:B------:R-:W-:Y:S02]  /*9990*/  IMAD R13, R11.reuse, 0x2, R6 ;  /* 0x000000020b0d7824 */ /* 0x040fe400078e0206 */
[----:B------:R1:W-:Y:S02]  /*99a0*/  STL [R1+0xa4], R4 ;  /* 0x0000a40401007387 */ /* 0x0003e40000100800 */
[----:B------:R-:W-:Y:S01]  /*99b0*/  IMAD R12, R11, 0x2, R13 ;  /* 0x000000020b0c7824 */ /* 0x000fe200078e020d */
[----:B------:R-:W-:-:S02]  /*99c0*/  ISETP.NE.U32.AND P1, PT, R0, RZ, PT ;  /* 0x000000ff0000720c */ /* 0x000fc40003f25070 */
[C---:B-1----:R-:W-:Y:S02]  /*99d0*/  LOP3.LUT R4, R243.reuse, 0x60, RZ, 0xc0, !PT ;  /* 0x00000060f3047812 */ /* 0x042fe400078ec0ff */
[----:B------:R-:W-:Y:S02]  /*99e0*/  LOP3.LUT R0, R243, 0x7f, RZ, 0xc0, !PT ;  /* 0x0000007ff3007812 */ /* 0x000fe400078ec0ff */
[----:B------:R-:W-:Y:S01]  /*99f0*/  SHF.R.U32.HI R252, RZ, 0x1, R4 ;  /* 0x00000001fffc7819 */ /* 0x000fe20000011604 */
[C---:B------:R-:W-:Y:S02]  /*9a00*/  IMAD R4, R11.reuse, 0x2, R12 ;  /* 0x000000020b047824 */ /* 0x040fe400078e020c */
[----:B------:R-:W-:Y:S02]  /*9a10*/  IMAD.SHL.U32 R249, R0, 0x4, RZ ;  /* 0x0000000400f97824 */ /* 0x000fe400078e00ff */
[----:B------:R-:W-:-:S04]  /*9a20*/  IMAD R240, R11, 0x2, R4 ;  /* 0x000000020bf07824 */ /* 0x000fc800078e0204 */
[----:B------:R-:W-:Y:S01]  /*9a30*/  IMAD R5, R11, 0x2, R240 ;  /* 0x000000020b057824 */ /* 0x000fe200078e02f0 */
[----:B------:R-:W-:-:S03]  /*9a40*/  LOP3.LUT R252, R249, R252, RZ, 0x3c, !PT ;  /* 0x000000fcf9fc7212 */ /* 0x000fc600078e3cff */
[----:B------:R-:W-:-:S05]  /*9a50*/  IMAD R249, R11, 0x2, R5 ;  /* 0x000000020bf97824 */ /* 0x000fca00078e0205 */
[----:B------:R-:W-:-:S04]  /*9a60*/  LEA R18, P6, R249, R248, 0x2 ;  /* 0x000000f8f9127211 */ /* 0x000fc800078c10ff */
[----:B------:R-:W-:Y:S01]  /*9a70*/  LEA.HI.X.SX32 R19, R249, R247, 0x2, P6 ;  /* 0x000000f7f9137211 */ /* 0x000fe200030f16ff */
[----:B------:R-:W-:Y:S01]  /*9a80*/  IMAD R249, R11, 0x2, R249 ;  /* 0x000000020bf97824 */ /* 0x000fe200078e02f9 */
[----:B------:R-:W-:Y:S04]  /*9a90*/  STL [R1+0x23c], R15 ;  /* 0x00023c0f01007387 */ /* 0x000fe80000100800 */
[----:B------:R-:W-:Y:S01]  /*9aa0*/  STL [R1+0x384], R7 ;  /* 0x0003840701007387 */ /* 0x000fe20000100800 */
[----:B------:R-:W-:-:S03]  /*9ab0*/  ISETP.NE.U32.AND P0, PT, R27, RZ, PT ;  /* 0x000000ff1b00720c */ /* 0x000fc60003f05070 */
[----:B------:R1:W-:Y:S04]  /*9ac0*/  STL [R1+0x220], R6 ;  /* 0x0002200601007387 */ /* 0x0003e80000100800 */
[----:B------:R-:W-:Y:S04]  /*9ad0*/  STL [R1+0x1fc], R13 ;  /* 0x0001fc0d01007387 */ /* 0x000fe80000100800 */
[----:B------:R-:W-:Y:S04]  /*9ae0*/  STL [R1+0x1ec], R12 ;  /* 0x0001ec0c01007387 */ /* 0x000fe80000100800 */
[----:B------:R-:W-:Y:S04]  /*9af0*/  STL [R1+0x1d0], R4 ;  /* 0x0001d00401007387 */ /* 0x000fe80000100800 */
[----:B------:R-:W-:Y:S04]  /*9b00*/  STL [R1+0x1cc], R240 ;  /* 0x0001ccf001007387 */ /* 0x000fe80000100800 */
[----:B------:R-:W-:Y:S04]  /*9b10*/  STL [R1+0x1b4], R5 ;  /* 0x0001b40501007387 */ /* 0x000fe80000100800 */
[----:B------:R-:W-:Y:S01]  /*9b20*/  STL.64 [R1+0x10], R18 ;  /* 0x0000101201007387 */ /* 0x000fe20000100a00 */
[----:B----4-:R-:W-:-:S02]  /*9b30*/  ISETP.NE.U32.AND P4, PT, R2, RZ, PT ;  /* 0x000000ff0200720c */ /* 0x010fc40003f85070 */
[----:B------:R-:W-:Y:S02]  /*9b40*/  LEA R2, P6, R249, R248, 0x2 ;  /* 0x000000f8f9027211 */ /* 0x000fe400078c10ff */
[----:B-----5:R-:W-:Y:S02]  /*9b50*/  ISETP.NE.U32.AND P5, PT, R3, RZ, PT ;  /* 0x000000ff0300720c */ /* 0x020fe40003fa5070 */
[----:B------:R-:W-:Y:S01]  /*9b60*/  LEA.HI.X.SX32 R3, R249, R247, 0x2, P6 ;  /* 0x000000f7f9037211 */ /* 0x000fe200030f16ff */
[----:B------:R-:W-:-:S05]  /*9b70*/  IMAD R249, R11, 0x2, R249 ;  /* 0x000000020bf97824 */ /* 0x000fca00078e02f9 */
[----:B------:R-:W-:-:S04]  /*9b80*/  LEA R16, P6, R249, R248, 0x2 ;  /* 0x000000f8f9107211 */ /* 0x000fc800078c10ff */
[----:B------:R-:W-:Y:S01]  /*9b90*/  LEA.HI.X.SX32 R17, R249, R247, 0x2, P6 ;  /* 0x000000f7f9117211 */ /* 0x000fe200030f16ff */
[----:B------:R-:W-:-:S05]  /*9ba0*/  IMAD R249, R11, 0x2, R249 ;  /* 0x000000020bf97824 */ /* 0x000fca00078e02f9 */
        /* <DEDUP_REMOVED lines=10> */
[CC--:B------:R-:W-:Y:S01]  /*9c50*/  LEA R26, P6, R15.reuse, R248.reuse, 0x2 ;  /* 0x000000f80f1a7211 */ /* 0x0c0fe200078c10ff */
[----:B------:R-:W-:Y:S03]  /*9c60*/  STL.64 [R1+0x8], R2 ;  /* 0x0000080201007387 */ /* 0x000fe60000100a00 */
[----:B------:R-:W-:Y:S02]  /*9c70*/  LEA.HI.X.SX32 R27, R15, R247, 0x2, P6 ;  /* 0x000000f70f1b7211 */ /* 0x000fe400030f16ff */
[----:B------:R-:W-:Y:S01]  /*9c80*/  LEA R20, P6, R7, R248, 0x2 ;  /* 0x000000f807147211 */ /* 0x000fe200078c10ff */
[----:B------:R-:W-:Y:S01]  /*9c90*/  STL.64 [R1], R16 ;  /* 0x0000001001007387 */ /* 0x000fe20000100a00 */
[----:B--2---:R-:W-:-:S02]  /*9ca0*/  ISETP.NE.U32.AND P2, PT, R244, RZ, PT ;  /* 0x000000fff400720c */ /* 0x004fc40003f45070 */
[----:B------:R-:W-:Y:S01]  /*9cb0*/  LEA.HI.X.SX32 R21, R7, R247, 0x2, P6 ;  /* 0x000000f707157211 */ /* 0x000fe200030f16ff */
[----:B------:R-:W-:Y:S01]  /*9cc0*/  STL.64 [R1+0x68], R30 ;  /* 0x0000681e01007387 */ /* 0x000fe20000100a00 */
[----:B------:R-:W-:-:S03]  /*9cd0*/  LEA R24, P6, R6, R248, 0x2 ;  /* 0x000000f806187211 */ /* 0x000fc600078c10ff */
[----:B------:R-:W2:Y:S01]  /*9ce0*/  LDL.LU R244, [R1+0xe0] ;  /* 0x0000e00001f47983 */ /* 0x000ea20000300800 */
[-C--:B------:R-:W-:Y:S02]  /*9cf0*/  LEA.HI.X.SX32 R25, R6, R247.reuse, 0x2, P6 ;  /* 0x000000f706197211 */ /* 0x080fe400030f16ff */
[CC--:B-1----:R-:W-:Y:S01]  /*9d00*/  LEA R6, P6, R13.reuse, R248.reuse, 0x2 ;  /* 0x000000f80d067211 */ /* 0x0c2fe200078c10ff */
[----:B------:R-:W-:Y:S03]  /*9d10*/  STL.64 [R1+0x60], R10 ;  /* 0x0000600a01007387 */ /* 0x000fe60000100a00 */
[-C--:B------:R-:W-:Y:S02]  /*9d20*/  LEA.HI.X.SX32 R7, R13, R247.reuse, 0x2, P6 ;  /* 0x000000f70d077211 */ /* 0x080fe400030f16ff */
[CC--:B------:R-:W-:Y:S01]  /*9d30*/  LEA R22, P6, R12.reuse, R248.reuse, 0x2 ;  /* 0x000000f80c167211 */ /* 0x0c0fe200078c10ff */
[----:B------:R-:W-:Y:S03]  /*9d40*/  STL.64 [R1+0x58], R28 ;  /* 0x0000581c01007387 */ /* 0x000fe60000100a00 */
[----:B------:R-:W-:Y:S01]  /*9d50*/  LEA.HI.X.SX32 R23, R12, R247, 0x2, P6 ;  /* 0x000000f70c177211 */ /* 0x000fe200030f16ff */
[----:B------:R-:W3:Y:S01]  /*9d60*/  LDL R245, [R1+0x1d8] ;  /* 0x0001d80001f57983 */ /* 0x000ee20000100800 */
[----:B------:R-:W-:-:S03]  /*9d70*/  LEA R242, P6, R4, R248, 0x2 ;  /* 0x000000f804f27211 */ /* 0x000fc600078c10ff */
[----:B------:R-:W-:Y:S01]  /*9d80*/  STL.64 [R1+0x50], R8 ;  /* 0x0000500801007387 */ /* 0x000fe20000100a00 */
[----:B------:R-:W-:-:S03]  /*9d90*/  LEA.HI.X.SX32 R243, R4, R247, 0x2, P6 ;  /* 0x000000f704f37211 */ /* 0x000fc600030f16ff */
[----:B------:R-:W-:Y:S04]  /*9da0*/  STL.64 [R1+0x48], R26 ;  /* 0x0000481a01007387 */ /* 0x000fe80000100a00 */
[----:B------:R1:W-:Y:S04]  /*9db0*/  STL.64 [R1+0x40], R20 ;  /* 0x0000401401007387 */ /* 0x0003e80000100a00 */
[----:B------:R-:W-:Y:S04]  /*9dc0*/  STL.64 [R1+0x38], R24 ;  /* 0x0000381801007387 */ /* 0x000fe80000100a00 */
[----:B------:R-:W4:Y:S01]  /*9dd0*/  LDL.LU R15, [R1+0xd8] ;  /* 0x0000d800010f7983 */ /* 0x000f220000300800 */
[----:B-1----:R-:W-:-:S03]  /*9de0*/  LEA R20, P6, R240, R248, 0x2 ;  /* 0x000000f8f0147211 */ /* 0x002fc600078c10ff */
[----:B------:R-:W5:Y:S01]  /*9df0*/  LDL.LU R12, [R1+0xd4] ;  /* 0x0000d400010c7983 */ /* 0x000f620000300800 */
[----:B------:R-:W-:-:S03]  /*9e00*/  LEA.HI.X.SX32 R21, R240, R247, 0x2, P6 ;  /* 0x000000f7f0157211 */ /* 0x000fc600030f16ff */
[----:B------:R-:W4:Y:S01]  /*9e10*/  LDL.LU R13, [R1+0xd0] ;  /* 0x0000d000010d7983 */ /* 0x000f220000300800 */
[----:B------:R-:W-:-:S03]  /*9e20*/  LEA R248, P6, R5, R248, 0x2 ;  /* 0x000000f805f87211 */ /* 0x000fc600078c10ff */
[----:B------:R-:W-:Y:S01]  /*9e30*/  STL.64 [R1+0x28], R22 ;  /* 0x0000281601007387 */ /* 0x000fe20000100a00 */
[----:B------:R-:W-:-:S03]  /*9e40*/  LEA.HI.X.SX32 R249, R5, R247, 0x2, P6 ;  /* 0x000000f705f97211 */ /* 0x000fc600030f16ff */
[----:B------:R-:W-:Y:S04]  /*9e50*/  STL.64 [R1+0x30], R6 ;  /* 0x0000300601007387 */ /* 0x000fe80000100a00 */
[----:B------:R-:W4:Y:S04]  /*9e60*/  LDL.LU R4, [R1+0xcc] ;  /* 0x0000cc0001047983 */ /* 0x000f280000300800 */
[----:B------:R-:W-:Y:S04]  /*9e70*/  STL.64 [R1+0x20], R242 ;  /* 0x000020f201007387 */ /* 0x000fe80000100a00 */
[----:B------:R-:W-:Y:S04]  /*9e80*/  STL.64 [R1+0x18], R20 ;  /* 0x0000181401007387 */ /* 0x000fe80000100a00 */
[----:B------:R-:W4:Y:S01]  /*9e90*/  LDL.LU R247, [R1+0xdc] ;  /* 0x0000dc0001f77983 */ /* 0x000f220000300800 */
[----:B------:R-:W-:Y:S01]  /*9ea0*/  LOP3.LUT R246, R246, 0xffffdfff, RZ, 0xc0, !PT ;  /* 0xffffdffff6f67812 */ /* 0x000fe200078ec0ff */
[----:B------:R-:W-:-:S02]  /*9eb0*/  ULDC.64 UR6, c[0x0][0x118] ;  /* 0x0000460000067ab9 */ /* 0x000fc40000000a00 */
[----:B------:R-:W5:Y:S01]  /*9ec0*/  LDL.LU R5, [R1+0xc8] ;  /* 0x0000c80001057983 */ /* 0x000f620000300800 */
[----:B------:R-:W-:-:S03]  /*9ed0*/  @P3 LOP3.LUT R246, R246, 0x2000, RZ, 0xfc, !PT ;  /* 0x00002000f6f63812 */ /* 0x000fc600078efcff */
[----:B------:R-:W5:Y:S04]  /*9ee0*/  LDL.LU R240, [R1+0xc4] ;  /* 0x0000c40001f07983 */ /* 0x000f680000300800 */
[----:B------:R-:W5:Y:S01]  /*9ef0*/  LDL.LU R241, [R1+0xc0] ;  /* 0x0000c00001f17983 */ /* 0x000f620000300800 */
[----:B--2---:R-:W-:-:S03]  /*9f00*/  ISETP.NE.U32.AND P3, PT, R244, RZ, PT ;  /* 0x000000fff400720c */ /* 0x004fc60003f65070 */
[----:B------:R-:W2:Y:S10]  /*9f10*/  LDL.LU R244, [R1+0xbc] ;  /* 0x0000bc0001f47983 */ /* 0x000eb40000300800 */
[----:B---3--:R1:W-:Y:S01]  /*9f20*/  LDGSTS.E [R245+0x40000], [R30.64], P3 ;  /* 0x400000001ef57fae */ /* 0x0083e20009921846 */
[----:B------:R-:W-:-:S03]  /*9f30*/  LOP3.LUT P3, RZ, R246, 0x2000, RZ, 0xc0, !PT ;  /* 0x00002000f6ff7812 */ /* 0x000fc6000786c0ff */
[----:B-1----:R-:W3:Y:S10]  /*9f40*/  LDL.LU.64 R30, [R1+0x988] ;  /* 0x00098800011e7983 */ /* 0x002ef40000300a00 */
[----:B------:R1:W-:Y:S01]  /*9f50*/  LDGSTS.E [R245+0x40400], [R28.64], P3 ;  /* 0x404000001cf57fae */ /* 0x0003e20009921846 */
[----:B------:R-:W-:-:S03]  /*9f60*/  LOP3.LUT P3, RZ, R246, 0x1000, RZ, 0xc0, !PT ;  /* 0x00001000f6ff7812 */ /* 0x000fc6000786c0ff */
[----:B------:R1:W-:Y:S01]  /*9f70*/  LDGSTS.E [R245+0x40800], [R26.64], P0 ;  /* 0x408000001af57fae */ /* 0x0003e20008121846 */
[----:B------:R-:W-:-:S03]  /*9f80*/  LOP3.LUT P0, RZ, R246, 0x800, RZ, 0xc0, !PT ;  /* 0x00000800f6ff7812 */ /* 0x000fc6000780c0ff */
[----:B-1----:R-:W2:Y:S04]  /*9f90*/  LDL.LU.64 R28, [R1+0x980] ;  /* 0x00098000011c7983 */ /* 0x002ea80000300a00 */
[----:B------:R-:W2:Y:S04]  /*9fa0*/  LDL.LU.64 R26, [R1+0x978] ;  /* 0x00097800011a7983 */ /* 0x000ea80000300a00 */
[----:B------:R1:W-:Y:S01]  /*9fb0*/  STL [R1+0x8a8], R246 ;  /* 0x0008a8f601007387 */ /* 0x0003e20000100800 */
[----:B----4-:R-:W-:-:S03]  /*9fc0*/  ISETP.NE.U32.AND P6, PT, R247, RZ, PT ;  /* 0x000000fff700720c */ /* 0x010fc60003fc5070 */
[----:B-1----:R-:W4:Y:S10]  /*9fd0*/  LDL.LU.64 R246, [R1+0x40] ;  /* 0x0000400001f67983 */ /* 0x002f340000300a00 */
[----:B------:R1:W-:Y:S04]  /*9fe0*/  LDGSTS.E [R245+0x40c00], [R24.64], P6 ;  /* 0x40c0000018f57fae */ /* 0x0003e8000b121846 */
[----:B------:R1:W-:Y:S04]  /*9ff0*/  LDGSTS.E [R245+0x41000], [R22.64], P1 ;  /* 0x4100000016f57fae */ /* 0x0003e80008921846 */
[----:B------:R1:W-:Y:S01]  /*a000*/  LDGSTS.E [R245+0x41400], [R20.64], P2 ;  /* 0x4140000014f57fae */ /* 0x0003e20009121846 */
[----:B-----5:R-:W-:-:S03]  /*a010*/  ISETP.NE.U32.AND P2, PT, R12, RZ, PT ;  /* 0x000000ff0c00720c */ /* 0x020fc60003f45070 */
[----:B------:R5:W-:Y:S01]  /*a020*/  LDGSTS.E [R245+0x41800], [R18.64], P4 ;  /* 0x4180000012f57fae */ /* 0x000be2000a121846 */
[----:B------:R-:W-:Y:S02]  /*a030*/  ISETP.NE.U32.AND P4, PT, R15, RZ, PT ;  /* 0x000000ff0f00720c */ /* 0x000fe40003f85070 */
[----:B------:R-:W-:Y:S01]  /*a040*/  ISETP.NE.U32.AND P1, PT, R13, RZ, PT ;  /* 0x000000ff0d00720c */ /* 0x000fe20003f25070 */
[----:B------:R5:W-:Y:S01]  /*a050*/  LDGSTS.E [R245+0x41c00], [R16.64], P5 ;  /* 0x41c0000010f57fae */ /* 0x000be2000a921846 */
[----:B------:R-:W-:-:S03]  /*a060*/  ISETP.NE.U32.AND P6, PT, R4, RZ, PT ;  /* 0x000000ff0400720c */ /* 0x000fc60003fc5070 */
[----:B-1----:R-:W3:Y:S04]  /*a070*/  LDL.LU.64 R24, [R1+0x970] ;  /* 0x0009700001187983 */ /* 0x002ee80000300a00 */
[----:B------:R-:W3:Y:S01]  /*a080*/  LDL.LU.64 R22, [R1+0x968] ;  /* 0x0009680001167983 */ /* 0x000ee20000300a00 */
[----:B-----5:R-:W-:-:S03]  /*a090*/  LOP3.LUT R245, R245, 0x40, RZ, 0x3c, !PT ;  /* 0x00000040f5f57812 */ /* 0x020fc600078e3cff */
[----:B------:R-:W5:Y:S04]  /*a0a0*/  LDL.LU.64 R20, [R1+0x960] ;  /* 0x0009600001147983 */ /* 0x000f680000300a00 */
[----:B------:R-:W3:Y:S04]  /*a0b0*/  LDL.LU.64 R18, [R1+0x958] ;  /* 0x0009580001127983 */ /* 0x000ee80000300a00 */
[----:B------:R-:W3:Y:S04]  /*a0c0*/  LDL.LU.64 R16, [R1+0x950] ;  /* 0x0009500001107983 */ /* 0x000ee80000300a00 */
[----:B------:R1:W-:Y:S01]  /*a0d0*/  LDGSTS.E [R245+0x40200], [R10.64], P4 ;  /* 0x402000000af57fae */ /* 0x0003e2000a121846 */
[----:B------:R-:W-:-:S03]  /*a0e0*/  ISETP.NE.U32.AND P4, PT, R5, RZ, PT ;  /* 0x000000ff0500720c */ /* 0x000fc60003f85070 */
[----:B------:R-:W3:Y:S04]  /*a0f0*/  LDL.LU R15, [R1+0x94c] ;  /* 0x00094c00010f7983 */ /* 0x000ee80000300800 */
[----:B------:R1:W-:Y:S01]  /*a100*/  LDGSTS.E [R245+0x40600], [R8.64], P2 ;  /* 0x4060000008f57fae */ /* 0x0003e20009121846 */
[----:B------:R-:W-:-:S03]  /*a110*/  ISETP.NE.U32.AND P2, PT, R240, RZ, PT ;  /* 0x000000fff000720c */ /* 0x000fc60003f45070 */
[----:B------:R-:W3:Y:S04]  /*a120*/  LDL.LU R12, [R1+0x948] ;  /* 0x00094800010c7983 */ /* 0x000ee80000300800 */
[----:B------:R-:W3:Y:S04]  /*a130*/  LDL.LU R13, [R1+0x944] ;  /* 0x00094400010d7983 */ /* 0x000ee80000300800 */
[----:B------:R-:W-:Y:S04]  /*a140*/  STL [R1+0x690], R245 ;  /* 0x000690f501007387 */ /* 0x000fe80000100800 */
[----:B------:R-:W3:Y:S04]  /*a150*/  LDL.LU R4, [R1+0x940] ;  /* 0x0009400001047983 */ /* 0x000ee80000300800 */
[----:B-1----:R-:W3:Y:S04]  /*a160*/  LDL.LU.64 R10, [R1+0x938] ;  /* 0x00093800010a7983 */ /* 0x002ee80000300a00 */
[----:B------:R-:W3:Y:S04]  /*a170*/  LDL.LU.64 R8, [R1+0x930] ;  /* 0x0009300001087983 */ /* 0x000ee80000300a00 */
[----:B----4-:R1:W-:Y:S04]  /*a180*/  LDGSTS.E [R245+0x40a00], [R246.64], P1 ;  /* 0x40a00000f6f57fae */ /* 0x0103e80008921846 */
[----:B------:R1:W-:Y:S01]  /*a190*/  STL.64 [R1+0x8b0], R246 ;  /* 0x0008b0f601007387 */ /* 0x0003e20000100a00 */
[----:B------:R-:W-:-:S03]  /*a1a0*/  ISETP.NE.U32.AND P1, PT, R241, RZ, PT ;  /* 0x000000fff100720c */ /* 0x000fc60003f25070 */
[----:B------:R4:W-:Y:S01]  /*a1b0*/  LDGSTS.E [R245+0x40e00], [R6.64], P6 ;  /* 0x40e0000006f57fae */ /* 0x0009e2000b121846 */
[----:B--2---:R-:W-:-:S03]  /*a1c0*/  ISETP.NE.U32.AND P6, PT, R244, RZ, PT ;  /* 0x000000fff400720c */ /* 0x004fc60003fc5070 */
[----:B------:R2:W-:Y:S04]  /*a1d0*/  LDGSTS.E [R245+0x41200], [R242.64], P4 ;  /* 0x41200000f2f57fae */ /* 0x0005e8000a121846 */
[----:B-1----:R-:W3:Y:S04]  /*a1e0*/  LDL.64 R246, [R1+0x88] ;  /* 0x0000880001f67983 */ /* 0x002ee80000100a00 */
[----:B----4-:R-:W4:Y:S04]  /*a1f0*/  LDL.LU.64 R6, [R1+0x928] ;  /* 0x0009280001067983 */ /* 0x010f280000300a00 */
[----:B------:R-:W3:Y:S04]  /*a200*/  LDL.LU R5, [R1+0x924] ;  /* 0x0009240001057983 */ /* 0x000ee80000300800 */
[----:B------:R-:W3:Y:S04]  /*a210*/  LDL.LU R240, [R1+0x920] ;  /* 0x0009200001f07983 */ /* 0x000ee80000300800 */
[----:B------:R-:W3:Y:S04]  /*a220*/  LDL.LU R241, [R1+0x91c] ;  /* 0x00091c0001f17983 */ /* 0x000ee80000300800 */
[----:B------:R-:W3:Y:S04]  /*a230*/  LDL.LU R244, [R1+0x918] ;  /* 0x0009180001f47983 */ /* 0x000ee80000300800 */
[----:B--2---:R-:W2:Y:S04]  /*a240*/  LDL.LU.64 R242, [R1+0x910] ;  /* 0x0009100001f27983 */ /* 0x004ea80000300a00 */
[----:B------:R1:W-:Y:S04]  /*a250*/  LDGSTS.E [R245+0x41600], [R248.64], P2 ;  /* 0x41600000f8f57fae */ /* 0x0003e80009121846 */
[----:B-1----:R-:W2:Y:S04]  /*a260*/  LDL.LU R245, [R1+0x908] ;  /* 0x0009080001f57983 */ /* 0x002ea80000300800 */
[----:B------:R-:W-:Y:S04]  /*a270*/  STL [R1+0x8a0], R248 ;  /* 0x0008a0f801007387 */ /* 0x000fe80000100800 */
[----:B------:R1:W-:Y:S04]  /*a280*/  STL [R1+0x888], R249 ;  /* 0x000888f901007387 */ /* 0x0003e80000100800 */
[----:B-1----:R-:W2:Y:S04]  /*a290*/  LDL R249, [R1+0x690] ;  /* 0x0006900001f97983 */ /* 0x002ea80000100800 */
[----:B--2---:R1:W-:Y:S04]  /*a2a0*/  LDGSTS.E [R249+0x41a00], [R2.64], P1 ;  /* 0x41a0000002f97fae */ /* 0x0043e80008921846 */
[----:B------:R2:W-:Y:S04]  /*a2b0*/  LDGSTS.E [R249+0x41e00], [R250.64], P6 ;  /* 0x41e00000faf97fae */ /* 0x0005e8000b121846 */
[----:B------:R-:W0:Y:S04]  /*a2c0*/  LDGDEPBAR ;  /* 0x00000000000079af */ /* 0x000e280000000000 */
[----:B-1----:R-:W3:Y:S04]  /*a2d0*/  LDL.LU.64 R2, [R1+0x900] ;  /* 0x0009000001027983 */ /* 0x002ee80000300a00 */
[----:B------:R2:W-:Y:S04]  /*a2e0*/  STL [R1+0x8b8], R249 ;  /* 0x0008b8f901007387 */ /* 0x0005e80000100800 */
[----:B--2---:R-:W2:Y:S04]  /*a2f0*/  LDL.64 R248, [R1+0x98] ;  /* 0x0000980001f87983 */ /* 0x004ea80000100a00 */
[----:B------:R1:W-:Y:S04]  /*a300*/  STL.64 [R1+0x870], R250 ;  /* 0x000870fa01007387 */ /* 0x0003e80000100a00 */
[----:B--2---:R2:W-:Y:S04]  /*a310*/  LDGSTS.E [R252], [R248.64], P0 ;  /* 0x00000000f8fc7fae */ /* 0x0045e80008121846 */
[----:B---3--:R3:W-:Y:S04]  /*a320*/  LDGSTS.E [R252+0x400], [R246.64], P0 ;  /* 0x00400000f6fc7fae */ /* 0x0087e80008121846 */
[----:B------:R1:W-:Y:S04]  /*a330*/  LDGSTS.E [R252+0x800], [R2.64], P0 ;  /* 0x0080000002fc7fae */ /* 0x0003e80008121846 */
[----:B------:R2:W-:Y:S04]  /*a340*/  LDGSTS.E [R252+0xc00], [R244.64], P0 ;  /* 0x00c00000f4fc7fae */ /* 0x0005e80008121846 */
[----:B------:R2:W-:Y:S04]  /*a350*/  LDGSTS.E [R252+0x1000], [R240.64], P0 ;  /* 0x01000000f0fc7fae */ /* 0x0005e80008121846 */
[----:B-1----:R-:W3:Y:S04]  /*a360*/  LDL.LU.64 R2, [R1+0x8f8] ;  /* 0x0008f80001027983 */ /* 0x002ee80000300a00 */
[----:B------:R-:W3:Y:S04]  /*a370*/  LDL.LU R250, [R1+0xa8] ;  /* 0x0000a80001fa7983 */ /* 0x000ee80000300800 */
[----:B------:R-:W3:Y:S04]  /*a380*/  LDL.LU R251, [R1+0xb8] ;  /* 0x0000b80001fb7983 */ /* 0x000ee80000300800 */
[----:B----4-:R1:W-:Y:S04]  /*a390*/  LDGSTS.E [R252+0x1400], [R6.64], P0 ;  /* 0x0140000006fc7fae */ /* 0x0103e80008121846 */
[----:B------:R4:W-:Y:S04]  /*a3a0*/  LDGSTS.E [R252+0x1800], [R10.64], P0 ;  /* 0x018000000afc7fae */ /* 0x0009e80008121846 */
        /* <DEDUP_REMOVED lines=48> */
[----:B------:R1:W-:Y:S01]  /*a6b0*/  LDGSTS.E [R252+0xdc00], [R206.64], P0 ;  /* 0x0dc00000cefc7fae */ /* 0x0003e20008121846 */
[----:B--2---:R-:W-:-:S03]  /*a6c0*/  LOP3.LUT R248, R252, 0x40, RZ, 0x3c, !PT ;  /* 0x00000040fcf87812 */ /* 0x004fc600078e3cff */
        /* <DEDUP_REMOVED lines=8> */
[----:B---3--:R3:W-:Y:S04]  /*a750*/  STL [R1+0x8e0], R251 ;  /* 0x0008e0fb01007387 */ /* 0x0087e80000100800 */
[----:B---3--:R-:W3:Y:S04]  /*a760*/  LDL.LU R251, [R1+0xb4] ;  /* 0x0000b40001fb7983 */ /* 0x008ee80000300800 */
[----:B---3--:R3:W-:Y:S04]  /*a770*/  STL [R1+0x8f0], R251 ;  /* 0x0008f0fb01007387 */ /* 0x0087e80000100800 */
[----:B---3--:R-:W3:Y:S04]  /*a780*/  LDL.LU R251, [R1+0xac] ;  /* 0x0000ac0001fb7983 */ /* 0x008ee80000300800 */
[----:B------:R-:W2:Y:S04]  /*a790*/  LDL.LU.64 R246, [R1+0x18] ;  /* 0x0000180001f67983 */ /* 0x000ea80000300a00 */
[----:B--2---:R2:W-:Y:S04]  /*a7a0*/  STL.64 [R1+0x8c0], R246 ;  /* 0x0008c0f601007387 */ /* 0x0045e80000100a00 */
[----:B--2---:R-:W2:Y:S04]  /*a7b0*/  LDL.LU.64 R246, [R1+0x28] ;  /* 0x0000280001f67983 */ /* 0x004ea80000300a00 */
[----:B--2---:R2:W-:Y:S04]  /*a7c0*/  STL.64 [R1+0x8d0], R246 ;  /* 0x0008d0f601007387 */ /* 0x0045e80000100a00 */
[----:B--2---:R-:W2:Y:S04]  /*a7d0*/  LDL.LU.64 R246, [R1+0x38] ;  /* 0x0000380001f67983 */ /* 0x004ea80000300a00 */
[----:B--2---:R2:W-:Y:S04]  /*a7e0*/  STL.64 [R1+0x8d8], R246 ;  /* 0x0008d8f601007387 */ /* 0x0045e80000100a00 */
[----:B--2---:R-:W2:Y:S04]  /*a7f0*/  LDL.LU.64 R246, [R1+0x48] ;  /* 0x0000480001f67983 */ /* 0x004ea80000300a00 */
[----:B--2---:R2:W-:Y:S04]  /*a800*/  STL.64 [R1+0x8e8], R246 ;  /* 0x0008e8f601007387 */ /* 0x0045e80000100a00 */
[----:B--2---:R-:W2:Y:S04]  /*a810*/  LDL.LU.64 R246, [R1+0x58] ;  /* 0x0000580001f67983 */ /* 0x004ea80000300a00 */
[----:B------:R-:W2:Y:S04]  /*a820*/  LDL.LU R249, [R1+0xf0] ;  /* 0x0000f00001f97983 */ /* 0x000ea80000300800 */
[----:B--2---:R2:W-:Y:S04]  /*a830*/  STL [R1+0x8c8], R249 ;  /* 0x0008c8f901007387 */ /* 0x0045e80000100800 */
[----:B--2---:R-:W2:Y:S04]  /*a840*/  LDL.LU R249, [R1+0xe4] ;  /* 0x0000e40001f97983 */ /* 0x004ea80000300800 */
[----:B------:R1:W-:Y:S04]  /*a850*/  STL.64 [R1+0x858], R244 ;  /* 0x000858f401007387 */ /* 0x0003e80000100a00 */
[----:B-1----:R-:W2:Y:S04]  /*a860*/  LDL.LU.64 R244, [R1+0x90] ;  /* 0x0000900001f47983 */ /* 0x002ea80000300a00 */
[----:B------:R1:W-:Y:S04]  /*a870*/  STL.64 [R1+0x860], R240 ;  /* 0x000860f001007387 */ /* 0x0003e80000100a00 */
[----:B-1----:R-:W3:Y:S04]  /*a880*/  LDL.LU R241, [R1+0xb0] ;  /* 0x0000b00001f17983 */ /* 0x002ee80000300800 */
[----:B------:R-:W3:Y:S04]  /*a890*/  LDL R240, [R1+0x1d8] ;  /* 0x0001d80001f07983 */ /* 0x000ee80000100800 */
[----:B------:R1:W-:Y:S04]  /*a8a0*/  STL.64 [R1+0x850], R6 ;  /* 0x0008500601007387 */ /* 0x0003e80000100a00 */
[----:B-1----:R-:W3:Y:S04]  /*a8b0*/  LDL.LU.64 R6, [R1+0x80] ;  /* 0x0000800001067983 */ /* 0x002ee80000300a00 */
[----:B------:R4:W-:Y:S04]  /*a8c0*/  STL.64 [R1+0x848], R10 ;  /* 0x0008480a01007387 */ /* 0x0009e80000100a00 */
[----:B----4-:R-:W4:Y:S04]  /*a8d0*/  LDL.LU.64 R10, [R1+0x70] ;  /* 0x00007000010a7983 */ /* 0x010f280000300a00 */
[----:B------:R-:W-:Y:S04]  /*a8e0*/  STL.64 [R1+0x868], R14 ;  /* 0x0008680e01007387 */ /* 0x000fe80000100a00 */
[----:B------:R-:W-:Y:S04]  /*a8f0*/  STL [R1+0x8a4], R18 ;  /* 0x0008a41201007387 */ /* 0x000fe80000100800 */
[----:B------:R1:W-:Y:S04]  /*a900*/  STL [R1+0x878], R19 ;  /* 0x0008781301007387 */ /* 0x0003e80000100800 */
[----:B-1----:R-:W5:Y:S01]  /*a910*/  LDL.LU.64 R18, [R1+0x68] ;  /* 0x0000680001127983 */ /* 0x002f620000300a00 */
[----:B------:R-:W-:Y:S01]  /*a920*/  IMAD.MOV.U32 R15, RZ, RZ, c[0x0][0x188] ;  /* 0x00006200ff0f7624 */ /* 0x000fe200078e00ff */
[----:B------:R-:W-:-:S02]  /*a930*/  ISETP.NE.U32.AND P1, PT, R250, RZ, PT ;  /* 0x000000fffa00720c */ /* 0x000fc40003f25070 */
[----:B------:R-:W-:Y:S01]  /*a940*/  STL.64 [R1+0x880], R22 ;  /* 0x0008801601007387 */ /* 0x000fe20000100a00 */
[----:B------:R-:W-:-:S03]  /*a950*/  IMAD.SHL.U32 R14, R15, 0x20, RZ ;  /* 0x000000200f0e7824 */ /* 0x000fc600078e00ff */
[----:B------:R-:W-:Y:S04]  /*a960*/  STL.64 [R1+0x890], R26 ;  /* 0x0008901a01007387 */ /* 0x000fe80000100a00 */
[----:B------:R1:W-:Y:S01]  /*a970*/  STL.64 [R1+0x898], R30 ;  /* 0x0008981e01007387 */ /* 0x0003e20000100a00 */
[----:B------:R-:W-:-:S03]  /*a980*/  IMAD.WIDE R246, R14, 0x4, R246 ;  /* 0x000000040ef67825 */ /* 0x000fc600078e02f6 */
[----:B-1----:R-:W5:Y:S04]  /*a990*/  LDL.LU.64 R30, [R1+0x10] ;  /* 0x00001000011e7983 */ /* 0x002f680000300a00 */
[----:B--2---:R1:W-:Y:S04]  /*a9a0*/  LDGSTS.E [R248+0x200], [R244.64], P0 ;  /* 0x00200000f4f87fae */ /* 0x0043e80008121846 */
[----:B---3--:R1:W-:Y:S04]  /*a9b0*/  LDGSTS.E [R248+0x600], [R6.64], P0 ;  /* 0x0060000006f87fae */ /* 0x0083e80008121846 */
[----:B----4-:R1:W-:Y:S04]  /*a9c0*/  LDGSTS.E [R248+0xa00], [R10.64], P0 ;  /* 0x00a000000af87fae */ /* 0x0103e80008121846 */
[----:B------:R1:W-:Y:S04]  /*a9d0*/  LDGSTS.E [R248+0xe00], [R242.64], P0 ;  /* 0x00e00000f2f87fae */ /* 0x0003e80008121846 */
[----:B------:R1:W-:Y:S04]  /*a9e0*/  LDGSTS.E [R248+0x1200], [R4.64], P0 ;  /* 0x0120000004f87fae */ /* 0x0003e80008121846 */
[----:B------:R1:W-:Y:S04]  /*a9f0*/  LDGSTS.E [R248+0x1600], [R8.64], P0 ;  /* 0x0160000008f87fae */ /* 0x0003e80008121846 */
[----:B------:R1:W-:Y:S04]  /*aa00*/  LDGSTS.E [R248+0x1a00], [R12.64], P0 ;  /* 0x01a000000cf87fae */ /* 0x0003e80008121846 */
[----:B------:R1:W-:Y:S04]  /*aa10*/  LDGSTS.E [R248+0x1e00], [R16.64], P0 ;  /* 0x01e0000010f87fae */ /* 0x0003e80008121846 */
[----:B-----5:R1:W-:Y:S04]  /*aa20*/  LDGSTS.E [R248+0x2200], [R20.64], P0 ;  /* 0x0220000014f87fae */ /* 0x0203e80008121846 */
        /* <DEDUP_REMOVED lines=55> */
[----:B------:R-:W0:Y:S04]  /*ada0*/  LDGDEPBAR ;  /* 0x00000000000079af */ /* 0x000e280000000000 */
[----:B------:R-:W-:Y:S01]  /*adb0*/  BAR.SYNC.DEFER_BLOCKING 0x0 ;  /* 0x0000000000007b1d */ /* 0x000fe20000010000 */
[----:B------:R-:W-:Y:S01]  /*adc0*/  ISETP.NE.U32.AND P6, PT, R241, RZ, PT ;  /* 0x000000fff100720c */ /* 0x000fe20003fc5070 */
[----:B------:R-:W-:-:S04]  /*add0*/  IMAD.WIDE R18, R14, 0x4, R18 ;  /* 0x000000040e127825 */ /* 0x000fc800078e0212 */
[----:B-1----:R-:W2:Y:S04]  /*ade0*/  LDL.LU R248, [R1+0xf4] ;  /* 0x0000f40001f87983 */ /* 0x002ea80000300800 */
[----:B------:R-:W3:Y:S04]  /*adf0*/  LDL.LU.64 R26, [R1] ;  /* 0x00000000011a7983 */ /* 0x000ee80000300a00 */
[----:B------:R-:W4:Y:S04]  /*ae00*/  LDL.LU R15, [R1+0x100] ;  /* 0x00010000010f7983 */ /* 0x000f280000300800 */
[----:B------:R-:W5:Y:S04]  /*ae10*/  LDL.LU.64 R22, [R1+0x60] ;  /* 0x0000600001167983 */ /* 0x000f680000300a00 */
[----:B------:R1:W-:Y:S04]  /*ae20*/  STL.64 [R1+0x108], R18 ;  /* 0x0001081201007387 */ /* 0x0003e80000100a00 */
[----:B------:R-:W2:Y:S04]  /*ae30*/  LDL.LU R241, [R1+0x114] ;  /* 0x0001140001f17983 */ /* 0x000ea80000300800 */
[----:B------:R-:W2:Y:S04]  /*ae40*/  LDL.LU R250, [R1+0x110] ;  /* 0x0001100001fa7983 */ /* 0x000ea80000300800 */
[----:B------:R-:W-:Y:S01]  /*ae50*/  @!PT LDS RZ, [RZ] ;  /* 0x00000000fffff984 */ /* 0x000fe20000000800 */
[----:B------:R-:W-:Y:S01]  /*ae60*/  @!PT LDS RZ, [RZ] ;  /* 0x00000000fffff984 */ /* 0x000fe20000000800 */
[----:B------:R-:W-:Y:S01]  /*ae70*/  @!PT LDS RZ, [RZ] ;  /* 0x00000000fffff984 */ /* 0x000fe20000000800 */
[----:B------:R1:W-:Y:S01]  /*ae80*/  LDGSTS.E [R240+0x42000], [R18.64], P6 ;  /* 0x4200000012f07fae */ /* 0x0003e2000b121846 */
[----:B------:R-:W-:-:S03]  /*ae90*/  ISETP.NE.U32.AND P6, PT, R251, RZ, PT ;  /* 0x000000fffb00720c */ /* 0x000fc60003fc5070 */
[----:B------:R1:W-:Y:S04]  /*aea0*/  LDGSTS.E [R240+0x42400], [R246.64], P1 ;  /* 0x42400000f6f07fae */ /* 0x0003e80008921846 */
[----:B-1----:R-:W2:Y:S04]  /*aeb0*/  LDL.LU.64 R18, [R1+0x50] ;  /* 0x0000500001127983 */ /* 0x002ea80000300a00 */
[----:B------:R-:W2:Y:S04]  /*aec0*/  LDL.LU R251, [R1+0x8f0] ;  /* 0x0008f00001fb7983 */ /* 0x000ea80000300800 */
[----:B------:R1:W-:Y:S04]  /*aed0*/  STL.64 [R1+0xf8], R246 ;  /* 0x0000f8f601007387 */ /* 0x0003e80000100a00 */
[----:B-1----:R-:W3:Y:S01]  /*aee0*/  LDL.LU.64 R246, [R1+0x8e8] ;  /* 0x0008e80001f67983 */ /* 0x002ee20000300a00 */
[----:B--2---:R-:W-:-:S03]  /*aef0*/  ISETP.NE.U32.AND P1, PT, R251, RZ, PT ;  /* 0x000000fffb00720c */ /* 0x004fc60003f25070 */
[----:B------:R-:W2:Y:S01]  /*af00*/  LDL.LU R251, [R1+0x8e0] ;  /* 0x0008e00001fb7983 */ /* 0x000ea20000300800 */
[----:B---3--:R-:W-:-:S05]  /*af10*/  IMAD.WIDE R246, R14, 0x4, R246 ;  /* 0x000000040ef67825 */ /* 0x008fca00078e02f6 */
[----:B------:R1:W-:Y:S04]  /*af20*/  STL.64 [R1+0xe8], R246 ;  /* 0x0000e8f601007387 */ /* 0x0003e80000100a00 */
[----:B------:R1:W-:Y:S04]  /*af30*/  LDGSTS.E [R240+0x42800], [R246.64], P6 ;  /* 0x42800000f6f07fae */ /* 0x0003e8000b121846 */
[----:B-1----:R-:W3:Y:S02]  /*af40*/  LDL.LU.64 R246, [R1+0x8d8] ;  /* 0x0008d80001f67983 */ /* 0x002ee40000300a00 */
[----:B---3--:R-:W-:-:S05]  /*af50*/  IMAD.WIDE R246, R14, 0x4, R246 ;  /* 0x000000040ef67825 */ /* 0x008fca00078e02f6 */
[----:B------:R1:W-:Y:S04]  /*af60*/  STL.64 [R1+0xd8], R246 ;  /* 0x0000d8f601007387 */ /* 0x0003e80000100a00 */
[----:B------:R1:W-:Y:S04]  /*af70*/  LDGSTS.E [R240+0x42c00], [R246.64], P1 ;  /* 0x42c00000f6f07fae */ /* 0x0003e80008921846 */
[----:B-1----:R-:W3:Y:S01]  /*af80*/  LDL.LU.64 R246, [R1+0x8d0] ;  /* 0x0008d00001f67983 */ /* 0x002ee20000300a00 */
[----:B--2---:R-:W-:Y:S02]  /*af90*/  ISETP.NE.U32.AND P6, PT, R251, RZ, PT ;  /* 0x000000fffb00720c */ /* 0x004fe40003fc5070 */
[----:B------:R-:W-:Y:S01]  /*afa0*/  ISETP.NE.U32.AND P1, PT, R249, RZ, PT ;  /* 0x000000fff900720c */ /* 0x000fe20003f25070 */
[----:B------:R-:W2:Y:S04]  /*afb0*/  LDL.LU R251, [R1+0xa4] ;  /* 0x0000a40001fb7983 */ /* 0x000ea80000300800 */
[----:B------:R-:W2:Y:S01]  /*afc0*/  LDL.LU R249, [R1+0x8c8] ;  /* 0x0008c80001f97983 */ /* 0x000ea20000300800 */
[----:B---3--:R-:W-:-:S05]  /*afd0*/  IMAD.WIDE R246, R14, 0x4, R246 ;  /* 0x000000040ef67825 */ /* 0x008fca00078e02f6 */
[----:B------:R1:W-:Y:S04]  /*afe0*/  STL.64 [R1+0xd0], R246 ;  /* 0x0000d0f601007387 */ /* 0x0003e80000100a00 */
[----:B------:R1:W-:Y:S04]  /*aff0*/  LDGSTS.E [R240+0x43000], [R246.64], P6 ;  /* 0x43000000f6f07fae */ /* 0x0003e8000b121846 */
[----:B-1----:R-:W3:Y:S01]  /*b000*/  LDL.LU.64 R246, [R1+0x8c0] ;  /* 0x0008c00001f67983 */ /* 0x002ee20000300a00 */
[----:B--2---:R-:W-:-:S03]  /*b010*/  ISETP.NE.U32.AND P6, PT, R249, RZ, PT ;  /* 0x000000fff900720c */ /* 0x004fc60003fc5070 */
[----:B------:R-:W2:Y:S01]  /*b020*/  LDL.LU R249, [R1+0x8b8] ;  /* 0x0008b80001f97983 */ /* 0x000ea20000300800 */
[----:B------:R-:W-:-:S04]  /*b030*/  IMAD.WIDE R30, R14, 0x4, R30 ;  /* 0x000000040e1e7825 */ /* 0x000fc800078e021e */
[----:B------:R-:W-:-:S04]  /*b040*/  IMAD.WIDE R26, R14, 0x4, R26 ;  /* 0x000000040e1a7825 */ /* 0x000fc800078e021a */
[----:B-----5:R-:W-:-:S04]  /*b050*/  IMAD.WIDE R22, R14, 0x4, R22 ;  /* 0x000000040e167825 */ /* 0x020fc800078e0216 */
[----:B---3--:R-:W-:-:S05]  /*b060*/  IMAD.WIDE R246, R14, 0x4, R246 ;  /* 0x000000040ef67825 */ /* 0x008fca00078e02f6 */
[----:B------:R1:W-:Y:S04]  /*b070*/  STL.64 [R1+0xc8], R246 ;  /* 0x0000c8f601007387 */ /* 0x0003e80000100a00 */
[----:B------:R1:W-:Y:S04]  /*b080*/  LDGSTS.E [R240+0x43400], [R246.64], P1 ;  /* 0x43400000f6f07fae */ /* 0x0003e80008921846 */
[----:B-1----:R-:W3:Y:S01]  /*b090*/  LDL.LU.64 R246, [R1+0x8b0] ;  /* 0x0008b00001f67983 */ /* 0x002ee20000300a00 */
[----:B------:R-:W-:-:S03]  /*b0a0*/  ISETP.NE.U32.AND P1, PT, R248, RZ, PT ;  /* 0x000000fff800720c */ /* 0x000fc60003f25070 */
[----:B------:R1:W-:Y:S04]  /*b0b0*/  STL.64 [R1+0x58], R30 ;  /* 0x0000581e01007387 */ /* 0x0003e80000100a00 */
[----:B------:R-:W5:Y:S04]  /*b0c0*/  LDL.LU R248, [R1+0x118] ;  /* 0x0001180001f87983 */ /* 0x000f680000300800 */
[----:B------:R1:W-:Y:S04]  /*b0d0*/  LDGSTS.E [R240+0x43800], [R30.64], P6 ;  /* 0x438000001ef07fae */ /* 0x0003e8000b121846 */
[----:B------:R2:W-:Y:S04]  /*b0e0*/  LDGSTS.E [R240+0x43c00], [R26.64], P1 ;  /* 0x43c000001af07fae */ /* 0x0005e80008921846 */
[----:B-1----:R-:W5:Y:S04]  /*b0f0*/  LDL.LU.64 R30, [R1+0x30] ;  /* 0x00003000011e7983 */ /* 0x002f680000300a00 */
[----:B------:R1:W-:Y:S04]  /*b100*/  STL.64 [R1+0x48], R26 ;  /* 0x0000481a01007387 */ /* 0x0003e80000100a00 */
[----:B--2---:R-:W2:Y:S04]  /*b110*/  LDL.LU R240, [R1+0x11c] ;  /* 0x00011c0001f07983 */ /* 0x004ea80000300800 */
[----:B------:R4:W-:Y:S04]  /*b120*/  STL.64 [R1+0x100], R22 ;  /* 0x0001001601007387 */ /* 0x0009e80000100a00 */
[----:B-1----:R-:W2:Y:S01]  /*b130*/  LDL.LU.64 R26, [R1+0x20] ;  /* 0x00002000011a7983 */ /* 0x002ea20000300a00 */
[----:B----4-:R-:W-:-:S02]  /*b140*/  ISETP.NE.U32.AND P6, PT, R15, RZ, PT ;  /* 0x000000ff0f00720c */ /* 0x010fc40003fc5070 */
[----:B------:R-:W-:Y:S01]  /*b150*/  ISETP.NE.U32.AND P1, PT, R241, RZ, PT ;  /* 0x000000fff100720c */ /* 0x000fe20003f25070 */
[----:B------:R-:W-:Y:S01]  /*b160*/  IMAD.WIDE R18, R14, 0x4, R18 ;  /* 0x000000040e127825 */ /* 0x000fe200078e0212 */
[----:B------:R-:W1:Y:S09]  /*b170*/  S2R R241, SR_TID.X ;  /* 0x0000000000f17919 */ /* 0x000e720000002100 */
[----:B------:R4:W-:Y:S01]  /*b180*/  LDGSTS.E [R249+0x42200], [R22.64], P6 ;  /* 0x4220000016f97fae */ /* 0x0009e2000b121846 */
[----:B------:R-:W-:-:S03]  /*b190*/  ISETP.NE.U32.AND P6, PT, R250, RZ, PT ;  /* 0x000000fffa00720c */ /* 0x000fc60003fc5070 */
[----:B------:R1:W-:Y:S04]  /*b1a0*/  STL.64 [R1+0xf0], R18 ;  /* 0x0000f01201007387 */ /* 0x0003e80000100a00 */
[----:B------:R1:W-:Y:S04]  /*b1b0*/  LDGSTS.E [R249+0x42600], [R18.64], P1 ;  /* 0x4260000012f97fae */ /* 0x0003e80008921846 */
[----:B----4-:R-:W4:Y:S04]  /*b1c0*/  LDL.LU R23, [R1+0x120] ;  /* 0x0001200001177983 */ /* 0x010f280000300800 */
[----:B------:R-:W1:Y:S01]  /*b1d0*/  S2R R22, SR_TID.X ;  /* 0x0000000000167919 */ /* 0x000e620000002100 */
[----:B------:R-:W-:Y:S01]  /*b1e0*/  UIADD3 UR4, UR5, -0x60, URZ ;  /* 0xffffffa005047890 */ /* 0x000fe2000fffe03f */
[----:B-1----:R-:W-:Y:S01]  /*b1f0*/  SHF.R.U32.HI R19, RZ, 0x6, R241 ;  /* 0x00000006ff137819 */ /* 0x002fe200000116f1 */
[----:B------:R-:W-:-:S03]  /*b200*/  IMAD.MOV.U32 R18, RZ, RZ, 0x1f ;  /* 0x0000001fff127424 */ /* 0x000fc600078e00ff */
[----:B------:R-:W-:Y:S02]  /*b210*/  SGXT.U32 R19, R19, 0x1 ;  /* 0x000000011313781a */ /* 0x000fe40000000000 */
[----:B------:R-:W-:Y:S02]  /*b220*/  IADD3 R18, R18, c[0x0][0x180], RZ ;  /* 0x0000600012127a10 */ /* 0x000fe40007ffe0ff */
[----:B------:R-:W-:Y:S02]  /*b230*/  ISETP.GE.AND P0, PT, R19, UR4, PT ;  /* 0x0000000413007c0c */ /* 0x000fe4000bf06270 */
[----:B------:R-:W-:Y:S02]  /*b240*/  ISETP.NE.U32.AND P5, PT, R251, RZ, PT ;  /* 0x000000fffb00720c */ /* 0x000fe40003fa5070 */
[----:B------:R-:W-:-:S04]  /*b250*/  SHF.R.U32.HI R22, RZ, 0x6, R22 ;  /* 0x00000006ff167819 */ /* 0x000fc80000011616 */
[----:B------:R-:W-:-:S04]  /*b260*/  SGXT.U32 R22, R22, 0x1 ;  /* 0x000000011616781a */ /* 0x000fc80000000000 */
[----:B------:R-:W-:Y:S01]  /*b270*/  LOP3.LUT R22, R22, 0x8, RZ, 0xfc, !PT ;  /* 0x0000000816167812 */ /* 0x000fe200078efcff */
[----:B---3--:R-:W-:-:S05]  /*b280*/  IMAD.WIDE R246, R14, 0x4, R246 ;  /* 0x000000040ef67825 */ /* 0x008fca00078e02f6 */
[----:B------:R1:W-:Y:S04]  /*b290*/  STL.64 [R1+0xe0], R246 ;  /* 0x0000e0f601007387 */ /* 0x0003e80000100a00 */
[----:B------:R1:W-:Y:S04]  /*b2a0*/  LDGSTS.E [R249+0x42a00], [R246.64], P6 ;  /* 0x42a00000f6f97fae */ /* 0x0003e8000b121846 */
[----:B-1----:R-:W1:Y:S01]  /*b2b0*/  S2R R247, SR_TID.X ;  /* 0x0000000000f77919 */ /* 0x002e620000002100 */
[----:B-----5:R-:W-:Y:S01]  /*b2c0*/  ISETP.NE.U32.AND P6, PT, R248, RZ, PT ;  /* 0x000000fff800720c */ /* 0x020fe20003fc5070 */
[----:B------:R-:W-:-:S02]  /*b2d0*/  IMAD.WIDE R30, R14, 0x4, R30 ;  /* 0x000000040e1e7825 */ /* 0x000fc400078e021e */
[----:B------:R-:W3:Y:S04]  /*b2e0*/  LDL.LU R246, [R1+0x8a8] ;  /* 0x0008a80001f67983 */ /* 0x000ee80000300800 */
[----:B------:R-:W5:Y:S06]  /*b2f0*/  LDL.LU.64 R250, [R1+0x8] ;  /* 0x0000080001fa7983 */ /* 0x000f6c0000300a00 */
[----:B------:R4:W-:Y:S01]  /*b300*/  LDGSTS.E [R249+0x42e00], [R30.64], P6 ;  /* 0x42e000001ef97fae */ /* 0x0009e2000b121846 */
[----:B--2---:R-:W-:-:S02]  /*b310*/  ISETP.NE.U32.AND P6, PT, R240, RZ, PT ;  /* 0x000000fff000720c */ /* 0x004fc40003fc5070 */
[----:B-1----:R-:W-:Y:S02]  /*b320*/  SHF.R.U32.HI R15, RZ, 0x6, R247 ;  /* 0x00000006ff0f7819 */ /* 0x002fe400000116f7 */
[----:B------:R-:W-:Y:S02]  /*b330*/  SEL R247, RZ, 0x4, P0 ;  /* 0x00000004fff77807 */ /* 0x000fe40000000000 */
[----:B------:R-:W-:Y:S02]  /*b340*/  SGXT.U32 R15, R15, 0x1 ;  /* 0x000000010f0f781a */ /* 0x000fe40000000000 */
[----:B------:R-:W-:Y:S02]  /*b350*/  ISETP.GT.AND P0, PT, R18, 0x7f, PT ;  /* 0x0000007f1200780c */ /* 0x000fe40003f04270 */
[----:B------:R-:W-:Y:S02]  /*b360*/  LOP3.LUT R18, R15, 0x4, RZ, 0xfc, !PT ;  /* 0x000000040f127812 */ /* 0x000fe400078efcff */
[----:B------:R-:W-:Y:S01]  /*b370*/  SEL R247, R247, RZ, P0 ;  /* 0x000000fff7f77207 */ /* 0x000fe20000000000 */
[----:B------:R-:W2:Y:S01]  /*b380*/  LDL.LU R15, [R1+0x128] ;  /* 0x00012800010f7983 */ /* 0x000ea20000300800 */
[----:B------:R-:W-:Y:S01]  /*b390*/  ISETP.GE.AND P1, PT, R18, UR4, PT ;  /* 0x0000000412007c0c */ /* 0x000fe2000bf26270 */
[----:B------:R-:W-:Y:S01]  /*b3a0*/  IMAD.WIDE R26, R14, 0x4, R26 ;  /* 0x000000040e1a7825 */ /* 0x000fe200078e021a */
[----:B------:R-:W-:Y:S01]  /*b3b0*/  ISETP.NE.U32.AND P4, PT, R247, RZ, PT ;  /* 0x000000fff700720c */ /* 0x000fe20003f85070 */
[----:B------:R-:W2:Y:S01]  /*b3c0*/  LDL.LU R18, [R1+0x8a4] ;  /* 0x0008a40001127983 */ /* 0x000ea20000300800 */
[----:B------:R-:W-:-:S02]  /*b3d0*/  SEL R247, RZ, 0x4, P1 ;  /* 0x00000004fff77807 */ /* 0x000fc40000800000 */
[----:B------:R-:W-:Y:S01]  /*b3e0*/  ISETP.GE.AND P1, PT, R22, UR4, PT ;  /* 0x0000000416007c0c */ /* 0x000fe2000bf26270 */
[----:B------:R-:W2:Y:S01]  /*b3f0*/  LDL.LU R248, [R1+0x8a0] ;  /* 0x0008a00001f87983 */ /* 0x000ea20000300800 */
[----:B------:R-:W-:-:S03]  /*b400*/  SHF.R.U32.HI R22, RZ, 0x6, R241 ;  /* 0x00000006ff167819 */ /* 0x000fc600000116f1 */
[----:B------:R4:W-:Y:S04]  /*b410*/  STL.64 [R1+0xc0], R30 ;  /* 0x0000c01e01007387 */ /* 0x0009e80000100a00 */
[----:B------:R1:W-:Y:S04]  /*b420*/  LDGSTS.E [R249+0x43200], [R26.64], P6 ;  /* 0x432000001af97fae */ /* 0x0003e8000b121846 */
[----:B----4-:R-:W4:Y:S04]  /*b430*/  LDL.LU.64 R30, [R1+0x898] ;  /* 0x00089800011e7983 */ /* 0x010f280000300a00 */
[----:B------:R-:W2:Y:S04]  /*b440*/  LDL.LU.64 R240, [R1+0x98] ;  /* 0x0000980001f07983 */ /* 0x000ea80000300a00 */
[----:B------:R1:W-:Y:S04]  /*b450*/  STL.64 [R1+0xb8], R26 ;  /* 0x0000b81a01007387 */ /* 0x0003e80000100a00 */
[----:B-1----:R-:W2:Y:S04]  /*b460*/  LDL.LU.64 R26, [R1+0x890] ;  /* 0x00089000011a7983 */ /* 0x002ea80000300a00 */
[----:B------:R-:W2:Y:S01]  /*b470*/  LDL.LU R249, [R1+0x888] ;  /* 0x0008880001f97983 */ /* 0x000ea20000300800 */
[----:B------:R-:W-:-:S04]  /*b480*/  SGXT.U32 R22, R22, 0x1 ;  /* 0x000000011616781a */ /* 0x000fc80000000000 */
[----:B------:R-:W-:-:S04]  /*b490*/  LOP3.LUT R22, R22, 0xc, RZ, 0xfc, !PT ;  /* 0x0000000c16167812 */ /* 0x000fc800078efcff */
[----:B------:R-:W-:Y:S02]  /*b4a0*/  ISETP.GE.AND P6, PT, R22, UR4, PT ;  /* 0x0000000416007c0c */ /* 0x000fe4000bfc6270 */
[----:B---3--:R-:W-:-:S04]  /*b4b0*/  LOP3.LUT R246, R246, 0xfffffbff, RZ, 0xc0, !PT ;  /* 0xfffffbfff6f67812 */ /* 0x008fc800078ec0ff */
[----:B------:R-:W-:Y:S02]  /*b4c0*/  @P5 LOP3.LUT R246, R246, 0x400, RZ, 0xfc, !PT ;  /* 0x00000400f6f65812 */ /* 0x000fe400078efcff */
[----:B------:R-:W-:Y:S01]  /*b4d0*/  ISETP.NE.U32.AND P5, PT, R23, RZ, PT ;  /* 0x000000ff1700720c */ /* 0x000fe20003fa5070 */
[----:B--2---:R-:W-:Y:S02]  /*b4e0*/  IMAD.WIDE R22, R14, 0x4, R248 ;  /* 0x000000040e167825 */ /* 0x004fe400078e02f8 */
[----:B------:R-:W2:Y:S01]  /*b4f0*/  LDL R249, [R1+0x690] ;  /* 0x0006900001f97983 */ /* 0x000ea20000100800 */
[----:B------:R-:W-:-:S04]  /*b500*/  SEL R247, R247, RZ, P0 ;  /* 0x000000fff7f77207 */ /* 0x000fc80000000000 */
[----:B------:R-:W-:Y:S02]  /*b510*/  ISETP.NE.U32.AND P2, PT, R247, RZ, PT ;  /* 0x000000fff700720c */ /* 0x000fe40003f45070 */
[----:B------:R-:W-:-:S04]  /*b520*/  SEL R247, RZ, 0x4, P1 ;  /* 0x00000004fff77807 */ /* 0x000fc80000800000 */
[----:B------:R-:W-:-:S04]  /*b530*/  SEL R247, R247, RZ, P0 ;  /* 0x000000fff7f77207 */ /* 0x000fc80000000000 */
[----:B------:R-:W-:Y:S02]  /*b540*/  ISETP.NE.U32.AND P1, PT, R247, RZ, PT ;  /* 0x000000fff700720c */ /* 0x000fe40003f25070 */
[----:B------:R-:W-:Y:S01]  /*b550*/  SEL R247, RZ, 0x4, P6 ;  /* 0x00000004fff77807 */ /* 0x000fe20003000000 */
[----:B------:R1:W-:Y:S03]  /*b560*/  STL.64 [R1+0xb0], R22 ;  /* 0x0000b01601007387 */ /* 0x0003e60000100a00 */
[----:B------:R-:W-:Y:S01]  /*b570*/  SEL R247, R247, RZ, P0 ;  /* 0x000000fff7f77207 */ /* 0x000fe20000000000 */
[----:B--2---:R1:W-:Y:S04]  /*b580*/  LDGSTS.E [R249+0x43600], [R22.64], P5 ;  /* 0x4360000016f97fae */ /* 0x0043e8000a921846 */
[----:B-1----:R-:W2:Y:S04]  /*b590*/  LDL.LU.64 R22, [R1+0x880] ;  /* 0x0008800001167983 */ /* 0x002ea80000300a00 */
[----:B------:R1:W-:Y:S04]  /*b5a0*/  STL [R1+0x114], R247 ;  /* 0x000114f701007387 */ /* 0x0003e80000100800 */
[----:B-1----:R-:W3:Y:S01]  /*b5b0*/  LDL.LU R247, [R1+0x124] ;  /* 0x0001240001f77983 */ /* 0x002ee20000300800 */
[----:B------:R-:W-:Y:S01]  /*b5c0*/  LOP3.LUT R19, R19, 0x10, RZ, 0xfc, !PT ;  /* 0x0000001013137812 */ /* 0x000fe200078efcff */
[----:B-----5:R-:W-:-:S03]  /*b5d0*/  IMAD.WIDE R250, R14, 0x4, R250 ;  /* 0x000000040efa7825 */ /* 0x020fc600078e02fa */
[----:B------:R-:W-:Y:S02]  /*b5e0*/  ISETP.GE.AND P6, PT, R19, UR4, PT ;  /* 0x0000000413007c0c */ /* 0x000fe4000bfc6270 */
[----:B------:R-:W5:Y:S04]  /*b5f0*/  LDL.LU R19, [R1+0x878] ;  /* 0x0008780001137983 */ /* 0x000f680000300800 */
[----:B------:R1:W-:Y:S04]  /*b600*/  STL.64 [R1+0xa8], R250 ;  /* 0x0000a8fa01007387 */ /* 0x0003e80000100a00 */
[----:B------:R-:W1:Y:S01]  /*b610*/  S2R R248, SR_TID.X ;  /* 0x0000000000f87919 */ /* 0x000e620000002100 */
[----:B---3--:R-:W-:-:S13]  /*b620*/  ISETP.NE.U32.AND P5, PT, R247, RZ, PT ;  /* 0x000000fff700720c */ /* 0x008fda0003fa5070 */
[----:B------:R1:W-:Y:S04]  /*b630*/  LDGSTS.E [R249+0x43a00], [R250.64], P5 ;  /* 0x43a00000faf97fae */ /* 0x0003e8000a921846 */
[----:B-1----:R-:W3:Y:S01]  /*b640*/  LDL.LU.64 R250, [R1+0x870] ;  /* 0x0008700001fa7983 */ /* 0x002ee20000300a00 */
[----:B------:R-:W-:Y:S02]  /*b650*/  SHF.R.U32.HI R248, RZ, 0x6, R248 ;  /* 0x00000006fff87819 */ /* 0x000fe400000116f8 */
[----:B------:R-:W-:Y:S02]  /*b660*/  SEL R247, RZ, 0x4, P6 ;  /* 0x00000004fff77807 */ /* 0x000fe40003000000 */
[----:B------:R-:W-:Y:S02]  /*b670*/  SGXT.U32 R248, R248, 0x1 ;  /* 0x00000001f8f8781a */ /* 0x000fe40000000000 */
[----:B------:R-:W-:-:S02]  /*b680*/  SEL R247, R247, RZ, P0 ;  /* 0x000000fff7f77207 */ /* 0x000fc40000000000 */
[----:B------:R-:W-:-:S04]  /*b690*/  LOP3.LUT R248, R248, 0x14, RZ, 0xfc, !PT ;  /* 0x00000014f8f87812 */ /* 0x000fc800078efcff */
[----:B------:R-:W-:Y:S01]  /*b6a0*/  ISETP.GE.AND P6, PT, R248, UR4, PT ;  /* 0x00000004f8007c0c */ /* 0x000fe2000bfc6270 */
[----:B------:R1:W-:Y:S01]  /*b6b0*/  STL [R1+0x110], R247 ;  /* 0x000110f701007387 */ /* 0x0003e20000100800 */
[----:B------:R-:W-:Y:S02]  /*b6c0*/  ISETP.NE.U32.AND P5, PT, R15, RZ, PT ;  /* 0x000000ff0f00720c */ /* 0x000fe40003fa5070 */
[----:B-1----:R-:W-:-:S04]  /*b6d0*/  SEL R247, RZ, 0x4, P6 ;  /* 0x00000004fff77807 */ /* 0x002fc80003000000 */
[----:B------:R-:W-:-:S04]  /*b6e0*/  SEL R247, R247, RZ, P0 ;  /* 0x000000fff7f77207 */ /* 0x000fc80000000000 */
[----:B------:R-:W-:Y:S01]  /*b6f0*/  ISETP.NE.U32.AND P6, PT, R247, RZ, PT ;  /* 0x000000fff700720c */ /* 0x000fe20003fc5070 */
[----:B------:R-:W-:-:S04]  /*b700*/  IMAD.MOV.U32 R247, RZ, RZ, c[0x0][0x18c] ;  /* 0x00006300fff77624 */ /* 0x000fc800078e00ff */
[----:B------:R-:W-:Y:S02]  /*b710*/  IMAD.SHL.U32 R248, R247, 0x20, RZ ;  /* 0x00000020f7f87824 */ /* 0x000fe400078e00ff */
[----:B---3--:R-:W-:Y:S02]  /*b720*/  IMAD.WIDE R14, R14, 0x4, R250 ;  /* 0x000000040e0e7825 */ /* 0x008fe400078e02fa */
[----:B------:R-:W3:Y:S04]  /*b730*/  LDL.LU.64 R250, [R1+0x78] ;  /* 0x0000780001fa7983 */ /* 0x000ee80000300a00 */
[----:B------:R1:W-:Y:S04]  /*b740*/  STL.64 [R1+0xa0], R14 ;  /* 0x0000a00e01007387 */ /* 0x0003e80000100a00 */
[----:B------:R1:W-:Y:S01]  /*b750*/  LDGSTS.E [R249+0x43e00], [R14.64], P5 ;  /* 0x43e000000ef97fae */ /* 0x0003e2000a921846 */
[----:B------:R-:W-:-:S03]  /*b760*/  IMAD.WIDE R240, R248, 0x4, R240 ;  /* 0x00000004f8f07825 */ /* 0x000fc600078e02f0 */
[----:B------:R-:W0:Y:S04]  /*b770*/  LDGDEPBAR ;  /* 0x00000000000079af */ /* 0x000e280000000000 */
[----:B-1----:R-:W2:Y:S04]  /*b780*/  LDL.LU.64 R14, [R1+0x868] ;  /* 0x00086800010e7983 */ /* 0x002ea80000300a00 */
[----:B------:R1:W-:Y:S04]  /*b790*/  STL [R1+0x838], R246 ;  /* 0x000838f601007387 */ /* 0x0003e80000100800 */
[----:B-1----:R-:W2:Y:S01]  /*b7a0*/  LDL.LU.64 R246, [R1+0x88] ;  /* 0x0000880001f67983 */ /* 0x002ea20000300a00 */
[----:B------:R-:W-:-:S03]  /*b7b0*/  IMAD.WIDE R244, R248, 0x4, R244 ;  /* 0x00000004f8f47825 */ /* 0x000fc600078e02f4 */
[----:B------:R1:W-:Y:S04]  /*b7c0*/  STL.64 [R1+0x68], R240 ;  /* 0x000068f001007387 */ /* 0x0003e80000100a00 */
[----:B-1----:R-:W3:Y:S04]  /*b7d0*/  LDL.LU.64 R240, [R1+0x860] ;  /* 0x0008600001f07983 */ /* 0x002ee80000300a00 */
[----:B------:R1:W-:Y:S04]  /*b7e0*/  STL.64 [R1+0x60], R244 ;  /* 0x000060f401007387 */ /* 0x0003e80000100a00 */
[----:B-1----:R-:W3:Y:S01]  /*b7f0*/  LDL.LU.64 R244, [R1+0x858] ;  /* 0x0008580001f47983 */ /* 0x002ee20000300a00 */
[----:B--2---:R-:W-:-:S05]  /*b800*/  IMAD.WIDE R246, R248, 0x4, R246 ;  /* 0x00000004f8f67825 */ /* 0x004fca00078e02f6 */
[----:B------:R1:W-:Y:S02]  /*b810*/  STL.64 [R1+0x50], R246 ;  /* 0x000050f601007387 */ /* 0x0003e40000100a00 */
[C---:B-1----:R-:W-:Y:S02]  /*b820*/  IMAD.WIDE R246, R248.reuse, 0x4, R6 ;  /* 0x00000004f8f67825 */ /* 0x042fe400078e0206 */
[----:B------:R-:W2:Y:S04]  /*b830*/  LDL.LU.64 R6, [R1+0x850] ;  /* 0x0008500001067983 */ /* 0x000ea80000300a00 */
[----:B------:R1:W-:Y:S02]  /*b840*/  STL.64 [R1+0x40], R246 ;  /* 0x000040f601007387 */ /* 0x0003e40000100a00 */
[----:B-1----:R-:W-:-:S02]  /*b850*/  IMAD.WIDE R246, R248, 0x4, R10 ;  /* 0x00000004f8f67825 */ /* 0x002fc400078e020a */
[----:B------:R-:W2:Y:S02]  /*b860*/  LDL.LU.64 R10, [R1+0x848] ;  /* 0x00084800010a7983 */ /* 0x000ea40000300a00 */
[----:B---3--:R-:W-:-:S05]  /*b870*/  IMAD.WIDE R250, R248, 0x4, R250 ;  /* 0x00000004f8fa7825 */ /* 0x008fca00078e02fa */
[----:B------:R-:W-:Y:S04]  /*b880*/  STL.64 [R1+0x38], R250 ;  /* 0x000038fa01007387 */ /* 0x000fe80000100a00 */
[----:B------:R1:W-:Y:S01]  /*b890*/  STL.64 [R1+0x30], R246 ;  /* 0x000030f601007387 */ /* 0x0003e20000100a00 */
[----:B------:R-:W-:-:S04]  /*b8a0*/  IMAD.WIDE R244, R248, 0x4, R244 ;  /* 0x00000004f8f47825 */ /* 0x000fc800078e02f4 */
[----:B------:R-:W-:-:S04]  /*b8b0*/  IMAD.WIDE R240, R248, 0x4, R240 ;  /* 0x00000004f8f07825 */ /* 0x000fc800078e02f0 */
[----:B-1----:R-:W-:-:S04]  /*b8c0*/  IMAD.WIDE R246, R248, 0x4, R4 ;  /* 0x00000004f8f67825 */ /* 0x002fc800078e0204 */
[----:B------:R-:W-:Y:S02]  /*b8d0*/  IMAD.MOV.U32 R5, RZ, RZ, c[0x0][0x18c] ;  /* 0x00006300ff057624 */ /* 0x000fe400078e00ff */
[----:B------:R-:W-:-:S04]  /*b8e0*/  IMAD.WIDE R242, R248, 0x4, R242 ;  /* 0x00000004f8f27825 */ /* 0x000fc800078e02f2 */
[----:B------:R-:W-:Y:S01]  /*b8f0*/  IMAD.SHL.U32 R5, R5, 0x20, RZ ;  /* 0x0000002005057824 */ /* 0x000fe200078e00ff */
[----:B------:R1:W-:Y:S03]  /*b900*/  STL.64 [R1+0x28], R244 ;  /* 0x000028f401007387 */ /* 0x0003e60000100a00 */
[C---:B------:R-:W-:Y:S01]  /*b910*/  IMAD.WIDE R8, R5.reuse, 0x4, R8 ;  /* 0x0000000405087825 */ /* 0x040fe200078e0208 */
[----:B------:R3:W-:Y:S04]  /*b920*/  STL.64 [R1+0x18], R240 ;  /* 0x000018f001007387 */ /* 0x0007e80000100a00 */
[----:B------:R-:W-:Y:S01]  /*b930*/  STL.64 [R1+0x20], R242 ;  /* 0x000020f201007387 */ /* 0x000fe20000100a00 */
[----:B------:R-:W-:-:S04]  /*b940*/  IMAD.WIDE R248, R5, 0x4, R12 ;  /* 0x0000000405f87825 */ /* 0x000fc800078e020c */
[----:B-1----:R-:W-:-:S04]  /*b950*/  IMAD.WIDE R244, R5, 0x4, R14 ;  /* 0x0000000405f47825 */ /* 0x002fc800078e020e */
[----:B---3--:R-:W-:-:S04]  /*b960*/  IMAD.WIDE R240, R5, 0x4, R16 ;  /* 0x0000000405f07825 */ /* 0x008fc800078e0210 */
[----:B-----5:R-:W-:-:S04]  /*b970*/  IMAD.WIDE R18, R5, 0x4, R18 ;  /* 0x0000000405127825 */ /* 0x020fc800078e0212 */
[----:B------:R-:W-:-:S04]  /*b980*/  IMAD.WIDE R20, R5, 0x4, R20 ;  /* 0x0000000405147825 */ /* 0x000fc800078e0214 */
[----:B------:R-:W-:-:S04]  /*b990*/  IMAD.WIDE R22, R5, 0x4, R22 ;  /* 0x0000000405167825 */ /* 0x000fc800078e0216 */
[----:B------:R-:W-:-:S04]  /*b9a0*/  IMAD.WIDE R24, R5, 0x4, R24 ;  /* 0x0000000405187825 */ /* 0x000fc800078e0218 */
[----:B------:R-:W-:-:S04]  /*b9b0*/  IMAD.WIDE R26, R5, 0x4, R26 ;  /* 0x00000004051a7825 */ /* 0x000fc800078e021a */
[----:B------:R-:W-:-:S04]  /*b9c0*/  IMAD.WIDE R28, R5, 0x4, R28 ;  /* 0x00000004051c7825 */ /* 0x000fc800078e021c */
[----:B----4-:R-:W-:-:S04]  /*b9d0*/  IMAD.WIDE R30, R5, 0x4, R30 ;  /* 0x00000004051e7825 */ /* 0x010fc800078e021e */
[----:B------:R-:W-:-:S04]  /*b9e0*/  IMAD.WIDE R32, R5, 0x4, R32 ;  /* 0x0000000405207825 */ /* 0x000fc800078e0220 */
        /* <DEDUP_REMOVED lines=48> */
[----:B--2---:R-:W-:-:S04]  /*bcf0*/  IMAD.WIDE R6, R5, 0x4, R6 ;  /* 0x0000000405067825 */ /* 0x004fc800078e0206 */
[----:B------:R-:W-:-:S04]  /*bd00*/  IMAD.WIDE R130, R5, 0x4, R130 ;  /* 0x0000000405827825 */ /* 0x000fc800078e0282 */
[----:B------:R-:W-:-:S04]  /*bd10*/  IMAD.WIDE R132, R5, 0x4, R132 ;  /* 0x0000000405847825 */ /* 0x000fc800078e0284 */
[----:B------:R-:W-:-:S04]  /*bd20*/  IMAD.WIDE R134, R5, 0x4, R134 ;  /* 0x0000000405867825 */ /* 0x000fc800078e0286 */
[C---:B------:R-:W-:Y:S02]  /*bd30*/  IMAD.WIDE R250, R5.reuse, 0x4, R10 ;  /* 0x0000000405fa7825 */ /* 0x040fe400078e020a */
[----:B------:R-:W2:Y:S02]  /*bd40*/  LDL.64 R10, [R1+0x18] ;  /* 0x00001800010a7983 */ /* 0x000ea40000100a00 */
[C---:B------:R-:W-:Y:S02]  /*bd50*/  IMAD.WIDE R136, R5.reuse, 0x4, R136 ;  /* 0x0000000405887825 */ /* 0x040fe400078e0288 */
[----:B------:R1:W-:Y:S02]  /*bd60*/  STL.64 [R1+0x8], R6 ;  /* 0x0000080601007387 */ /* 0x0003e40000100a00 */
[C---:B------:R-:W-:Y:S02]  /*bd70*/  IMAD.WIDE R138, R5.reuse, 0x4, R138 ;  /* 0x00000004058a7825 */ /* 0x040fe400078e028a */
[----:B------:R3:W-:Y:S02]  /*bd80*/  STL.64 [R1+0x10], R246 ;  /* 0x000010f601007387 */ /* 0x0007e40000100a00 */
[----:B------:R-:W-:-:S02]  /*bd90*/  IMAD.WIDE R140, R5, 0x4, R140 ;  /* 0x00000004058c7825 */ /* 0x000fc400078e028c */
[----:B------:R-:W4:Y:S02]  /*bda0*/  LDL.64 R12, [R1+0x28] ;  /* 0x00002800010c7983 */ /* 0x000f240000100a00 */
[C---:B------:R-:W-:Y:S02]  /*bdb0*/  IMAD.WIDE R142, R5.reuse, 0x4, R142 ;  /* 0x00000004058e7825 */ /* 0x040fe400078e028e */
[----:B------:R-:W5:Y:S02]  /*bdc0*/  LDL.64 R14, [R1+0x38] ;  /* 0x00003800010e7983 */ /* 0x000f640000100a00 */
[C---:B------:R-:W-:Y:S02]  /*bdd0*/  IMAD.WIDE R144, R5.reuse, 0x4, R144 ;  /* 0x0000000405907825 */ /* 0x040fe400078e0290 */
[----:B------:R1:W-:Y:S02]  /*bde0*/  STL.64 [R1], R8 ;  /* 0x0000000801007387 */ /* 0x0003e40000100a00 */
[----:B------:R-:W-:-:S02]  /*bdf0*/  IMAD.WIDE R146, R5, 0x4, R146 ;  /* 0x0000000405927825 */ /* 0x000fc400078e0292 */
[----:B------:R-:W2:Y:S02]  /*be00*/  LDL.64 R16, [R1+0x50] ;  /* 0x0000500001107983 */ /* 0x000ea40000100a00 */
        /* <DEDUP_REMOVED lines=46> */
[----:B------:R-:W-:Y:S02]  /*c0f0*/  IMAD.WIDE R4, R5, 0x4, R2 ;  /* 0x0000000405047825 */ /* 0x000fe400078e0202 */
[----:B------:R-:W2:Y:S04]  /*c100*/  LDL.64 R2, [R1+0x68] ;  /* 0x0000680001027983 */ /* 0x000ea80000100a00 */
[----:B--2---:R2:W-:Y:S04]  /*c110*/  LDGSTS.E [R252+0x10000], [R2.64], P3 ;  /* 0x1000000002fc7fae */ /* 0x0045e80009921846 */
[----:B------:R1:W-:Y:S04]  /*c120*/  LDGSTS.E [R252+0x10400], [R16.64], P3 ;  /* 0x1040000010fc7fae */ /* 0x0003e80009921846 */
[----:B-----5:R5:W-:Y:S04]  /*c130*/  LDGSTS.E [R252+0x10800], [R14.64], P3 ;  /* 0x108000000efc7fae */ /* 0x020be80009921846 */
[----:B----4-:R4:W-:Y:S04]  /*c140*/  LDGSTS.E [R252+0x10c00], [R12.64], P3 ;  /* 0x10c000000cfc7fae */ /* 0x0109e80009921846 */
[----:B------:R1:W-:Y:S04]  /*c150*/  LDGSTS.E [R252+0x11000], [R10.64], P3 ;  /* 0x110000000afc7fae */ /* 0x0003e80009921846 */
[----:B-----5:R-:W5:Y:S04]  /*c160*/  LDL.64 R14, [R1+0x60] ;  /* 0x00006000010e7983 */ /* 0x020f680000100a00 */
[----:B------:R2:W-:Y:S04]  /*c170*/  LDGSTS.E [R252+0x11400], [R6.64], P3 ;  /* 0x1140000006fc7fae */ /* 0x0005e80009921846 */
[----:B-1----:R-:W3:Y:S04]  /*c180*/  LDL.64 R10, [R1+0x40] ;  /* 0x00004000010a7983 */ /* 0x002ee80000100a00 */
[----:B------:R1:W-:Y:S04]  /*c190*/  LDGSTS.E [R252+0x11800], [R250.64], P3 ;  /* 0x11800000fafc7fae */ /* 0x0003e80009921846 */
[----:B--2---:R-:W2:Y:S04]  /*c1a0*/  LDL.64 R6, [R1+0x30] ;  /* 0x0000300001067983 */ /* 0x004ea80000100a00 */
        /* <DEDUP_REMOVED lines=49> */
[----:B----4-:R-:W-:-:S03]  /*c4c0*/  LOP3.LUT R12, R252, 0x40, RZ, 0x3c, !PT ;  /* 0x00000040fc0c7812 */ /* 0x010fc600078e3cff */
[----:B------:R4:W-:Y:S04]  /*c4d0*/  LDGSTS.E [R252+0x1e000], [R210.64], P3 ;  /* 0x1e000000d2fc7fae */ /* 0x0009e80009921846 */
[----:B------:R4:W-:Y:S04]  /*c4e0*/  LDGSTS.E [R252+0x1e400], [R214.64], P3 ;  /* 0x1e400000d6fc7fae */ /* 0x0009e80009921846 */
[----:B------:R-:W-:Y:S04]  /*c4f0*/  STL.64 [R1+0x810], R250 ;  /* 0x000810fa01007387 */ /* 0x000fe80000100a00 */
[----:B------:R4:W-:Y:S04]  /*c500*/  LDGSTS.E [R252+0x1e800], [R218.64], P3 ;  /* 0x1e800000dafc7fae */ /* 0x0009e80009921846 */
[----:B------:R1:W-:Y:S04]  /*c510*/  STL.64 [R1+0x818], R244 ;  /* 0x000818f401007387 */ /* 0x0003e80000100a00 */
[----:B------:R4:W-:Y:S04]  /*c520*/  LDGSTS.E [R252+0x1ec00], [R222.64], P3 ;  /* 0x1ec00000defc7fae */ /* 0x0009e80009921846 */
[----:B------:R-:W-:Y:S04]  /*c530*/  STL.64 [R1+0x820], R18 ;  /* 0x0008201201007387 */ /* 0x000fe80000100a00 */
[----:B------:R4:W-:Y:S04]  /*c540*/  LDGSTS.E [R252+0x1f000], [R226.64], P3 ;  /* 0x1f000000e2fc7fae */ /* 0x0009e80009921846 */
[----:B------:R-:W-:Y:S04]  /*c550*/  STL [R1+0x828], R23 ;  /* 0x0008281701007387 */ /* 0x000fe80000100800 */
[----:B------:R4:W-:Y:S04]  /*c560*/  LDGSTS.E [R252+0x1f400], [R230.64], P3 ;  /* 0x1f400000e6fc7fae */ /* 0x0009e80009921846 */
[----:B------:R-:W-:Y:S04]  /*c570*/  STL.64 [R1+0x830], R26 ;  /* 0x0008301a01007387 */ /* 0x000fe80000100a00 */
[----:B------:R4:W-:Y:S04]  /*c580*/  LDGSTS.E [R252+0x1f800], [R234.64], P3 ;  /* 0x1f800000eafc7fae */ /* 0x0009e80009921846 */
[----:B------:R1:W-:Y:S04]  /*c590*/  STL.64 [R1+0x840], R30 ;  /* 0x0008401e01007387 */ /* 0x0003e80000100a00 */
[----:B------:R4:W-:Y:S04]  /*c5a0*/  LDGSTS.E [R252+0x1fc00], [R238.64], P3 ;  /* 0x1fc00000eefc7fae */ /* 0x0009e80009921846 */
[----:B------:R-:W-:Y:S04]  /*c5b0*/  STL [R1+0x808], R252 ;  /* 0x000808fc01007387 */ /* 0x000fe80000100800 */
[----:B-----5:R5:W-:Y:S04]  /*c5c0*/  LDGSTS.E [R12+0x10200], [R14.64], P3 ;  /* 0x102000000e0c7fae */ /* 0x020be80009921846 */
[----:B---3--:R3:W-:Y:S04]  /*c5d0*/  LDGSTS.E [R12+0x10600], [R10.64], P3 ;  /* 0x106000000a0c7fae */ /* 0x0087e80009921846 */
[----:B-----5:R-:W5:Y:S04]  /*c5e0*/  LDL.LU.64 R14, [R1+0x108] ;  /* 0x00010800010e7983 */ /* 0x020f680000300a00 */
[----:B------:R-:W4:Y:S04]  /*c5f0*/  LDL.LU R13, [R1+0x134] ;  /* 0x00013400010d7983 */ /* 0x000f280000300800 */
[----:B--2---:R2:W-:Y:S04]  /*c600*/  LDGSTS.E [R12+0x10a00], [R6.64], P3 ;  /* 0x10a00000060c7fae */ /* 0x0045e80009921846 */
[----:B------:R1:W-:Y:S04]  /*c610*/  LDGSTS.E [R12+0x10e00], [R242.64], P3 ;  /* 0x10e00000f20c7fae */ /* 0x0003e80009921846 */
[----:B---3--:R-:W3:Y:S04]  /*c620*/  LDL.LU R10, [R1+0x12c] ;  /* 0x00012c00010a7983 */ /* 0x008ee80000300800 */
[----:B------:R2:W-:Y:S04]  /*c630*/  LDGSTS.E [R12+0x11200], [R246.64], P3 ;  /* 0x11200000f60c7fae */ /* 0x0005e80009921846 */
[----:B-1----:R-:W3:Y:S04]  /*c640*/  LDL.LU.64 R242, [R1+0xf8] ;  /* 0x0000f80001f27983 */ /* 0x002ee80000300a00 */
[----:B------:R-:W3:Y:S04]  /*c650*/  LDL.LU R11, [R1+0x130] ;  /* 0x00013000010b7983 */ /* 0x000ee80000300800 */
[----:B--2---:R-:W2:Y:S04]  /*c660*/  LDL.LU.64 R6, [R1+0xe8] ;  /* 0x0000e80001067983 */ /* 0x004ea80000300a00 */
[----:B------:R1:W-:Y:S04]  /*c670*/  LDGSTS.E [R12+0x11600], [R8.64], P3 ;  /* 0x11600000080c7fae */ /* 0x0003e80009921846 */
[----:B------:R-:W2:Y:S04]  /*c680*/  LDL.LU R247, [R1+0x138] ;  /* 0x0001380001f77983 */ /* 0x000ea80000300800 */
[----:B------:R4:W-:Y:S04]  /*c690*/  LDGSTS.E [R12+0x11a00], [R248.64], P3 ;  /* 0x11a00000f80c7fae */ /* 0x0009e80009921846 */
[----:B-1----:R-:W2:Y:S04]  /*c6a0*/  LDL.LU.64 R8, [R1+0xd8] ;  /* 0x0000d80001087983 */ /* 0x002ea80000300a00 */
[----:B------:R-:W2:Y:S04]  /*c6b0*/  LDL.LU R245, [R1+0x13c] ;  /* 0x00013c0001f57983 */ /* 0x000ea80000300800 */
[----:B------:R-:W2:Y:S04]  /*c6c0*/  LDL R251, [R1+0x1d8] ;  /* 0x0001d80001fb7983 */ /* 0x000ea80000100800 */
[----:B------:R-:W2:Y:S04]  /*c6d0*/  LDL.LU.64 R2, [R1+0xd0] ;  /* 0x0000d00001027983 */ /* 0x000ea80000300a00 */
[----:B------:R-:W2:Y:S04]  /*c6e0*/  LDL.LU R250, [R1+0x140] ;  /* 0x0001400001fa7983 */ /* 0x000ea80000300800 */
        /* <DEDUP_REMOVED lines=57> */
[----:B------:R-:W0:Y:S01]  /*ca80*/  LDGDEPBAR ;  /* 0x00000000000079af */ /* 0x000e220000000000 */
[----:B------:R-:W-:-:S03]  /*ca90*/  IMAD.MOV.U32 R246, RZ, RZ, c[0x0][0x188] ;  /* 0x00006200fff67624 */ /* 0x000fc600078e00ff */
[----:B------:R-:W-:Y:S01]  /*caa0*/  BAR.SYNC.DEFER_BLOCKING 0x0 ;  /* 0x0000000000007b1d */ /* 0x000fe20000010000 */
[----:B----4-:R-:W-:Y:S01]  /*cab0*/  ISETP.NE.U32.AND P5, PT, R13, RZ, PT ;  /* 0x000000ff0d00720c */ /* 0x010fe20003fa5070 */
[----:B------:R-:W-:-:S04]  /*cac0*/  IMAD.SHL.U32 R246, R246, 0x20, RZ ;  /* 0x00000020f6f67824 */ /* 0x000fc800078e00ff */
[----:B-1----:R-:W4:Y:S01]  /*cad0*/  LDL.LU.64 R12, [R1+0xc8] ;  /* 0x0000c800010c7983 */ /* 0x002f220000300a00 */
[----:B-----5:R-:W-:-:S03]  /*cae0*/  IMAD.WIDE R16, R246, 0x4, R14 ;  /* 0x00000004f6107825 */ /* 0x020fc600078e020e */
[----:B------:R-:W5:Y:S01]  /*caf0*/  LDL.LU R31, [R1+0x144] ;  /* 0x00014400011f7983 */ /* 0x000f620000300800 */
[----:B---3--:R-:W-:Y:S01]  /*cb00*/  ISETP.NE.U32.AND P3, PT, R10, RZ, PT ;  /* 0x000000ff0a00720c */ /* 0x008fe20003f65070 */
[C---:B------:R-:W-:Y:S02]  /*cb10*/  IMAD.WIDE R242, R246.reuse, 0x4, R242 ;  /* 0x00000004f6f27825 */ /* 0x040fe400078e02f2 */
[----:B------:R-:W-:Y:S02]  /*cb20*/  STL.64 [R1+0x7b8], R16 ;  /* 0x0007b81001007387 */ /* 0x000fe40000100a00 */
[----:B--2---:R-:W-:Y:S02]  /*cb30*/  IMAD.WIDE R14, R246, 0x4, R6 ;  /* 0x00000004f60e7825 */ /* 0x004fe400078e0206 */
[----:B------:R-:W-:Y:S01]  /*cb40*/  @!PT LDS RZ, [RZ] ;  /* 0x00000000fffff984 */ /* 0x000fe20000000800 */
[----:B------:R-:W-:Y:S01]  /*cb50*/  @!PT LDS RZ, [RZ] ;  /* 0x00000000fffff984 */ /* 0x000fe20000000800 */
[----:B------:R-:W-:Y:S01]  /*cb60*/  @!PT LDS RZ, [RZ] ;  /* 0x00000000fffff984 */ /* 0x000fe20000000800 */
[----:B------:R1:W-:Y:S01]  /*cb70*/  LDGSTS.E [R251+0x44000], [R16.64], P5 ;  /* 0x4400000010fb7fae */ /* 0x0003e2000a921846 */
[----:B------:R-:W-:-:S05]  /*cb80*/  ISETP.NE.U32.AND P5, PT, R11, RZ, PT ;  /* 0x000000ff0b00720c */ /* 0x000fca0003fa5070 */
[----:B------:R1:W-:Y:S01]  /*cb90*/  LDGSTS.E [R251+0x44400], [R242.64], P3 ;  /* 0x44400000f2fb7fae */ /* 0x0003e20009921846 */
[----:B------:R-:W-:Y:S01]  /*cba0*/  ISETP.NE.U32.AND P3, PT, R247, RZ, PT ;  /* 0x000000fff700720c */ /* 0x000fe20003f65070 */
[----:B------:R-:W-:Y:S02]  /*cbb0*/  IMAD.WIDE R8, R246, 0x4, R8 ;  /* 0x00000004f6087825 */ /* 0x000fe400078e0208 */
[----:B------:R-:W2:Y:S04]  /*cbc0*/  LDL.LU.64 R10, [R1+0x58] ;  /* 0x00005800010a7983 */ /* 0x000ea80000300a00 */
[----:B------:R-:W3:Y:S04]  /*cbd0*/  LDL.LU R26, [R1+0x148] ;  /* 0x00014800011a7983 */ /* 0x000ee80000300800 */
[----:B------:R1:W-:Y:S01]  /*cbe0*/  LDGSTS.E [R251+0x44800], [R14.64], P5 ;  /* 0x448000000efb7fae */ /* 0x0003e2000a921846 */
[----:B------:R-:W-:-:S03]  /*cbf0*/  ISETP.NE.U32.AND P5, PT, R245, RZ, PT ;  /* 0x000000fff500720c */ /* 0x000fc60003fa5070 */
[----:B------:R-:W-:Y:S04]  /*cc00*/  STL.64 [R1+0x7c0], R242 ;  /* 0x0007c0f201007387 */ /* 0x000fe80000100a00 */
[----:B------:R-:W3:Y:S01]  /*cc10*/  LDL.LU.64 R6, [R1+0x48] ;  /* 0x0000480001067983 */ /* 0x000ee20000300a00 */
[----:B------:R-:W-:-:S03]  /*cc20*/  IMAD.WIDE R2, R246, 0x4, R2 ;  /* 0x00000004f6027825 */ /* 0x000fc600078e0202 */
[----:B------:R-:W3:Y:S04]  /*cc30*/  LDL.LU R247, [R1+0x14c] ;  /* 0x00014c0001f77983 */ /* 0x000ee80000300800 */
[----:B------:R-:W3:Y:S04]  /*cc40*/  LDL R23, [R1+0x690] ;  /* 0x0006900001177983 */ /* 0x000ee80000100800 */
[----:B------:R-:W-:Y:S04]  /*cc50*/  STL.64 [R1+0x7c8], R14 ;  /* 0x0007c80e01007387 */ /* 0x000fe80000100a00 */
[----:B------:R-:W-:Y:S04]  /*cc60*/  STL [R1+0x7b0], R8 ;  /* 0x0007b00801007387 */ /* 0x000fe80000100800 */
[----:B------:R-:W-:Y:S04]  /*cc70*/  STL [R1+0x7ac], R9 ;  /* 0x0007ac0901007387 */ /* 0x000fe80000100800 */
[----:B------:R1:W-:Y:S01]  /*cc80*/  LDGSTS.E [R251+0x44c00], [R8.64], P3 ;  /* 0x44c0000008fb7fae */ /* 0x0003e20009921846 */
[----:B------:R-:W-:-:S03]  /*cc90*/  ISETP.NE.U32.AND P3, PT, R250, RZ, PT ;  /* 0x000000fffa00720c */ /* 0x000fc60003f65070 */
[----:B------:R-:W3:Y:S04]  /*cca0*/  LDL.LU R27, [R1+0x150] ;  /* 0x00015000011b7983 */ /* 0x000ee80000300800 */
[----:B------:R-:W3:Y:S04]  /*ccb0*/  LDL.LU.64 R18, [R1+0xf0] ;  /* 0x0000f00001127983 */ /* 0x000ee80000300a00 */
[----:B------:R-:W3:Y:S04]  /*ccc0*/  LDL.LU R250, [R1+0x154] ;  /* 0x0001540001fa7983 */ /* 0x000ee80000300800 */
[----:B------:R-:W-:Y:S04]  /*ccd0*/  STL [R1+0x7a8], R2 ;  /* 0x0007a80201007387 */ /* 0x000fe80000100800 */
[----:B------:R1:W-:Y:S04]  /*cce0*/  LDGSTS.E [R251+0x45000], [R2.64], P5 ;  /* 0x4500000002fb7fae */ /* 0x0003e8000a921846 */
[----:B------:R1:W-:Y:S04]  /*ccf0*/  STL [R1+0x7a4], R3 ;  /* 0x0007a40301007387 */ /* 0x0003e80000100800 */
[----:B-1----:R-:W3:Y:S04]  /*cd00*/  LDL R3, [R1+0x1d8] ;  /* 0x0001d80001037983 */ /* 0x002ee80000100800 */
[----:B------:R-:W3:Y:S04]  /*cd10*/  LDL.LU.64 R244, [R1+0xe0] ;  /* 0x0000e00001f47983 */ /* 0x000ee80000300a00 */
[----:B------:R-:W3:Y:S01]  /*cd20*/  LDL.LU R251, [R1+0x158] ;  /* 0x0001580001fb7983 */ /* 0x000ee20000300800 */
[----:B----4-:R-:W-:-:S05]  /*cd30*/  IMAD.WIDE R12, R246, 0x4, R12 ;  /* 0x00000004f60c7825 */ /* 0x010fca00078e020c */
[----:B------:R-:W-:Y:S04]  /*cd40*/  STL [R1+0x7b4], R13 ;  /* 0x0007b40d01007387 */ /* 0x000fe80000100800 */
[----:B------:R1:W-:Y:S01]  /*cd50*/  STL [R1+0x7d0], R12 ;  /* 0x0007d00c01007387 */ /* 0x0003e20000100800 */
[----:B-----5:R-:W-:Y:S01]  /*cd60*/  ISETP.NE.U32.AND P5, PT, R31, RZ, PT ;  /* 0x000000ff1f00720c */ /* 0x020fe20003fa5070 */
[----:B--2---:R-:W-:-:S04]  /*cd70*/  IMAD.WIDE R10, R246, 0x4, R10 ;  /* 0x00000004f60a7825 */ /* 0x004fc800078e020a */
[----:B---3--:R-:W-:Y:S01]  /*cd80*/  IMAD.WIDE R6, R246, 0x4, R6 ;  /* 0x00000004f6067825 */ /* 0x008fe200078e0206 */
[----:B------:R1:W-:Y:S04]  /*cd90*/  LDGSTS.E [R3+0x45400], [R12.64], P3 ;  /* 0x454000000c037fae */ /* 0x0003e80009921846 */
[----:B-1----:R-:W2:Y:S04]  /*cda0*/  LDL.LU.64 R12, [R1+0x100] ;  /* 0x00010000010c7983 */ /* 0x002ea80000300a00 */
[----:B------:R-:W3:Y:S04]  /*cdb0*/  LDL.LU.64 R14, [R1+0xc0] ;  /* 0x0000c000010e7983 */ /* 0x000ee80000300a00 */
[----:B------:R-:W4:Y:S01]  /*cdc0*/  LDL.LU R243, [R1+0x15c] ;  /* 0x00015c0001f37983 */ /* 0x000f220000300800 */
[----:B------:R-:W-:-:S03]  /*cdd0*/  ISETP.NE.U32.AND P3, PT, R26, RZ, PT ;  /* 0x000000ff1a00720c */ /* 0x000fc60003f65070 */
[----:B------:R-:W-:Y:S04]  /*cde0*/  STL.64 [R1+0x7d8], R10 ;  /* 0x0007d80a01007387 */ /* 0x000fe80000100a00 */
[----:B------:R-:W5:Y:S04]  /*cdf0*/  LDL.LU.64 R16, [R1+0xb8] ;  /* 0x0000b80001107983 */ /* 0x000f680000300a00 */
[----:B------:R-:W3:Y:S04]  /*ce00*/  LDL.LU R9, [R1+0x164] ;  /* 0x0001640001097983 */ /* 0x000ee80000300800 */
[----:B------:R-:W3:Y:S04]  /*ce10*/  LDL.LU.64 R30, [R1+0xb0] ;  /* 0x0000b000011e7983 */ /* 0x000ee80000300a00 */
[----:B------:R2:W-:Y:S01]  /*ce20*/  LDGSTS.E [R3+0x45800], [R10.64], P5 ;  /* 0x458000000a037fae */ /* 0x0005e2000a921846 */
[----:B------:R-:W-:Y:S01]  /*ce30*/  ISETP.NE.U32.AND P5, PT, R247, RZ, PT ;  /* 0x000000fff700720c */ /* 0x000fe20003fa5070 */
[----:B------:R-:W-:-:S02]  /*ce40*/  IMAD.MOV.U32 R247, RZ, RZ, c[0x0][0x188] ;  /* 0x00006200fff77624 */ /* 0x000fc400078e00ff */
[----:B------:R-:W3:Y:S04]  /*ce50*/  LDL.LU R8, [R1+0x168] ;  /* 0x0001680001087983 */ /* 0x000ee80000300800 */
[----:B------:R-:W-:Y:S04]  /*ce60*/  STL [R1+0x7e0], R3 ;  /* 0x0007e00301007387 */ /* 0x000fe80000100800 */
[----:B------:R1:W-:Y:S04]  /*ce70*/  LDGSTS.E [R3+0x45c00], [R6.64], P3 ;  /* 0x45c0000006037fae */ /* 0x0003e80009921846 */
[----:B------:R1:W-:Y:S04]  /*ce80*/  STL [R1+0x7a0], R7 ;  /* 0x0007a00701007387 */ /* 0x0003e80000100800 */
[----:B------:R-:W3:Y:S01]  /*ce90*/  LDL.LU R252, [R1+0x160] ;  /* 0x0001600001fc7983 */ /* 0x000ee20000300800 */
[----:B-1----:R-:W-:-:S03]  /*cea0*/  IMAD.SHL.U32 R7, R247, 0x20, RZ ;  /* 0x00000020f7077824 */ /* 0x002fc600078e00ff */
[----:B------:R-:W3:Y:S01]  /*ceb0*/  LDL.LU.64 R246, [R1+0xa8] ;  /* 0x0000a80001f67983 */ /* 0x000ee20000300a00 */
[----:B------:R-:W-:Y:S01]  /*cec0*/  ISETP.NE.U32.AND P3, PT, R27, RZ, PT ;  /* 0x000000ff1b00720c */ /* 0x000fe20003f65070 */
[----:B--2---:R-:W-:-:S05]  /*ced0*/  IMAD.WIDE R2, R7, 0x4, R12 ;  /* 0x0000000407027825 */ /* 0x004fca00078e020c */
[----:B------:R1:W-:Y:S01]  /*cee0*/  LDGSTS.E [R23+0x44200], [R2.64], P5 ;  /* 0x4420000002177fae */ /* 0x0003e2000a921846 */
[----:B------:R-:W-:-:S03]  /*cef0*/  ISETP.NE.U32.AND P5, PT, R250, RZ, PT ;  /* 0x000000fffa00720c */ /* 0x000fc60003fa5070 */
[----:B------:R1:W-:Y:S04]  /*cf00*/  STL.64 [R1+0x48], R2 ;  /* 0x0000480201007387 */ /* 0x0003e80000100a00 */
[----:B------:R-:W2:Y:S01]  /*cf10*/  LDL.LU.64 R26, [R1+0xa0] ;  /* 0x0000a000011a7983 */ /* 0x000ea20000300a00 */
[----:B-1----:R-:W-:-:S05]  /*cf20*/  IMAD.WIDE R2, R7, 0x4, R18 ;  /* 0x0000000407027825 */ /* 0x002fca00078e0212 */
[----:B------:R1:W-:Y:S04]  /*cf30*/  STL.64 [R1+0x58], R2 ;  /* 0x0000580201007387 */ /* 0x0003e80000100a00 */
[----:B------:R1:W-:Y:S01]  /*cf40*/  LDGSTS.E [R23+0x44600], [R2.64], P3 ;  /* 0x4460000002177fae */ /* 0x0003e20009921846 */
[----:B------:R-:W-:-:S03]  /*cf50*/  ISETP.NE.U32.AND P3, PT, R251, RZ, PT ;  /* 0x000000fffb00720c */ /* 0x000fc60003f65070 */
[----:B------:R-:W2:Y:S04]  /*cf60*/  LDL.LU.64 R18, [R1+0x68] ;  /* 0x0000680001127983 */ /* 0x000ea80000300a00 */
[----:B------:R-:W2:Y:S01]  /*cf70*/  LDL.LU.64 R10, [R1+0x60] ;  /* 0x00006000010a7983 */ /* 0x000ea20000300a00 */
[----:B-1----:R-:W-:-:S05]  /*cf80*/  IMAD.WIDE R2, R7, 0x4, R244 ;  /* 0x0000000407027825 */ /* 0x002fca00078e02f4 */
[----:B------:R3:W-:Y:S01]  /*cf90*/  LDGSTS.E [R23+0x44a00], [R2.64], P5 ;  /* 0x44a0000002177fae */ /* 0x0007e2000a921846 */
[----:B----4-:R-:W-:-:S03]  /*cfa0*/  ISETP.NE.U32.AND P5, PT, R243, RZ, PT ;  /* 0x000000fff300720c */ /* 0x010fc60003fa5070 */
[----:B------:R3:W-:Y:S01]  /*cfb0*/  STL.64 [R1+0x90], R2 ;  /* 0x0000900201007387 */ /* 0x0007e20000100a00 */
[----:B-----5:R-:W-:-:S03]  /*cfc0*/  IMAD.WIDE R16, R7, 0x4, R16 ;  /* 0x0000000407107825 */ /* 0x020fc600078e0210 */
[----:B------:R-:W4:Y:S04]  /*cfd0*/  LDL.LU.64 R244, [R1+0x50] ;  /* 0x0000500001f47983 */ /* 0x000f280000300a00 */
[----:B------:R-:W5:Y:S01]  /*cfe0*/  LDL.LU.64 R12, [R1+0x40] ;  /* 0x00004000010c7983 */ /* 0x000f620000300a00 */
[----:B---3--:R-:W-:-:S03]  /*cff0*/  IMAD.WIDE R2, R7, 0x4, R14 ;  /* 0x0000000407027825 */ /* 0x008fc600078e020e */
[----:B------:R-:W3:Y:S04]  /*d000*/  LDL.LU.64 R250, [R1+0x38] ;  /* 0x0000380001fa7983 */ /* 0x000ee80000300a00 */
[----:B------:R1:W-:Y:S01]  /*d010*/  LDGSTS.E [R23+0x44e00], [R2.64], P3 ;  /* 0x44e0000002177fae */ /* 0x0003e20009921846 */
[----:B------:R-:W-:-:S03]  /*d020*/  ISETP.NE.U32.AND P3, PT, R9, RZ, PT ;  /* 0x000000ff0900720c */ /* 0x000fc60003f65070 */
[----:B------:R1:W-:Y:S01]  /*d030*/  LDGSTS.E [R23+0x45200], [R16.64], P5 ;  /* 0x4520000010177fae */ /* 0x0003e2000a921846 */
[----:B------:R-:W-:Y:S01]  /*d040*/  ISETP.NE.U32.AND P5, PT, R8, RZ, PT ;  /* 0x000000ff0800720c */ /* 0x000fe20003fa5070 */
[C---:B------:R-:W-:Y:S02]  /*d050*/  IMAD.WIDE R30, R7.reuse, 0x4, R30 ;  /* 0x00000004071e7825 */ /* 0x040fe400078e021e */
[----:B------:R-:W3:Y:S04]  /*d060*/  LDL.LU.64 R14, [R1+0x30] ;  /* 0x00003000010e7983 */ /* 0x000ee80000300a00 */
[----:B------:R1:W-:Y:S01]  /*d070*/  STL.64 [R1+0x88], R2 ;  /* 0x0000880201007387 */ /* 0x0003e20000100a00 */
[----:B------:R-:W-:-:S03]  /*d080*/  IMAD.WIDE R246, R7, 0x4, R246 ;  /* 0x0000000407f67825 */ /* 0x000fc600078e02f6 */
[----:B------:R-:W3:Y:S04]  /*d090*/  LDL.LU.64 R242, [R1+0x20] ;  /* 0x0000200001f27983 */ /* 0x000ee80000300a00 */
[----:B------:R1:W-:Y:S04]  /*d0a0*/  LDGSTS.E [R23+0x45600], [R30.64], P3 ;  /* 0x456000001e177fae */ /* 0x0003e80009921846 */
[----:B-1----:R-:W3:Y:S04]  /*d0b0*/  LDL.LU.64 R2, [R1+0x18] ;  /* 0x0000180001027983 */ /* 0x002ee80000300a00 */
[----:B------:R1:W-:Y:S04]  /*d0c0*/  STL.64 [R1+0x80], R16 ;  /* 0x0000801001007387 */ /* 0x0003e80000100a00 */
[----:B------:R1:W-:Y:S04]  /*d0d0*/  LDGSTS.E [R23+0x45a00], [R246.64], P5 ;  /* 0x45a00000f6177fae */ /* 0x0003e8000a921846 */
[----:B-1----:R-:W3:Y:S04]  /*d0e0*/  LDL.LU.64 R16, [R1+0x10] ;  /* 0x0000100001107983 */ /* 0x002ee80000300a00 */
[----:B------:R-:W3:Y:S04]  /*d0f0*/  LDL.LU.64 R8, [R1] ;  /* 0x0000000001087983 */ /* 0x000ee80000300a00 */
[----:B------:R1:W-:Y:S04]  /*d100*/  STL.64 [R1+0x78], R30 ;  /* 0x0000781e01007387 */ /* 0x0003e80000100a00 */
[----:B-1----:R-:W3:Y:S04]  /*d110*/  LDL.LU.64 R30, [R1+0x840] ;  /* 0x00084000011e7983 */ /* 0x002ee80000300a00 */
[----:B------:R1:W-:Y:S04]  /*d120*/  STL.64 [R1+0x70], R246 ;  /* 0x000070f601007387 */ /* 0x0003e80000100a00 */
[----:B-1----:R-:W3:Y:S01]  /*d130*/  LDL.LU R246, [R1+0x838] ;  /* 0x0008380001f67983 */ /* 0x002ee20000300800 */
[----:B------:R-:W-:Y:S01]  /*d140*/  ISETP.NE.U32.AND P3, PT, R252, RZ, PT ;  /* 0x000000fffc00720c */ /* 0x000fe20003f65070 */
[----:B------:R-:W-:-:S04]  /*d150*/  IMAD.MOV.U32 R252, RZ, RZ, c[0x0][0x18c] ;  /* 0x00006300fffc7624 */ /* 0x000fc800078e00ff */
[----:B------:R-:W-:Y:S02]  /*d160*/  IMAD.SHL.U32 R252, R252, 0x20, RZ ;  /* 0x00000020fcfc7824 */ /* 0x000fe400078e00ff */
[----:B--2---:R-:W-:-:S06]  /*d170*/  IMAD.WIDE R26, R7, 0x4, R26 ;  /* 0x00000004071a7825 */ /* 0x004fcc00078e021a */
[----:B------:R1:W-:Y:S01]  /*d180*/  LDGSTS.E [R23+0x45e00], [R26.64], P3 ;  /* 0x45e000001a177fae */ /* 0x0003e20009921846 */
[----:B---3--:R-:W-:Y:S01]  /*d190*/  LOP3.LUT P5, RZ, R246, 0x400, RZ, 0xc0, !PT ;  /* 0x00000400f6ff7812 */ /* 0x008fe200078ac0ff */
[C---:B------:R-:W-:Y:S02]  /*d1a0*/  IMAD.WIDE R18, R252.reuse, 0x4, R18 ;  /* 0x00000004fc127825 */ /* 0x040fe400078e0212 */
[----:B------:R-:W2:Y:S04]  /*d1b0*/  LDL.LU.64 R246, [R1+0x8] ;  /* 0x0000080001f67983 */ /* 0x000ea80000300a00 */
[----:B------:R1:W-:Y:S01]  /*d1c0*/  STL.64 [R1+0x98], R26 ;  /* 0x0000981a01007387 */ /* 0x0003e20000100a00 */
[----:B----4-:R-:W-:-:S03]  /*d1d0*/  IMAD.WIDE R244, R252, 0x4, R244 ;  /* 0x00000004fcf47825 */ /* 0x010fc600078e02f4 */
[----:B------:R-:W0:Y:S04]  /*d1e0*/  LDGDEPBAR ;  /* 0x00000000000079af */ /* 0x000e280000000000 */
[----:B-1----:R-:W3:Y:S04]  /*d1f0*/  LDL.LU.64 R26, [R1+0x830] ;  /* 0x00083000011a7983 */ /* 0x002ee80000300a00 */
[----:B------:R-:W4:Y:S04]  /*d200*/  LDL.LU R23, [R1+0x828] ;  /* 0x0008280001177983 */ /* 0x000f280000300800 */
[----:B------:R1:W-:Y:S01]  /*d210*/  STL.64 [R1+0x7e8], R6 ;  /* 0x0007e80601007387 */ /* 0x0003e20000100a00 */
[----:B------:R-:W-:-:S03]  /*d220*/  IMAD.WIDE R250, R252, 0x4, R250 ;  /* 0x00000004fcfa7825 */ /* 0x000fc600078e02fa */
[----:B-1----:R-:W4:Y:S04]  /*d230*/  LDL.LU.64 R6, [R1+0x28] ;  /* 0x0000280001067983 */ /* 0x002f280000300a00 */
[----:B------:R1:W-:Y:S04]  /*d240*/  STL.64 [R1+0x68], R18 ;  /* 0x0000681201007387 */ /* 0x0003e80000100a00 */
[----:B-1----:R-:W4:Y:S04]  /*d250*/  LDL.LU.64 R18, [R1+0x820] ;  /* 0x0008200001127983 */ /* 0x002f280000300a00 */
[----:B------:R1:W-:Y:S04]  /*d260*/  STL.64 [R1+0x50], R244 ;  /* 0x000050f401007387 */ /* 0x0003e80000100a00 */
[----:B-1----:R-:W4:Y:S04]  /*d270*/  LDL.LU.64 R244, [R1+0x818] ;  /* 0x0008180001f47983 */ /* 0x002f280000300a00 */
[----:B------:R1:W-:Y:S04]  /*d280*/  STL.64 [R1+0x38], R250 ;  /* 0x000038fa01007387 */ /* 0x0003e80000100a00 */
[----:B-1----:R-:W4:Y:S01]  /*d290*/  LDL.LU.64 R250, [R1+0x810] ;  /* 0x0008100001fa7983 */ /* 0x002f220000300a00 */
[----:B------:R-:W-:-:S04]  /*d2a0*/  IMAD.WIDE R10, R252, 0x4, R10 ;  /* 0x00000004fc0a7825 */ /* 0x000fc800078e020a */
[C---:B-----5:R-:W-:Y:S01]  /*d2b0*/  IMAD.WIDE R12, R252.reuse, 0x4, R12 ;  /* 0x00000004fc0c7825 */ /* 0x060fe200078e020c */
[----:B------:R-:W-:Y:S03]  /*d2c0*/  STL.64 [R1+0x60], R10 ;  /* 0x0000600a01007387 */ /* 0x000fe60000100a00 */
[C---:B------:R-:W-:Y:S01]  /*d2d0*/  IMAD.WIDE R14, R252.reuse, 0x4, R14 ;  /* 0x00000004fc0e7825 */ /* 0x040fe200078e020e */
[----:B------:R-:W-:Y:S03]  /*d2e0*/  STL.64 [R1+0x7f0], R10 ;  /* 0x0007f00a01007387 */ /* 0x000fe60000100a00 */
[C---:B------:R-:W-:Y:S01]  /*d2f0*/  IMAD.WIDE R2, R252.reuse, 0x4, R2 ;  /* 0x00000004fc027825 */ /* 0x040fe200078e0202 */
[----:B------:R-:W-:Y:S03]  /*d300*/  STL.64 [R1+0x40], R12 ;  /* 0x0000400c01007387 */ /* 0x000fe60000100a00 */
[C---:B------:R-:W-:Y:S01]  /*d310*/  IMAD.WIDE R242, R252.reuse, 0x4, R242 ;  /* 0x00000004fcf27825 */ /* 0x040fe200078e02f2 */
[----:B------:R-:W-:Y:S03]  /*d320*/  STL.64 [R1+0x7f8], R12 ;  /* 0x0007f80c01007387 */ /* 0x000fe60000100a00 */
        /* <DEDUP_REMOVED lines=53> */
[----:B---3--:R-:W-:-:S04]  /*d680*/  IMAD.WIDE R26, R252, 0x4, R26 ;  /* 0x00000004fc1a7825 */ /* 0x008fc800078e021a */
[----:B----4-:R-:W-:-:S04]  /*d690*/  IMAD.WIDE R22, R252, 0x4, R22 ;  /* 0x00000004fc167825 */ /* 0x010fc800078e0216 */
[----:B------:R-:W-:-:S05]  /*d6a0*/  IMAD.WIDE R6, R252, 0x4, R6 ;  /* 0x00000004fc067825 */ /* 0x000fca00078e0206 */
[----:B------:R-:W-:Y:S04]  /*d6b0*/  STL.64 [R1+0x28], R6 ;  /* 0x0000280601007387 */ /* 0x000fe80000100a00 */
[----:B------:R1:W-:Y:S04]  /*d6c0*/  STL.64 [R1+0x800], R6 ;  /* 0x0008000601007387 */ /* 0x0003e80000100a00 */
[----:B------:R-:W-:Y:S04]  /*d6d0*/  STL.64 [R1+0x30], R14 ;  /* 0x0000300e01007387 */ /* 0x000fe80000100a00 */
[----:B------:R2:W-:Y:S01]  /*d6e0*/  STL.64 [R1+0x18], R2 ;  /* 0x0000180201007387 */ /* 0x0005e20000100a00 */
[----:B------:R-:W-:-:S03]  /*d6f0*/  IMAD.WIDE R18, R252, 0x4, R18 ;  /* 0x00000004fc127825 */ /* 0x000fc600078e0212 */
[----:B------:R3:W-:Y:S01]  /*d700*/  STL.64 [R1+0x20], R242 ;  /* 0x000020f201007387 */ /* 0x0007e20000100a00 */
[----:B------:R-:W-:-:S03]  /*d710*/  IMAD.WIDE R120, R252, 0x4, R120 ;  /* 0x00000004fc787825 */ /* 0x000fc600078e0278 */
[----:B-1----:R-:W4:Y:S01]  /*d720*/  LDL.64 R6, [R1+0x68] ;  /* 0x0000680001067983 */ /* 0x002f220000100a00 */
[----:B------:R-:W-:-:S03]  /*d730*/  IMAD.WIDE R122, R252, 0x4, R122 ;  /* 0x00000004fc7a7825 */ /* 0x000fc600078e027a */
[----:B------:R-:W5:Y:S01]  /*d740*/  LDL.64 R12, [R1+0x50] ;  /* 0x00005000010c7983 */ /* 0x000f620000100a00 */
[----:B------:R-:W-:-:S03]  /*d750*/  IMAD.WIDE R124, R252, 0x4, R124 ;  /* 0x00000004fc7c7825 */ /* 0x000fc600078e027c */
[----:B------:R-:W2:Y:S01]  /*d760*/  LDL.64 R10, [R1+0x38] ;  /* 0x00003800010a7983 */ /* 0x000ea20000100a00 */
[----:B------:R-:W-:-:S03]  /*d770*/  IMAD.WIDE R244, R252, 0x4, R244 ;  /* 0x00000004fcf47825 */ /* 0x000fc600078e02f4 */
[----:B------:R1:W-:Y:S01]  /*d780*/  STL.64 [R1+0x10], R16 ;  /* 0x0000101001007387 */ /* 0x0003e20000100a00 */
[----:B------:R-:W-:-:S03]  /*d790*/  IMAD.WIDE R126, R252, 0x4, R126 ;  /* 0x00000004fc7e7825 */ /* 0x000fc600078e027e */
[----:B------:R1:W-:Y:S01]  /*d7a0*/  STL.64 [R1], R8 ;  /* 0x0000000801007387 */ /* 0x0003e20000100a00 */
        /* <DEDUP_REMOVED lines=58> */
[----:B------:R-:W4:Y:S04]  /*db50*/  LDL.LU R252, [R1+0x808] ;  /* 0x0008080001fc7983 */ /* 0x000f280000300800 */
[----:B----4-:R4:W-:Y:S04]  /*db60*/  LDGSTS.E [R252+0x20000], [R6.64], P5 ;  /* 0x2000000006fc7fae */ /* 0x0109e8000a921846 */
[----:B-----5:R5:W-:Y:S04]  /*db70*/  LDGSTS.E [R252+0x20400], [R12.64], P5 ;  /* 0x204000000cfc7fae */ /* 0x020be8000a921846 */
[----:B--2---:R2:W-:Y:S04]  /*db80*/  LDGSTS.E [R252+0x20800], [R10.64], P5 ;  /* 0x208000000afc7fae */ /* 0x0045e8000a921846 */
[----:B----4-:R-:W4:Y:S04]  /*db90*/  LDL.LU.64 R6, [R1+0x800] ;  /* 0x0008000001067983 */ /* 0x010f280000300a00 */
[----:B-----5:R-:W5:Y:S04]  /*dba0*/  LDL.LU.64 R12, [R1+0x7f8] ;  /* 0x0007f800010c7983 */ /* 0x020f680000300a00 */
[----:B--2---:R-:W2:Y:S04]  /*dbb0*/  LDL.LU.64 R10, [R1+0x7f0] ;  /* 0x0007f000010a7983 */ /* 0x004ea80000300a00 */
        /* <DEDUP_REMOVED lines=53> */
[----:B-1----:R-:W-:-:S03]  /*df10*/  LOP3.LUT R2, R252, 0x40, RZ, 0x3c, !PT ;  /* 0x00000040fc027812 */ /* 0x002fc600078e3cff */
[----:B------:R1:W-:Y:S04]  /*df20*/  LDGSTS.E [R252+0x2e000], [R210.64], P5 ;  /* 0x2e000000d2fc7fae */ /* 0x0003e8000a921846 */
[----:B------:R1:W-:Y:S04]  /*df30*/  LDGSTS.E [R252+0x2e400], [R214.64], P5 ;  /* 0x2e400000d6fc7fae */ /* 0x0003e8000a921846 */
[----:B------:R1:W-:Y:S04]  /*df40*/  LDGSTS.E [R252+0x2e800], [R218.64], P5 ;  /* 0x2e800000dafc7fae */ /* 0x0003e8000a921846 */
[----:B------:R1:W-:Y:S04]  /*df50*/  LDGSTS.E [R252+0x2ec00], [R222.64], P5 ;  /* 0x2ec00000defc7fae */ /* 0x0003e8000a921846 */
[----:B------:R1:W-:Y:S04]  /*df60*/  LDGSTS.E [R252+0x2f000], [R226.64], P5 ;  /* 0x2f000000e2fc7fae */ /* 0x0003e8000a921846 */
[----:B------:R1:W-:Y:S04]  /*df70*/  LDGSTS.E [R252+0x2f400], [R230.64], P5 ;  /* 0x2f400000e6fc7fae */ /* 0x0003e8000a921846 */
[----:B----4-:R-:W4:Y:S04]  /*df80*/  LDL.LU.64 R6, [R1+0x7e8] ;  /* 0x0007e80001067983 */ /* 0x010f280000300a00 */
[----:B------:R1:W-:Y:S04]  /*df90*/  LDGSTS.E [R252+0x2f800], [R234.64], P5 ;  /* 0x2f800000eafc7fae */ /* 0x0003e8000a921846 */
[----:B------:R-:W4:Y:S04]  /*dfa0*/  LDL.LU R3, [R1+0x7e0] ;  /* 0x0007e00001037983 */ /* 0x000f280000300800 */
[----:B------:R1:W-:Y:S04]  /*dfb0*/  LDGSTS.E [R252+0x2fc00], [R238.64], P5 ;  /* 0x2fc00000eefc7fae */ /* 0x0003e8000a921846 */
[----:B------:R1:W-:Y:S04]  /*dfc0*/  STL [R1+0x79c], R247 ;  /* 0x00079cf701007387 */ /* 0x0003e80000100800 */
[----:B--2---:R2:W-:Y:S04]  /*dfd0*/  LDGSTS.E [R2+0x20200], [R10.64], P5 ;  /* 0x202000000a027fae */ /* 0x0045e8000a921846 */
[----:B-----5:R5:W-:Y:S04]  /*dfe0*/  LDGSTS.E [R2+0x20600], [R12.64], P5 ;  /* 0x206000000c027fae */ /* 0x020be8000a921846 */
[----:B------:R1:W-:Y:S04]  /*dff0*/  LDGSTS.E [R2+0x20a00], [R14.64], P5 ;  /* 0x20a000000e027fae */ /* 0x0003e8000a921846 */
[----:B--2---:R-:W2:Y:S04]  /*e000*/  LDL.LU.64 R10, [R1+0x7d8] ;  /* 0x0007d800010a7983 */ /* 0x004ea80000300a00 */
[----:B-----5:R-:W5:Y:S04]  /*e010*/  LDL.LU R12, [R1+0x7d0] ;  /* 0x0007d000010c7983 */ /* 0x020f680000300800 */
[----:B-1----:R-:W2:Y:S04]  /*e020*/  LDL.LU.64 R14, [R1+0x7c8] ;  /* 0x0007c800010e7983 */ /* 0x002ea80000300a00 */
[----:B------:R3:W-:Y:S04]  /*e030*/  LDGSTS.E [R2+0x20e00], [R242.64], P5 ;  /* 0x20e00000f2027fae */ /* 0x0007e8000a921846 */
[----:B------:R1:W-:Y:S04]  /*e040*/  LDGSTS.E [R2+0x21200], [R16.64], P5 ;  /* 0x2120000010027fae */ /* 0x0003e8000a921846 */
[----:B------:R1:W-:Y:S04]  /*e050*/  LDGSTS.E [R2+0x21600], [R8.64], P5 ;  /* 0x2160000008027fae */ /* 0x0003e8000a921846 */
[----:B---3--:R-:W3:Y:S04]  /*e060*/  LDL.LU.64 R242, [R1+0x7c0] ;  /* 0x0007c00001f27983 */ /* 0x008ee80000300a00 */
[----:B-1----:R-:W4:Y:S04]  /*e070*/  LDL.LU.64 R16, [R1+0x7b8] ;  /* 0x0007b80001107983 */ /* 0x002f280000300a00 */
        /* <DEDUP_REMOVED lines=12> */
[----:B------:R-:W1:Y:S04]  /*e140*/  S2R R9, SR_TID.X ;  /* 0x0000000000097919 */ /* 0x000e680000002100 */
        /* <DEDUP_REMOVED lines=19> */
[----:B------:R1:W-:Y:S02]  /*e280*/  LDGSTS.E [R2+0x29600], [R136.64], P5 ;  /* 0x2960000088027fae */ /* 0x0003e4000a921846 */
[----:B-1----:R-:W-:-:S02]  /*e290*/  SHF.R.U32.HI R8, RZ, 0x6, R9 ;  /* 0x00000006ff087819 */ /* 0x002fc40000011609 */
[----:B------:R1:W-:Y:S04]  /*e2a0*/  LDGSTS.E [R2+0x29a00], [R140.64], P5 ;  /* 0x29a000008c027fae */ /* 0x0003e8000a921846 */
[----:B------:R1:W-:Y:S04]  /*e2b0*/  LDGSTS.E [R2+0x29e00], [R144.64], P5 ;  /* 0x29e0000090027fae */ /* 0x0003e8000a921846 */
[----:B------:R1:W-:Y:S04]  /*e2c0*/  LDGSTS.E [R2+0x2a200], [R148.64], P5 ;  /* 0x2a20000094027fae */ /* 0x0003e8000a921846 */
[----:B------:R1:W-:Y:S01]  /*e2d0*/  LDGSTS.E [R2+0x2a600], [R152.64], P5 ;  /* 0x2a60000098027fae */ /* 0x0003e2000a921846 */
[----:B------:R-:W-:-:S03]  /*e2e0*/  SGXT.U32 R8, R8, 0x1 ;  /* 0x000000010808781a */ /* 0x000fc60000000000 */
[----:B------:R1:W-:Y:S01]  /*e2f0*/  LDGSTS.E [R2+0x2aa00], [R156.64], P5 ;  /* 0x2aa000009c027fae */ /* 0x0003e2000a921846 */
[----:B------:R-:W-:-:S03]  /*e300*/  LOP3.LUT R9, R9, 0x1f, RZ, 0xc0, !PT ;  /* 0x0000001f09097812 */ /* 0x000fc600078ec0ff */
[----:B------:R1:W-:Y:S04]  /*e310*/  LDGSTS.E [R2+0x2ae00], [R160.64], P5 ;  /* 0x2ae00000a0027fae */ /* 0x0003e8000a921846 */
[----:B------:R1:W-:Y:S04]  /*e320*/  LDGSTS.E [R2+0x2b200], [R164.64], P5 ;  /* 0x2b200000a4027fae */ /* 0x0003e8000a921846 */
[----:B------:R1:W-:Y:S01]  /*e330*/  LDGSTS.E [R2+0x2b600], [R168.64], P5 ;  /* 0x2b600000a8027fae */ /* 0x0003e2000a921846 */
[----:B------:R-:W-:-:S03]  /*e340*/  LOP3.LUT R8, R8, 0x18, RZ, 0xfc, !PT ;  /* 0x0000001808087812 */ /* 0x000fc600078efcff */
[----:B------:R1:W-:Y:S01]  /*e350*/  LDGSTS.E [R2+0x2ba00], [R172.64], P5 ;  /* 0x2ba00000ac027fae */ /* 0x0003e2000a921846 */
[----:B------:R-:W-:-:S03]  /*e360*/  ISETP.GE.AND P3, PT, R9, UR4, PT ;  /* 0x0000000409007c0c */ /* 0x000fc6000bf66270 */
[----:B------:R1:W-:Y:S04]  /*e370*/  LDGSTS.E [R2+0x2be00], [R176.64], P5 ;  /* 0x2be00000b0027fae */ /* 0x0003e8000a921846 */
[----:B------:R1:W-:Y:S04]  /*e380*/  LDGSTS.E [R2+0x2c200], [R180.64], P5 ;  /* 0x2c200000b4027fae */ /* 0x0003e8000a921846 */
[----:B------:R1:W-:Y:S01]  /*e390*/  LDGSTS.E [R2+0x2c600], [R184.64], P5 ;  /* 0x2c600000b8027fae */ /* 0x0003e2000a921846 */
[----:B------:R-:W-:-:S03]  /*e3a0*/  SEL R247, RZ, 0x4, P3 ;  /* 0x00000004fff77807 */ /* 0x000fc60001800000 */
[----:B------:R1:W-:Y:S01]  /*e3b0*/  LDGSTS.E [R2+0x2ca00], [R188.64], P5 ;  /* 0x2ca00000bc027fae */ /* 0x0003e2000a921846 */
[----:B------:R-:W-:-:S03]  /*e3c0*/  ISETP.GE.AND P3, PT, R8, UR4, PT ;  /* 0x0000000408007c0c */ /* 0x000fc6000bf66270 */
        /* <DEDUP_REMOVED lines=15> */
[----:B------:R-:W-:-:S02]  /*e4c0*/  SEL R9, RZ, 0x4, P3 ;  /* 0x00000004ff097807 */ /* 0x000fc40001800000 */
[--C-:B-1----:R-:W-:Y:S02]  /*e4d0*/  SHF.R.U32.HI R2, RZ, 0x6, R8.reuse ;  /* 0x00000006ff027819 */ /* 0x102fe40000011608 */
[----:B------:R-:W-:Y:S02]  /*e4e0*/  SHF.R.U32.HI R8, RZ, 0x6, R8 ;  /* 0x00000006ff087819 */ /* 0x000fe40000011608 */
[----:B------:R-:W-:Y:S02]  /*e4f0*/  SGXT.U32 R2, R2, 0x1 ;  /* 0x000000010202781a */ /* 0x000fe40000000000 */
[----:B------:R-:W-:Y:S02]  /*e500*/  SGXT.U32 R8, R8, 0x1 ;  /* 0x000000010808781a */ /* 0x000fe40000000000 */
[----:B------:R-:W-:Y:S01]  /*e510*/  LOP3.LUT R2, R2, 0x1c, RZ, 0xfc, !PT ;  /* 0x0000001c02027812 */ /* 0x000fe200078efcff */
[----:B----4-:R-:W-:Y:S01]  /*e520*/  IMAD.WIDE R16, R7, 0x4, R16 ;  /* 0x0000000407107825 */ /* 0x010fe200078e0210 */
[----:B------:R-:W-:Y:S06]  /*e530*/  BAR.SYNC.DEFER_BLOCKING 0x0 ;  /* 0x0000000000007b1d */ /* 0x000fec0000010000 */
[----:B------:R-:W-:Y:S01]  /*e540*/  @!PT LDS RZ, [RZ] ;  /* 0x00000000fffff984 */ /* 0x000fe20000000800 */
[----:B------:R-:W-:Y:S01]  /*e550*/  @!PT LDS RZ, [RZ] ;  /* 0x00000000fffff984 */ /* 0x000fe20000000800 */
[----:B------:R-:W-:Y:S01]  /*e560*/  @!PT LDS RZ, [RZ] ;  /* 0x00000000fffff984 */ /* 0x000fe20000000800 */
[----:B------:R1:W-:Y:S01]  /*e570*/  LDGSTS.E [R3+0x46000], [R16.64], P4 ;  /* 0x4600000010037fae */ /* 0x0003e2000a121846 */
[----:B------:R-:W-:-:S02]  /*e580*/  ISETP.GE.AND P4, PT, R2, UR4, PT ;  /* 0x0000000402007c0c */ /* 0x000fc4000bf86270 */
[----:B-1----:R-:W-:Y:S02]  /*e590*/  SEL R16, R9, RZ, P0 ;  /* 0x000000ff09107207 */ /* 0x002fe40000000000 */
[----:B------:R-:W-:Y:S02]  /*e5a0*/  LOP3.LUT R9, R8, 0x2, RZ, 0xfc, !PT ;  /* 0x0000000208097812 */ /* 0x000fe400078efcff */
[----:B------:R-:W-:Y:S02]  /*e5b0*/  ISETP.NE.U32.AND P3, PT, R16, RZ, PT ;  /* 0x000000ff1000720c */ /* 0x000fe40003f65070 */
[----:B------:R-:W-:Y:S02]  /*e5c0*/  SEL R16, RZ, 0x4, P4 ;  /* 0x00000004ff107807 */ /* 0x000fe40002000000 */
[----:B------:R-:W-:Y:S02]  /*e5d0*/  ISETP.GE.AND P4, PT, R9, UR4, PT ;  /* 0x0000000409007c0c */ /* 0x000fe4000bf86270 */
[----:B------:R-:W4:Y:S01]  /*e5e0*/  LDL.LU R9, [R1+0x114] ;  /* 0x0001140001097983 */ /* 0x000f220000300800 */
[----:B---3--:R-:W-:-:S03]  /*e5f0*/  IMAD.WIDE R242, R7, 0x4, R242 ;  /* 0x0000000407f27825 */ /* 0x008fc600078e02f2 */
[----:B------:R-:W1:Y:S04]  /*e600*/  S2R R17, SR_TID.X ;  /* 0x0000000000117919 */ /* 0x000e680000002100 */
[----:B------:R3:W-:Y:S01]  /*e610*/  LDGSTS.E [R3+0x46400], [R242.64], P2 ;  /* 0x46400000f2037fae */ /* 0x0007e20009121846 */
[----:B------:R-:W-:Y:S02]  /*e620*/  SEL R16, R16, RZ, P0 ;  /* 0x000000ff10107207 */ /* 0x000fe40000000000 */
[----:B------:R-:W-:Y:S01]  /*e630*/  LOP3.LUT R8, R8, 0x6, RZ, 0xfc, !PT ;  /* 0x0000000608087812 */ /* 0x000fe200078efcff */
[----:B--2---:R-:W-:Y:S01]  /*e640*/  IMAD.WIDE R14, R7, 0x4, R14 ;  /* 0x00000004070e7825 */ /* 0x004fe200078e020e */
[----:B------:R-:W-:Y:S01]  /*e650*/  SEL R13, RZ, 0x4, P4 ;  /* 0x00000004ff0d7807 */ /* 0x000fe20002000000 */
[----:B------:R-:W2:Y:S04]  /*e660*/  LDL.LU R2, [R1+0x110] ;  /* 0x0001100001027983 */ /* 0x000ea80000300800 */
[----:B---3--:R-:W3:Y:S01]  /*e670*/  S2R R243, SR_TID.X ;  /* 0x0000000000f37919 */ /* 0x008ee20000002100 */
[----:B------:R-:W-:-:S03]  /*e680*/  ISETP.NE.U32.AND P2, PT, R16, RZ, PT ;  /* 0x000000ff1000720c */ /* 0x000fc60003f45070 */
[----:B------:R-:W5:Y:S01]  /*e690*/  S2R R16, SR_TID.X ;  /* 0x0000000000107919 */ /* 0x000f620000002100 */
[----:B-1----:R-:W-:-:S03]  /*e6a0*/  SHF.R.U32.HI R17, RZ, 0x6, R17 ;  /* 0x00000006ff117819 */ /* 0x002fc60000011611 */
[----:B------:R1:W-:Y:S01]  /*e6b0*/  LDGSTS.E [R3+0x46800], [R14.64], P1 ;  /* 0x468000000e037fae */ /* 0x0003e20008921846 */
[----:B------:R-:W-:Y:S02]  /*e6c0*/  SGXT.U32 R17, R17, 0x1 ;  /* 0x000000011111781a */ /* 0x000fe40000000000 */
[----:B------:R-:W-:Y:S02]  /*e6d0*/  ISETP.GE.AND P4, PT, R8, UR4, PT ;  /* 0x0000000408007c0c */ /* 0x000fe4000bf86270 */
[----:B------:R-:W-:Y:S02]  /*e6e0*/  LOP3.LUT R17, R17, 0xa, RZ, 0xfc, !PT ;  /* 0x0000000a11117812 */ /* 0x000fe400078efcff */
[----:B------:R-:W-:Y:S02]  /*e6f0*/  SEL R8, RZ, 0x4, P4 ;  /* 0x00000004ff087807 */ /* 0x000fe40002000000 */
[----:B---3--:R-:W-:-:S04]  /*e700*/  SHF.R.U32.HI R243, RZ, 0x6, R243 ;  /* 0x00000006fff37819 */ /* 0x008fc800000116f3 */
[----:B------:R-:W-:Y:S02]  /*e710*/  SGXT.U32 R243, R243, 0x1 ;  /* 0x00000001f3f3781a */ /* 0x000fe40000000000 */
[----:B------:R-:W-:Y:S02]  /*e720*/  ISETP.GE.AND P4, PT, R17, UR4, PT ;  /* 0x0000000411007c0c */ /* 0x000fe4000bf86270 */
[----:B------:R-:W-:Y:S02]  /*e730*/  LOP3.LUT R242, R243, 0xe, RZ, 0xfc, !PT ;  /* 0x0000000ef3f27812 */ /* 0x000fe400078efcff */
[----:B------:R-:W-:Y:S02]  /*e740*/  SEL R17, RZ, 0x4, P4 ;  /* 0x00000004ff117807 */ /* 0x000fe40002000000 */
[----:B-----5:R-:W-:Y:S02]  /*e750*/  SHF.R.U32.HI R16, RZ, 0x6, R16 ;  /* 0x00000006ff107819 */ /* 0x020fe40000011610 */
[----:B------:R-:W-:-:S02]  /*e760*/  ISETP.GE.AND P4, PT, R242, UR4, PT ;  /* 0x00000004f2007c0c */ /* 0x000fc4000bf86270 */
[----:B------:R-:W-:Y:S02]  /*e770*/  LOP3.LUT R243, R243, 0x12, RZ, 0xfc, !PT ;  /* 0x00000012f3f37812 */ /* 0x000fe400078efcff */
[----:B------:R-:W-:Y:S02]  /*e780*/  SGXT.U32 R16, R16, 0x1 ;  /* 0x000000011010781a */ /* 0x000fe40000000000 */
[----:B------:R-:W-:Y:S02]  /*e790*/  SEL R242, RZ, 0x4, P4 ;  /* 0x00000004fff27807 */ /* 0x000fe40002000000 */
[----:B------:R-:W-:Y:S02]  /*e7a0*/  ISETP.GE.AND P4, PT, R243, UR4, PT ;  /* 0x00000004f3007c0c */ /* 0x000fe4000bf86270 */
[----:B-1----:R-:W-:Y:S02]  /*e7b0*/  SEL R14, R13, RZ, P0 ;  /* 0x000000ff0d0e7207 */ /* 0x002fe40000000000 */
[----:B------:R-:W-:Y:S01]  /*e7c0*/  LOP3.LUT R16, R16, 0x16, RZ, 0xfc, !PT ;  /* 0x0000001610107812 */ /* 0x000fe200078efcff */
[----:B------:R-:W1:Y:S01]  /*e7d0*/  S2R R15, SR_TID.X ;  /* 0x00000000000f7919 */ /* 0x000e620000002100 */
[----:B------:R-:W-:-:S02]  /*e7e0*/  SEL R243, RZ, 0x4, P4 ;  /* 0x00000004fff37807 */ /* 0x000fc40002000000 */
[----:B------:R-:W-:Y:S01]  /*e7f0*/  ISETP.NE.U32.AND P4, PT, R14, RZ, PT ;  /* 0x000000ff0e00720c */ /* 0x000fe20003f85070 */
[----:B------:R-:W3:Y:S01]  /*e800*/  LDL.LU R13, [R1+0x7b4] ;  /* 0x0007b400010d7983 */ /* 0x000ee20000300800 */
[----:B------:R-:W-:Y:S02]  /*e810*/  ISETP.GE.AND P1, PT, R16, UR4, PT ;  /* 0x0000000410007c0c */ /* 0x000fe4000bf26270 */
[----:B------:R-:W-:Y:S02]  /*e820*/  SEL R14, R8, RZ, P0 ;  /* 0x000000ff080e7207 */ /* 0x000fe40000000000 */
[----:B------:R-:W-:Y:S01]  /*e830*/  SEL R16, RZ, 0x4, P1 ;  /* 0x00000004ff107807 */ /* 0x000fe20000800000 */
[----:B------:R-:W5:Y:S01]  /*e840*/  LDL.LU R8, [R1+0x7b0] ;  /* 0x0007b00001087983 */ /* 0x000f620000300800 */
[----:B------:R-:W-:-:S03]  /*e850*/  ISETP.NE.U32.AND P1, PT, R14, RZ, PT ;  /* 0x000000ff0e00720c */ /* 0x000fc60003f25070 */
[----:B------:R-:W1:Y:S02]  /*e860*/  S2R R14, SR_TID.X ;  /* 0x00000000000e7919 */ /* 0x000e640000002100 */
[----:B-1----:R-:W-:-:S04]  /*e870*/  SHF.R.U32.HI R15, RZ, 0x6, R15 ;  /* 0x00000006ff0f7819 */ /* 0x002fc8000001160f */
[----:B------:R-:W-:-:S04]  /*e880*/  SGXT.U32 R15, R15, 0x1 ;  /* 0x000000010f0f781a */ /* 0x000fc80000000000 */
[----:B------:R-:W-:Y:S02]  /*e890*/  LOP3.LUT R15, R15, 0x1a, RZ, 0xfc, !PT ;  /* 0x0000001a0f0f7812 */ /* 0x000fe400078efcff */
[----:B------:R-:W-:-:S04]  /*e8a0*/  SHF.R.U32.HI R14, RZ, 0x6, R14 ;  /* 0x00000006ff0e7819 */ /* 0x000fc8000001160e */
[----:B------:R-:W-:Y:S02]  /*e8b0*/  SGXT.U32 R14, R14, 0x1 ;  /* 0x000000010e0e781a */ /* 0x000fe40000000000 */
[----:B------:R-:W-:Y:S02]  /*e8c0*/  ISETP.GE.AND P5, PT, R15, UR4, PT ;  /* 0x000000040f007c0c */ /* 0x000fe4000bfa6270 */
[----:B------:R-:W-:Y:S02]  /*e8d0*/  LOP3.LUT R14, R14, 0x1e, RZ, 0xfc, !PT ;  /* 0x0000001e0e0e7812 */ /* 0x000fe400078efcff */
[----:B------:R-:W-:Y:S02]  /*e8e0*/  SEL R15, RZ, 0x4, P5 ;  /* 0x00000004ff0f7807 */ /* 0x000fe40002800000 */
[----:B------:R-:W-:-:S04]  /*e8f0*/  ISETP.GE.AND P5, PT, R14, UR4, PT ;  /* 0x000000040e007c0c */ /* 0x000fc8000bfa6270 */
[----:B------:R-:W-:Y:S02]  /*e900*/  SEL R14, RZ, 0x4, P5 ;  /* 0x00000004ff0e7807 */ /* 0x000fe40002800000 */
[----:B------:R-:W-:Y:S02]  /*e910*/  SEL R247, R247, RZ, P0 ;  /* 0x000000fff7f77207 */ /* 0x000fe40000000000 */
[----:B------:R-:W-:Y:S02]  /*e920*/  SEL R17, R17, RZ, P0 ;  /* 0x000000ff11117207 */ /* 0x000fe40000000000 */
[----:B------:R-:W-:Y:S02]  /*e930*/  SEL R242, R242, RZ, P0 ;  /* 0x000000fff2f27207 */ /* 0x000fe40000000000 */
[----:B------:R-:W-:Y:S02]  /*e940*/  SEL R243, R243, RZ, P0 ;  /* 0x000000fff3f37207 */ /* 0x000fe40000000000 */
[----:B------:R-:W-:-:S02]  /*e950*/  SEL R16, R16, RZ, P0 ;  /* 0x000000ff10107207 */ /* 0x000fc40000000000 */
[----:B------:R-:W-:Y:S02]  /*e960*/  SEL R15, R15, RZ, P0 ;  /* 0x000000ff0f0f7207 */ /* 0x000fe40000000000 */
[----:B------:R-:W-:Y:S02]  /*e970*/  SEL R14, R14, RZ, P0 ;  /* 0x000000ff0e0e7207 */ /* 0x000fe40000000000 */
[----:B----4-:R-:W-:Y:S02]  /*e980*/  ISETP.NE.U32.AND P0, PT, R9, RZ, PT ;  /* 0x000000ff0900720c */ /* 0x010fe40003f05070 */
[----:B------:R-:W5:Y:S01]  /*e990*/  LDL.LU R9, [R1+0x7ac] ;  /* 0x0007ac0001097983 */ /* 0x000f620000300800 */
[----:B--2---:R-:W-:-:S03]  /*e9a0*/  ISETP.NE.U32.AND P5, PT, R2, RZ, PT ;  /* 0x000000ff0200720c */ /* 0x004fc60003fa5070 */
[----:B------:R-:W2:Y:S01]  /*e9b0*/  LDL.LU R2, [R1+0x7a8] ;  /* 0x0007a80001027983 */ /* 0x000ea20000300800 */
[----:B-----5:R-:W-:-:S06]  /*e9c0*/  IMAD.WIDE R8, R7, 0x4, R8 ;  /* 0x0000000407087825 */ /* 0x020fcc00078e0208 */
[----:B------:R1:W-:Y:S01]  /*e9d0*/  LDGSTS.E [R3+0x46c00], [R8.64], P0 ;  /* 0x46c0000008037fae */ /* 0x0003e20008121846 */
[----:B------:R-:W-:-:S03]  /*e9e0*/  ISETP.NE.U32.AND P0, PT, R17, RZ, PT ;  /* 0x000000ff1100720c */ /* 0x000fc60003f05070 */
[----:B-1----:R-:W2:Y:S04]  /*e9f0*/  LDL.LU R3, [R1+0x7a4] ;  /* 0x0007a40001037983 */ /* 0x002ea80000300800 */
[----:B------:R-:W4:Y:S04]  /*ea00*/  LDL.LU.64 R8, [R1+0x58] ;  /* 0x0000580001087983 */ /* 0x000f280000300a00 */
[----:B------:R-:W5:Y:S01]  /*ea10*/  LDL R17, [R1+0x1d8] ;  /* 0x0001d80001117983 */ /* 0x000f620000100800 */
[----:B--2---:R-:W-:-:S05]  /*ea20*/  IMAD.WIDE R2, R7, 0x4, R2 ;  /* 0x0000000407027825 */ /* 0x004fca00078e0202 */
[----:B-----5:R1:W-:Y:S01]  /*ea30*/  LDGSTS.E [R17+0x47000], [R2.64], P5 ;  /* 0x4700000002117fae */ /* 0x0203e2000a921846 */
[----:B------:R-:W-:-:S03]  /*ea40*/  ISETP.NE.U32.AND P5, PT, R242, RZ, PT ;  /* 0x000000fff200720c */ /* 0x000fc60003fa5070 */
[----:B-1----:R-:W2:Y:S04]  /*ea50*/  LDL.LU.64 R2, [R1+0x48] ;  /* 0x0000480001027983 */ /* 0x002ea80000300a00 */
[----:B------:R-:W5:Y:S01]  /*ea60*/  LDL R242, [R1+0x1d8] ;  /* 0x0001d80001f27983 */ /* 0x000f620000100800 */
[----:B---3--:R-:W-:-:S04]  /*ea70*/  IMAD.WIDE R12, R7, 0x4, R12 ;  /* 0x00000004070c7825 */ /* 0x008fc800078e020c */
[----:B------:R-:W-:-:S04]  /*ea80*/  IMAD.WIDE R10, R7, 0x4, R10 ;  /* 0x00000004070a7825 */ /* 0x000fc800078e020a */
[----:B------:R-:W-:Y:S01]  /*ea90*/  IMAD.MOV.U32 R17, RZ, RZ, c[0x0][0x188] ;  /* 0x00006200ff117624 */ /* 0x000fe200078e00ff */
[----:B-----5:R1:W-:Y:S01]  /*eaa0*/  LDGSTS.E [R242+0x47400], [R12.64], P6 ;  /* 0x474000000cf27fae */ /* 0x0203e2000b121846 */
[----:B------:R-:W-:-:S03]  /*eab0*/  ISETP.NE.U32.AND P6, PT, R243, RZ, PT ;  /* 0x000000fff300720c */ /* 0x000fc60003fc5070 */
[----:B------:R3:W-:Y:S04]  /*eac0*/  LDGSTS.E [R242+0x47800], [R10.64], P3 ;  /* 0x478000000af27fae */ /* 0x0007e80009921846 */
[----:B-1----:R-:W5:Y:S04]  /*ead0*/  LDL.LU.64 R12, [R1+0x88] ;  /* 0x00008800010c7983 */ /* 0x002f680000300a00 */
[----:B------:R-:W2:Y:S04]  /*eae0*/  LDL R243, [R1+0x690] ;  /* 0x0006900001f37983 */ /* 0x000ea80000100800 */
[----:B------:R-:W2:Y:S04]  /*eaf0*/  LDL.LU R7, [R1+0x7a0] ;  /* 0x0007a00001077983 */ /* 0x000ea80000300800 */
[----:B---3--:R-:W3:Y:S01]  /*eb00*/  LDL R11, [R1+0x1d8] ;  /* 0x0001d800010b7983 */ /* 0x008ee20000100800 */
[----:B------:R-:W-:Y:S01]  /*eb10*/  IMAD.SHL.U32 R10, R17, 0x20, RZ ;  /* 0x00000020110a7824 */ /* 0x000fe200078e00ff */
[----:B------:R-:W-:-:S02]  /*eb20*/  ISETP.NE.U32.AND P3, PT, R16, RZ, PT ;  /* 0x000000ff1000720c */ /* 0x000fc40003f65070 */
[----:B------:R-:W4:Y:S01]  /*eb30*/  LDL.LU.64 R16, [R1+0x90] ;  /* 0x0000900001107983 */ /* 0x000f220000300a00 */
[----:B------:R-:W-:Y:S02]  /*eb40*/  IMAD.MOV.U32 R242, RZ, RZ, c[0x0][0x188] ;  /* 0x00006200fff27624 */ /* 0x000fe400078e00ff */
[----:B--2---:R-:W-:-:S05]  /*eb50*/  IMAD.WIDE R6, R10, 0x4, R6 ;  /* 0x000000040a067825 */ /* 0x004fca00078e0206 */
[----:B---3--:R1:W-:Y:S02]  /*eb60*/  LDGSTS.E [R11+0x47c00], [R6.64], P2 ;  /* 0x47c00000060b7fae */ /* 0x0083e40009121846 */
[----:B-1----:R-:W-:-:S04]  /*eb70*/  IMAD.SHL.U32 R7, R242, 0x20, RZ ;  /* 0x00000020f2077824 */ /* 0x002fc800078e00ff */
[----:B------:R-:W-:-:S05]  /*eb80*/  IMAD.WIDE R2, R7, 0x4, R2 ;  /* 0x0000000407027825 */ /* 0x000fca00078e0202 */
[----:B------:R4:W-:Y:S01]  /*eb90*/  LDGSTS.E [R243+0x46200], [R2.64], P4 ;  /* 0x4620000002f37fae */ /* 0x0009e2000a121846 */
[----:B------:R-:W-:Y:S01]  /*eba0*/  ISETP.NE.U32.AND P2, PT, R15, RZ, PT ;  /* 0x000000ff0f00720c */ /* 0x000fe20003f45070 */
[----:B----4-:R-:W-:-:S05]  /*ebb0*/  IMAD.WIDE R2, R7, 0x4, R8 ;  /* 0x0000000407027825 */ /* 0x010fca00078e0208 */
[----:B------:R1:W-:Y:S01]  /*ebc0*/  LDGSTS.E [R243+0x46600], [R2.64], P1 ;  /* 0x4660000002f37fae */ /* 0x0003e20008921846 */
[----:B------:R-:W-:-:S03]  /*ebd0*/  ISETP.NE.U32.AND P4, PT, R14, RZ, PT ;  /* 0x000000ff0e00720c */ /* 0x000fc60003f85070 */
[----:B------:R-:W2:Y:S01]  /*ebe0*/  LDL.LU.64 R14, [R1+0x68] ;  /* 0x00006800010e7983 */ /* 0x000ea20000300a00 */
[----:B-1----:R-:W-:-:S03]  /*ebf0*/  IMAD.WIDE R2, R7, 0x4, R16 ;  /* 0x0000000407027825 */ /* 0x002fc600078e0210 */
[----:B------:R-:W3:Y:S01]  /*ec00*/  LDL.LU.64 R8, [R1+0x50] ;  /* 0x0000500001087983 */ /* 0x000ee20000300a00 */
[----:B------:R-:W-:-:S03]  /*ec10*/  ISETP.NE.U32.AND P1, PT, R247, RZ, PT ;  /* 0x000000fff700720c */ /* 0x000fc60003f25070 */
[----:B------:R5:W-:Y:S04]  /*ec20*/  LDGSTS.E [R243+0x46a00], [R2.64], P0 ;  /* 0x46a0000002f37fae */ /* 0x000be80008121846 */
[----:B------:R-:W4:Y:S04]  /*ec30*/  LDL.LU.64 R10, [R1+0x38] ;  /* 0x00003800010a7983 */ /* 0x000f280000300a00 */
[----:B------:R-:W2:Y:S01]  /*ec40*/  LDL.LU R247, [R1+0x79c] ;  /* 0x00079c0001f77983 */ /* 0x000ea20000300800 */
[----:B-----5:R-:W-:-:S03]  /*ec50*/  IMAD.WIDE R2, R7, 0x4, R12 ;  /* 0x0000000407027825 */ /* 0x020fc600078e020c */
[----:B------:R-:W5:Y:S04]  /*ec60*/  LDL.LU.64 R16, [R1+0x28] ;  /* 0x0000280001107983 */ /* 0x000f680000300a00 */
[----:B------:R-:W2:Y:S04]  /*ec70*/  LDL.LU.64 R12, [R1+0x18] ;  /* 0x00001800010c7983 */ /* 0x000ea80000300a00 */
[----:B------:R1:W-:Y:S04]  /*ec80*/  LDGSTS.E [R243+0x46e00], [R2.64], P5 ;  /* 0x46e0000002f37fae */ /* 0x0003e8000a921846 */
[----:B-1----:R-:W2:Y:S02]  /*ec90*/  LDL.LU.64 R2, [R1+0x80] ;  /* 0x0000800001027983 */ /* 0x002ea40000300a00 */
[----:B--2---:R-:W-:-:S05]  /*eca0*/  IMAD.WIDE R2, R7, 0x4, R2 ;  /* 0x0000000407027825 */ /* 0x004fca00078e0202 */
[----:B------:R1:W-:Y:S04]  /*ecb0*/  LDGSTS.E [R243+0x47200], [R2.64], P6 ;  /* 0x4720000002f37fae */ /* 0x0003e8000b121846 */
[----:B-1----:R-:W2:Y:S04]  /*ecc0*/  LDL.LU.64 R2, [R1+0x78] ;  /* 0x0000780001027983 */ /* 0x002ea80000300a00 */
[----:B------:R-:W1:Y:S01]  /*ecd0*/  S2R R242, SR_TID.X ;  /* 0x0000000000f27919 */ /* 0x000e620000002100 */
[----:B--2---:R-:W-:-:S05]  /*ece0*/  IMAD.WIDE R2, R7, 0x4, R2 ;  /* 0x0000000407027825 */ /* 0x004fca00078e0202 */
[----:B------:R2:W-:Y:S04]  /*ecf0*/  LDGSTS.E [R243+0x47600], [R2.64], P3 ;  /* 0x4760000002f37fae */ /* 0x0005e80009921846 */
[----:B--2---:R-:W2:Y:S01]  /*ed00*/  LDL.LU.64 R2, [R1+0x70] ;  /* 0x0000700001027983 */ /* 0x004ea20000300a00 */
[----:B-1----:R-:W-:Y:S02]  /*ed10*/  IMAD.SHL.U32 R6, R242, 0x400, RZ ;  /* 0x00000400f2067824 */ /* 0x002fe400078e00ff */
[----:B--2---:R-:W-:-:S05]  /*ed20*/  IMAD.WIDE R2, R7, 0x4, R2 ;  /* 0x0000000407027825 */ /* 0x004fca00078e0202 */
[----:B------:R1:W-:Y:S02]  /*ed30*/  LDGSTS.E [R243+0x47a00], [R2.64], P2 ;  /* 0x47a0000002f37fae */ /* 0x0003e40009121846 */
[C---:B-1----:R-:W-:Y:S02]  /*ed40*/  IMAD.SHL.U32 R3, R242.reuse, 0x20, RZ ;  /* 0x00000020f2037824 */ /* 0x042fe400078e00ff */
[----:B------:R-:W-:-:S03]  /*ed50*/  IMAD.SHL.U32 R2, R242, 0x4, RZ ;  /* 0x00000004f2027824 */ /* 0x000fc600078e00ff */
[----:B------:R-:W-:-:S04]  /*ed60*/  LOP3.LUT R3, R3, 0x60, RZ, 0xc0, !PT ;  /* 0x0000006003037812 */ /* 0x000fc800078ec0ff */
[----:B------:R-:W-:Y:S02]  /*ed70*/  LOP3.LUT R3, R3, 0x70, R2, 0x78, !PT ;  /* 0x0000007003037812 */ /* 0x000fe400078e7802 */
[----:B------:R-:W-:Y:S02]  /*ed80*/  LOP3.LUT R2, R6, 0x6000, RZ, 0xc0, !PT ;  /* 0x0000600006027812 */ /* 0x000fe400078ec0ff */
[----:B------:R-:W1:Y:S01]  /*ed90*/  S2R R6, SR_TID.X ;  /* 0x0000000000067919 */ /* 0x000e620000002100 */
[----:B------:R-:W-:-:S05]  /*eda0*/  LOP3.LUT R242, R242, 0x60, RZ, 0xc0, !PT ;  /* 0x00000060f2f27812 */ /* 0x000fca00078ec0ff */
[----:B------:R-:W-:Y:S02]  /*edb0*/  IMAD R2, R242, 0x40, R2 ;  /* 0x00000040f2027824 */ /* 0x000fe400078e0202 */
[----:B-1----:R-:W-:-:S05]  /*edc0*/  IMAD.SHL.U32 R6, R6, 0x1000, RZ ;  /* 0x0000100006067824 */ /* 0x002fca00078e00ff */
[----:B------:R-:W-:-:S05]  /*edd0*/  LOP3.LUT R6, R6, 0x6000, RZ, 0xc0, !PT ;  /* 0x0000600006067812 */ /* 0x000fca00078ec0ff */
[----:B------:R-:W-:Y:S02]  /*ede0*/  IMAD R6, R0, 0x10, R6 ;  /* 0x0000001000067824 */ /* 0x000fe400078e0206 */
[----:B------:R-:W-:Y:S02]  /*edf0*/  IMAD.IADD R6, R3, 0x1, R2 ;  /* 0x0000000103067824 */ /* 0x000fe400078e0202 */
[----:B------:R-:W2:Y:S01]  /*ee00*/  LDL.LU.64 R2, [R1+0x98] ;  /* 0x0000980001027983 */ /* 0x000ea20000300a00 */
[----:B------:R-:W-:-:S04]  /*ee10*/  IMAD.MOV.U32 R242, RZ, RZ, c[0x0][0x18c] ;  /* 0x00006300fff27624 */ /* 0x000fc800078e00ff */
[----:B------:R-:W-:Y:S01]  /*ee20*/  IMAD.SHL.U32 R242, R242, 0x20, RZ ;  /* 0x00000020f2f27824 */ /* 0x000fe200078e00ff */
[----:B------:R1:W-:Y:S03]  /*ee30*/  STL [R1+0x1e0], R6 ;  /* 0x0001e00601007387 */ /* 0x0003e60000100800 */
[----:B---3--:R-:W-:-:S04]  /*ee40*/  IMAD.WIDE R8, R242, 0x4, R8 ;  /* 0x00000004f2087825 */ /* 0x008fc800078e0208 */
[----:B----4-:R-:W-:-:S04]  /*ee50*/  IMAD.WIDE R10, R242, 0x4, R10 ;  /* 0x00000004f20a7825 */ /* 0x010fc800078e020a */
[----:B------:R-:W-:-:S04]  /*ee60*/  IMAD.WIDE R18, R242, 0x4, R18 ;  /* 0x00000004f2127825 */ /* 0x000fc800078e0212 */
[----:B------:R-:W-:-:S04]  /*ee70*/  IMAD.WIDE R22, R242, 0x4, R22 ;  /* 0x00000004f2167825 */ /* 0x000fc800078e0216 */
[----:B------:R-:W-:-:S04]  /*ee80*/  IMAD.WIDE R26, R242, 0x4, R26 ;  /* 0x00000004f21a7825 */ /* 0x000fc800078e021a */
[----:B------:R-:W-:-:S04]  /*ee90*/  IMAD.WIDE R30, R242, 0x4, R30 ;  /* 0x00000004f21e7825 */ /* 0x000fc800078e021e */
[----:B------:R-:W-:-:S04]  /*eea0*/  IMAD.WIDE R34, R242, 0x4, R34 ;  /* 0x00000004f2227825 */ /* 0x000fc800078e0222 */
[----:B------:R-:W-:-:S04]  /*eeb0*/  IMAD.WIDE R38, R242, 0x4, R38 ;  /* 0x00000004f2267825 */ /* 0x000fc800078e0226 */
[----:B--2---:R-:W-:-:S04]  /*eec0*/  IMAD.WIDE R2, R7, 0x4, R2 ;  /* 0x0000000407027825 */ /* 0x004fc800078e0202 */
[C---:B-1----:R-:W-:Y:S01]  /*eed0*/  IMAD.WIDE R6, R242.reuse, 0x4, R14 ;  /* 0x00000004f2067825 */ /* 0x042fe200078e020e */
[----:B------:R5:W-:Y:S04]  /*eee0*/  LDGSTS.E [R243+0x47e00], [R2.64], P4 ;  /* 0x47e0000002f37fae */ /* 0x000be8000a121846 */
[----:B------:R-:W0:Y:S04]  /*eef0*/  LDGDEPBAR ;  /* 0x00000000000079af */ /* 0x000e280000000000 */
[----:B------:R1:W-:Y:S01]  /*ef00*/  LDGSTS.E [R252+0x30000], [R6.64], P1 ;  /* 0x3000000006fc7fae */ /* 0x0003e20008921846 */
[----:B-----5:R-:W-:-:S03]  /*ef10*/  IMAD.WIDE R2, R242, 0x4, R16 ;  /* 0x00000004f2027825 */ /* 0x020fc600078e0210 */
[----:B------:R2:W-:Y:S04]  /*ef20*/  LDGSTS.E [R252+0x30400], [R8.64], P1 ;  /* 0x3040000008fc7fae */ /* 0x0005e80008921846 */
[----:B------:R-:W3:Y:S01]  /*ef30*/  LDL.LU.64 R16, [R1+0x40] ;  /* 0x0000400001107983 */ /* 0x000ee20000300a00 */
[----:B-1----:R-:W-:-:S03]  /*ef40*/  IMAD.WIDE R6, R242, 0x4, R12 ;  /* 0x00000004f2067825 */ /* 0x002fc600078e020c */
[----:B------:R1:W-:Y:S04]  /*ef50*/  LDGSTS.E [R252+0x30800], [R10.64], P1 ;  /* 0x308000000afc7fae */ /* 0x0003e80008921846 */
[----:B------:R-:W4:Y:S01]  /*ef60*/  LDL.LU.64 R14, [R1] ;  /* 0x00000000010e7983 */ /* 0x000f220000300a00 */
[----:B--2---:R-:W-:-:S03]  /*ef70*/  IMAD.WIDE R8, R242, 0x4, R246 ;  /* 0x00000004f2087825 */ /* 0x004fc600078e02f6 */
[----:B------:R-:W2:Y:S01]  /*ef80*/  LDL.LU.64 R246, [R1+0x10] ;  /* 0x0000100001f67983 */ /* 0x000ea20000300a00 */
[----:B------:R-:W-:-:S03]  /*ef90*/  IMAD.WIDE R12, R242, 0x4, R244 ;  /* 0x00000004f20c7825 */ /* 0x000fc600078e02f4 */
[----:B------:R5:W-:Y:S01]  /*efa0*/  LDGSTS.E [R252+0x30c00], [R2.64], P1 ;  /* 0x30c0000002fc7fae */ /* 0x000be20008921846 */
[----:B-1----:R-:W-:-:S03]  /*efb0*/  IMAD.WIDE R10, R242, 0x4, R250 ;  /* 0x00000004f20a7825 */ /* 0x002fc600078e02fa */
[----:B------:R-:W2:Y:S04]  /*efc0*/  LDL.LU.64 R250, [R1+0x20] ;  /* 0x0000200001fa7983 */ /* 0x000ea80000300a00 */
[----:B------:R-:W2:Y:S04]  /*efd0*/  LDL.LU.64 R244, [R1+0x30] ;  /* 0x0000300001f47983 */ /* 0x000ea80000300a00 */
[----:B-----5:R-:W5:Y:S04]  /*efe0*/  LDL.LU.64 R2, [R1+0x60] ;  /* 0x0000600001027983 */ /* 0x020f680000300a00 */
[----:B------:R3:W-:Y:S04]  /*eff0*/  LDGSTS.E [R252+0x31000], [R6.64], P1 ;  /* 0x3100000006fc7fae */ /* 0x0007e80008921846 */
[----:B------:R2:W-:Y:S01]  /*f000*/  LDGSTS.E [R252+0x31400], [R8.64], P1 ;  /* 0x3140000008fc7fae */ /* 0x0005e20008921846 */
[----:B------:R-:W-:-:S03]  /*f010*/  IMAD.WIDE R42, R242, 0x4, R42 ;  /* 0x00000004f22a7825 */ /* 0x000fc600078e022a */
        /* <DEDUP_REMOVED lines=40> */
[----:B------:R1:W-:Y:S04]  /*f2a0*/  LDGSTS.E [R252+0x36800], [R90.64], P1 ;  /* 0x368000005afc7fae */ /* 0x0003e80008921846 */
[----:B------:R1:W-:Y:S01]  /*f2b0*/  STL [R1+0xc0], RZ ;  /* 0x0000c0ff01007387 */ /* 0x0003e20000100800 */
        /* <DEDUP_REMOVED lines=85> */
[----:B------:R1:W-:Y:S01]  /*f810*/  LDGSTS.E [R252+0x3dc00], [R206.64], P1 ;  /* 0x3dc00000cefc7fae */ /* 0x0003e20008921846 */
[----:B---3--:R-:W-:-:S03]  /*f820*/  IMAD.WIDE R6, R242, 0x4, R16 ;  /* 0x00000004f2067825 */ /* 0x008fc600078e0210 */
[----:B------:R3:W-:Y:S01]  /*f830*/  STL [R1+0xb4], RZ ;  /* 0x0000b4ff01007387 */ /* 0x0007e20000100800 */
[----:B-----5:R-:W-:-:S03]  /*f840*/  IMAD.WIDE R2, R242, 0x4, R2 ;  /* 0x00000004f2027825 */ /* 0x020fc600078e0202 */
[----:B------:R3:W-:Y:S01]  /*f850*/  LDGSTS.E [R252+0x3e000], [R210.64], P1 ;  /* 0x3e000000d2fc7fae */ /* 0x0007e20008921846 */
[----:B------:R-:W-:-:S03]  /*f860*/  LOP3.LUT R17, R252, 0x40, RZ, 0x3c, !PT ;  /* 0x00000040fc117812 */ /* 0x000fc600078e3cff */
[----:B------:R3:W-:Y:S04]  /*f870*/  STL [R1+0xb8], RZ ;  /* 0x0000b8ff01007387 */ /* 0x0007e80000100800 */
[----:B------:R3:W-:Y:S04]  /*f880*/  LDGSTS.E [R252+0x3e400], [R214.64], P1 ;  /* 0x3e400000d6fc7fae */ /* 0x0007e80008921846 */
[----:B------:R3:W-:Y:S04]  /*f890*/  STL [R1+0xbc], RZ ;  /* 0x0000bcff01007387 */ /* 0x0007e80000100800 */
[----:B------:R3:W-:Y:S04]  /*f8a0*/  LDGSTS.E [R252+0x3e800], [R218.64], P1 ;  /* 0x3e800000dafc7fae */ /* 0x0007e80008921846 */
[----:B------:R3:W-:Y:S04]  /*f8b0*/  STL [R1+0xe0], RZ ;  /* 0x0000e0ff01007387 */ /* 0x0007e80000100800 */
[----:B------:R3:W-:Y:S04]  /*f8c0*/  LDGSTS.E [R252+0x3ec00], [R222.64], P1 ;  /* 0x3ec00000defc7fae */ /* 0x0007e80008921846 */
[----:B------:R3:W-:Y:S01]  /*f8d0*/  STL [R1+0xe4], RZ ;  /* 0x0000e4ff01007387 */ /* 0x0007e20000100800 */
[----:B--2---:R-:W-:-:S03]  /*f8e0*/  IMAD.WIDE R8, R242, 0x4, R244 ;  /* 0x00000004f2087825 */ /* 0x004fc600078e02f4 */
[----:B------:R3:W-:Y:S04]  /*f8f0*/  LDGSTS.E [R252+0x3f000], [R226.64], P1 ;  /* 0x3f000000e2fc7fae */ /* 0x0007e80008921846 */
[----:B------:R3:W-:Y:S01]  /*f900*/  STL [R1+0xe8], RZ ;  /* 0x0000e8ff01007387 */ /* 0x0007e20000100800 */
[----:B-1----:R-:W-:-:S03]  /*f910*/  IMAD.WIDE R10, R242, 0x4, R250 ;  /* 0x00000004f20a7825 */ /* 0x002fc600078e02fa */
[----:B------:R3:W-:Y:S04]  /*f920*/  LDGSTS.E [R252+0x3f400], [R230.64], P1 ;  /* 0x3f400000e6fc7fae */ /* 0x0007e80008921846 */
[----:B------:R3:W-:Y:S04]  /*f930*/  STL [R1+0xec], RZ ;  /* 0x0000ecff01007387 */ /* 0x0007e80000100800 */
[----:B------:R3:W-:Y:S04]  /*f940*/  LDGSTS.E [R252+0x3f800], [R234.64], P1 ;  /* 0x3f800000eafc7fae */ /* 0x0007e80008921846 */
[----:B------:R3:W-:Y:S04]  /*f950*/  STL [R1+0x50], RZ ;  /* 0x000050ff01007387 */ /* 0x0007e80000100800 */
[----:B------:R3:W-:Y:S04]  /*f960*/  LDGSTS.E [R252+0x3fc00], [R238.64], P1 ;  /* 0x3fc00000eefc7fae */ /* 0x0007e80008921846 */
[----:B------:R3:W-:Y:S01]  /*f970*/  STL [R1+0x54], RZ ;  /* 0x000054ff01007387 */ /* 0x0007e20000100800 */
[----:B------:R-:W-:-:S03]  /*f980*/  IMAD.WIDE R248, R242, 0x4, R248 ;  /* 0x00000004f2f87825 */ /* 0x000fc600078e02f8 */
[----:B------:R1:W-:Y:S04]  /*f990*/  LDGSTS.E [R17+0x30200], [R2.64], P1 ;  /* 0x3020000002117fae */ /* 0x0003e80008921846 */
[----:B------:R3:W-:Y:S01]  /*f9a0*/  STL [R1+0x58], RZ ;  /* 0x000058ff01007387 */ /* 0x0007e20000100800 */
[----:B------:R-:W-:-:S03]  /*f9b0*/  IMAD.WIDE R240, R242, 0x4, R240 ;  /* 0x00000004f2f07825 */ /* 0x000fc600078e02f0 */
[----:B------:R4:W-:Y:S01]  /*f9c0*/  LDGSTS.E [R17+0x30600], [R6.64], P1 ;  /* 0x3060000006117fae */ /* 0x0009e20008921846 */
[----:B-1----:R-:W-:-:S03]  /*f9d0*/  IMAD.WIDE R2, R242, 0x4, R246 ;  /* 0x00000004f2027825 */ /* 0x002fc600078e02f6 */
[----:B------:R3:W-:Y:S04]  /*f9e0*/  STL [R1+0x5c], RZ ;  /* 0x00005cff01007387 */ /* 0x0007e80000100800 */
[----:B------:R3:W-:Y:S01]  /*f9f0*/  STL [R1+0x10], RZ ;  /* 0x000010ff01007387 */ /* 0x0007e20000100800 */
[----:B----4-:R-:W-:-:S03]  /*fa00*/  IMAD.WIDE R6, R242, 0x4, R14 ;  /* 0x00000004f2067825 */ /* 0x010fc600078e020e */
[----:B------:R3:W-:Y:S01]  /*fa10*/  STL [R1+0x14], RZ ;  /* 0x000014ff01007387 */ /* 0x0007e20000100800 */
[----:B------:R-:W-:-:S03]  /*fa20*/  IMAD.WIDE R20, R242, 0x4, R20 ;  /* 0x00000004f2147825 */ /* 0x000fc600078e0214 */
[----:B------:R1:W-:Y:S04]  /*fa30*/  LDGSTS.E [R17+0x30a00], [R8.64], P1 ;  /* 0x30a0000008117fae */ /* 0x0003e80008921846 */
[----:B------:R3:W-:Y:S01]  /*fa40*/  STL [R1+0x18], RZ ;  /* 0x000018ff01007387 */ /* 0x0007e20000100800 */
[----:B------:R-:W-:-:S03]  /*fa50*/  IMAD.WIDE R24, R242, 0x4, R24 ;  /* 0x00000004f2187825 */ /* 0x000fc600078e0218 */
[----:B------:R1:W-:Y:S01]  /*fa60*/  LDGSTS.E [R17+0x30e00], [R10.64], P1 ;  /* 0x30e000000a117fae */ /* 0x0003e20008921846 */
[----:B------:R-:W-:-:S03]  /*fa70*/  IMAD.WIDE R28, R242, 0x4, R28 ;  /* 0x00000004f21c7825 */ /* 0x000fc600078e021c */
[----:B------:R3:W-:Y:S01]  /*fa80*/  STL [R1+0x1c], RZ ;  /* 0x00001cff01007387 */ /* 0x0007e20000100800 */
[----:B------:R-:W-:-:S03]  /*fa90*/  IMAD.WIDE R32, R242, 0x4, R32 ;  /* 0x00000004f2207825 */ /* 0x000fc600078e0220 */
[----:B------:R1:W-:Y:S01]  /*faa0*/  LDGSTS.E [R17+0x31200], [R2.64], P1 ;  /* 0x3120000002117fae */ /* 0x0003e20008921846 */
[----:B------:R-:W-:-:S03]  /*fab0*/  IMAD.WIDE R36, R242, 0x4, R36 ;  /* 0x00000004f2247825 */ /* 0x000fc600078e0224 */
        /* <DEDUP_REMOVED lines=60> */
[----:B------:R3:W-:Y:S01]  /*fe80*/  STL [R1], RZ ;  /* 0x000000ff01007387 */ /* 0x0007e20000100800 */
        /* <DEDUP_REMOVED lines=40> */
[----:B------:R-:W2:Y:S04]  /*10110*/  S2R R0, SR_TID.X ;  /* 0x0000000000007919 */ /* 0x000ea80000002100 */
[----:B------:R1:W-:Y:S04]  /*10120*/  LDGSTS.E [R17+0x39a00], [R140.64], P1 ;  /* 0x39a000008c117fae */ /* 0x0003e80008921846 */
[----:B------:R3:W-:Y:S01]  /*10130*/  STL [R1+0x78], RZ ;  /* 0x000078ff01007387 */ /* 0x0007e20000100800 */
[----:B------:R-:W-:-:S03]  /*10140*/  IMAD.WIDE R176, R242, 0x4, R176 ;  /* 0x00000004f2b07825 */ /* 0x000fc600078e02b0 */
[----:B------:R1:W-:Y:S04]  /*10150*/  LDGSTS.E [R17+0x39e00], [R144.64], P1 ;  /* 0x39e0000090117fae */ /* 0x0003e80008921846 */
[----:B------:R3:W-:Y:S01]  /*10160*/  STL [R1+0x7c], RZ ;  /* 0x00007cff01007387 */ /* 0x0007e20000100800 */
[----:B------:R-:W-:-:S03]  /*10170*/  IMAD.WIDE R180, R242, 0x4, R180 ;  /* 0x00000004f2b47825 */ /* 0x000fc600078e02b4 */
[----:B------:R4:W-:Y:S01]  /*10180*/  LDGSTS.E [R17+0x3a200], [R148.64], P1 ;  /* 0x3a20000094117fae */ /* 0x0009e20008921846 */
[----:B------:R-:W-:-:S03]  /*10190*/  IMAD.MOV.U32 R115, RZ, RZ, 0x1f ;  /* 0x0000001fff737424 */ /* 0x000fc600078e00ff */
        /* <DEDUP_REMOVED lines=15> */
[----:B------:R-:W-:-:S03]  /*10290*/  IADD3 R115, R115, c[0x0][0x180], RZ ;  /* 0x0000600073737a10 */ /* 0x000fc60007ffe0ff */
        /* <DEDUP_REMOVED lines=9> */
[----:B------:R-:W-:-:S03]  /*10330*/  IMAD.WIDE R216, R242, 0x4, R216 ;  /* 0x00000004f2d87825 */ /* 0x000fc600078e02d8 */
[----:B------:R1:W-:Y:S01]  /*10340*/  LDGSTS.E [R17+0x3c600], [R184.64], P1 ;  /* 0x3c600000b8117fae */ /* 0x0003e20008921846 */
[----:B------:R-:W-:-:S03]  /*10350*/  ISETP.GE.AND P0, PT, R115, 0x20, PT ;  /* 0x000000207300780c */ /* 0x000fc60003f06270 */
        /* <DEDUP_REMOVED lines=20> */
[----:B------:R2:W-:Y:S01]  /*104a0*/  LDGSTS.E [R17+0x3fe00], [R4.64], P1 ;  /* 0x3fe0000004117fae */ /* 0x0005e20008921846 */
[----:B------:R-:W-:-:S03]  /*104b0*/  IMAD R0, R0, c[0x0][0x18c], RZ ;  /* 0x0000630000007a24 */ /* 0x000fc600078e02ff */
[----:B------:R-:W0:Y:S01]  /*104c0*/  LDGDEPBAR ;  /* 0x00000000000079af */ /* 0x000e220000000000 */
[----:B----4-:R-:W-:Y:S01]  /*104d0*/  CS2R R148, SRZ ;  /* 0x0000000000947805 */ /* 0x010fe2000001ff00 */
[----:B------:R-:W-:Y:S01]  /*104e0*/  CS2R R150, SRZ ;  /* 0x0000000000967805 */ /* 0x000fe2000001ff00 */
[----:B-----5:R-:W-:Y:S01]  /*104f0*/  CS2R R164, SRZ ;  /* 0x0000000000a47805 */ /* 0x020fe2000001ff00 */
[----:B------:R-:W-:Y:S01]  /*10500*/  CS2R R166, SRZ ;  /* 0x0000000000a67805 */ /* 0x000fe2000001ff00 */
[----:B-1----:R-:W-:Y:S01]  /*10510*/  CS2R R180, SRZ ;  /* 0x0000000000b47805 */ /* 0x002fe2000001ff00 */
[----:B------:R-:W-:Y:S01]  /*10520*/  CS2R R182, SRZ ;  /* 0x0000000000b67805 */ /* 0x000fe2000001ff00 */
[----:B------:R-:W-:Y:S01]  /*10530*/  CS2R R196, SRZ ;  /* 0x0000000000c47805 */ /* 0x000fe2000001ff00 */
[----:B------:R-:W-:Y:S01]  /*10540*/  CS2R R198, SRZ ;  /* 0x0000000000c67805 */ /* 0x000fe2000001ff00 */
[----:B--2---:R-:W-:Y:S01]  /*10550*/  CS2R R16, SRZ ;  /* 0x0000000000107805 */ /* 0x004fe2000001ff00 */
[----:B------:R-:W-:Y:S01]  /*10560*/  CS2R R18, SRZ ;  /* 0x0000000000127805 */ /* 0x000fe2000001ff00 */
        /* <DEDUP_REMOVED lines=74> */
[----:B------:R-:W-:Y:S05]  /*10a10*/  @!P0 BRA `(.L_x_0) ;  /* 0x0000ccc000008947 */ /* 0x000fea0003800000 */
[----:B---3--:R-:W2:Y:S04]  /*10a20*/  LDL.LU R119, [R1+0x170] ;  /* 0x0001700001777983 */ /* 0x008ea80000300800 */
[----:B------:R-:W3:Y:S04]  /*10a30*/  LDL.LU R70, [R1+0x174] ;  /* 0x0001740001467983 */ /* 0x000ee80000300800 */
[----:B------:R-:W4:Y:S04]  /*10a40*/  LDL.LU R71, [R1+0x178] ;  /* 0x0001780001477983 */ /* 0x000f280000300800 */
[----:B------:R-:W4:Y:S04]  /*10a50*/  LDL.LU R114, [R1+0x17c] ;  /* 0x00017c0001727983 */ /* 0x000f280000300800 */
[----:B------:R-:W4:Y:S04]  /*10a60*/  LDL.LU R110, [R1+0x180] ;  /* 0x00018000016e7983 */ /* 0x000f280000300800 */
[----:B------:R-:W4:Y:S04]  /*10a70*/  LDL.LU R242, [R1+0x184] ;  /* 0x0001840001f27983 */ /* 0x000f280000300800 */
[----:B------:R-:W4:Y:S04]  /*10a80*/  LDL.LU R111, [R1+0x188] ;  /* 0x00018800016f7983 */ /* 0x000f280000300800 */
[----:B------:R-:W4:Y:S04]  /*10a90*/  LDL.LU R250, [R1+0x18c] ;  /* 0x00018c0001fa7983 */ /* 0x000f280000300800 */
[----:B------:R-:W4:Y:S01]  /*10aa0*/  LDL.LU R251, [R1+0x1a0] ;  /* 0x0001a00001fb7983 */ /* 0x000f220000300800 */
[----:B------:R-:W-:-:S03]  /*10ab0*/  SHF.R.S32.HI R2, RZ, 0x1f, R115 ;  /* 0x0000001fff027819 */ /* 0x000fc60000011473 */
[----:B------:R-:W4:Y:S01]  /*10ac0*/  LDL.LU R243, [R1+0x1a4] ;  /* 0x0001a40001f37983 */ /* 0x000f220000300800 */
[----:B------:R-:W-:Y:S02]  /*10ad0*/  LEA.HI R2, R2, R115, RZ, 0x5 ;  /* 0x0000007302027211 */ /* 0x000fe400078f28ff */
[----:B------:R-:W-:Y:S01]  /*10ae0*/  SHF.R.S32.HI R4, RZ, 0x1f, R0 ;  /* 0x0000001fff047819 */ /* 0x000fe20000011400 */
[----:B------:R-:W-:Y:S04]  /*10af0*/  STL [R1+0x79c], R252 ;  /* 0x00079cfc01007387 */ /* 0x000fe80000100800 */
[----:B------:R-:W4:Y:S04]  /*10b00*/  LDL.LU R115, [R1+0x1a8] ;  /* 0x0001a80001737983 */ /* 0x000f280000300800 */
[----:B------:R-:W4:Y:S04]  /*10b10*/  LDL.LU R131, [R1+0x1ac] ;  /* 0x0001ac0001837983 */ /* 0x000f280000300800 */
[----:B------:R-:W4:Y:S04]  /*10b20*/  LDL.LU R126, [R1+0x1b0] ;  /* 0x0001b000017e7983 */ /* 0x000f280000300800 */
[----:B------:R-:W4:Y:S01]  /*10b30*/  LDL.LU R118, [R1+0x1bc] ;  /* 0x0001bc0001767983 */ /* 0x000f220000300800 */
[----:B--2---:R-:W-:-:S02]  /*10b40*/  IADD3 R101, P2, R0, R119, RZ ;  /* 0x0000007700657210 */ /* 0x004fc40007f5e0ff */
[C---:B---3--:R-:W-:Y:S02]  /*10b50*/  IADD3 R3, P3, R0.reuse, R70, RZ ;  /* 0x0000004600037210 */ /* 0x048fe40007f7e0ff */
[----:B----4-:R-:W-:-:S03]  /*10b60*/  IADD3 R2, P4, R0, R71, RZ ;  /* 0x0000004700027210 */ /* 0x010fc60007f9e0ff */
[----:B------:R-:W-:Y:S01]  /*10b70*/  STL [R1+0x900], R3 ;  /* 0x0009000301007387 */ /* 0x000fe20000100800 */
[----:B------:R-:W-:-:S03]  /*10b80*/  IADD3 R65, P5, R0, R114, RZ ;  /* 0x0000007200417210 */ /* 0x000fc60007fbe0ff */
[----:B------:R1:W-:Y:S01]  /*10b90*/  STL [R1+0x8fc], R2 ;  /* 0x0008fc0201007387 */ /* 0x0003e20000100800 */
[----:B------:R-:W-:-:S03]  /*10ba0*/  IADD3 R66, P6, R0, R110, RZ ;  /* 0x0000006e00427210 */ /* 0x000fc60007fde0ff */
[----:B------:R-:W-:Y:S01]  /*10bb0*/  STL [R1+0x8f8], R65 ;  /* 0x0008f84101007387 */ /* 0x000fe20000100800 */
[----:B------:R-:W-:-:S03]  /*10bc0*/  IADD3 R67, P0, R0, R242, RZ ;  /* 0x000000f200437210 */ /* 0x000fc60007f1e0ff */
[----:B------:R2:W-:Y:S01]  /*10bd0*/  STL [R1+0x8f4], R66 ;  /* 0x0008f44201007387 */ /* 0x0005e20000100800 */
[C---:B------:R-:W-:Y:S02]  /*10be0*/  IADD3 R68, P1, R0.reuse, R111, RZ ;  /* 0x0000006f00447210 */ /* 0x040fe40007f3e0ff */
[----:B-1----:R-:W-:Y:S01]  /*10bf0*/  LEA.HI.X.SX32 R2, R119, R4, 0x1, P2 ;  /* 0x0000000477027211 */ /* 0x002fe200010f0eff */
[----:B------:R1:W-:Y:S01]  /*10c00*/  STL [R1+0x8f0], R67 ;  /* 0x0008f04301007387 */ /* 0x0003e20000100800 */
[----:B------:R-:W-:-:S03]  /*10c10*/  IADD3 R69, P2, R0, R250, RZ ;  /* 0x000000fa00457210 */ /* 0x000fc60007f5e0ff */
[----:B------:R3:W-:Y:S04]  /*10c20*/  STL [R1+0x8ec], R68 ;  /* 0x0008ec4401007387 */ /* 0x0007e80000100800 */
[----:B------:R-:W4:Y:S04]  /*10c30*/  LDL.LU R119, [R1+0x1c0] ;  /* 0x0001c00001777983 */ /* 0x000f280000300800 */
[----:B------:R-:W-:Y:S04]  /*10c40*/  STL [R1+0x224], R2 ;  /* 0x0002240201007387 */ /* 0x000fe80000100800 */
[----:B------:R1:W-:Y:S04]  /*10c50*/  STL [R1+0x8e8], R69 ;  /* 0x0008e84501007387 */ /* 0x0003e80000100800 */
[----:B------:R-:W4:Y:S04]  /*10c60*/  LDL.LU R127, [R1+0x1c4] ;  /* 0x0001c400017f7983 */ /* 0x000f280000300800 */
[----:B------:R-:W4:Y:S01]  /*10c70*/  LDL.LU R122, [R1+0x1c8] ;  /* 0x0001c800017a7983 */ /* 0x000f220000300800 */
[----:B--2---:R-:W-:-:S02]  /*10c80*/  LEA.HI.X.SX32 R66, R70, R4, 0x1, P3 ;  /* 0x0000000446427211 */ /* 0x004fc400018f0eff */
[----:B------:R-:W-:-:S03]  /*10c90*/  IADD3 R70, P3, R0, R251, RZ ;  /* 0x000000fb00467210 */ /* 0x000fc60007f7e0ff */
[----:B------:R-:W-:Y:S04]  /*10ca0*/  STL [R1+0x904], R66 ;  /* 0x0009044201007387 */ /* 0x000fe80000100800 */
[----:B------:R2:W-:Y:S04]  /*10cb0*/  STL [R1+0x8e4], R70 ;  /* 0x0008e44601007387 */ /* 0x0005e80000100800 */
[----:B------:R-:W4:Y:S01]  /*10cc0*/  LDL.LU R123, [R1+0x1e4] ;  /* 0x0001e400017b7983 */ /* 0x000f220000300800 */
[----:B-1----:R-:W-:Y:S02]  /*10cd0*/  LEA.HI.X.SX32 R67, R71, R4, 0x1, P4 ;  /* 0x0000000447437211 */ /* 0x002fe400020f0eff */
[----:B------:R-:W-:-:S02]  /*10ce0*/  IADD3 R71, P4, R0, R243, RZ ;  /* 0x000000f300477210 */ /* 0x000fc40007f9e0ff */
[-C--:B---3--:R-:W-:Y:S02]  /*10cf0*/  LEA.HI.X.SX32 R68, R114, R4.reuse, 0x1, P5 ;  /* 0x0000000472447211 */ /* 0x088fe400028f0eff */
[----:B------:R-:W-:Y:S02]  /*10d00*/  IADD3 R92, P5, R0, R115, RZ ;  /* 0x00000073005c7210 */ /* 0x000fe40007fbe0ff */
[----:B------:R-:W-:Y:S01]  /*10d10*/  LEA.HI.X.SX32 R69, R110, R4, 0x1, P6 ;  /* 0x000000046e457211 */ /* 0x000fe200030f0eff */
[----:B------:R1:W-:Y:S01]  /*10d20*/  STL [R1+0x8e0], R71 ;  /* 0x0008e04701007387 */ /* 0x0003e20000100800 */
[----:B------:R-:W-:-:S03]  /*10d30*/  IADD3 R93, P6, R0, R131, RZ ;  /* 0x00000083005d7210 */ /* 0x000fc60007fde0ff */
[----:B------:R-:W3:Y:S01]  /*10d40*/  LDL.LU R114, [R1+0x1f0] ;  /* 0x0001f00001727983 */ /* 0x000ee20000300800 */
[----:B--2---:R-:W-:-:S03]  /*10d50*/  LEA.HI.X.SX32 R70, R242, R4, 0x1, P0 ;  /* 0x00000004f2467211 */ /* 0x004fc600000f0eff */
[----:B------:R2:W-:Y:S04]  /*10d60*/  STL [R1+0x8dc], R92 ;  /* 0x0008dc5c01007387 */ /* 0x0005e80000100800 */
[----:B------:R-:W3:Y:S04]  /*10d70*/  LDL.LU R110, [R1+0x1f8] ;  /* 0x0001f800016e7983 */ /* 0x000ee80000300800 */
[----:B------:R2:W-:Y:S04]  /*10d80*/  STL [R1+0x8d8], R93 ;  /* 0x0008d85d01007387 */ /* 0x0005e80000100800 */
[----:B------:R-:W3:Y:S01]  /*10d90*/  LDL.LU R242, [R1+0x200] ;  /* 0x0002000001f27983 */ /* 0x000ee20000300800 */
[----:B------:R-:W-:-:S02]  /*10da0*/  IADD3 R94, P0, R0, R126, RZ ;  /* 0x0000007e005e7210 */ /* 0x000fc40007f1e0ff */
[----:B-1----:R-:W-:-:S03]  /*10db0*/  LEA.HI.X.SX32 R71, R111, R4, 0x1, P1 ;  /* 0x000000046f477211 */ /* 0x002fc600008f0eff */
[----:B------:R1:W-:Y:S04]  /*10dc0*/  STL [R1+0x8d4], R94 ;  /* 0x0008d45e01007387 */ /* 0x0003e80000100800 */
[----:B------:R-:W3:Y:S01]  /*10dd0*/  LDL.LU R111, [R1+0x204] ;  /* 0x00020400016f7983 */ /* 0x000ee20000300800 */
[----:B------:R-:W-:Y:S02]  /*10de0*/  IADD3 R95, P1, R0, R118, RZ ;  /* 0x00000076005f7210 */ /* 0x000fe40007f3e0ff */
[----:B--2---:R-:W-:-:S03]  /*10df0*/  LEA.HI.X.SX32 R92, R250, R4, 0x1, P2 ;  /* 0x00000004fa5c7211 */ /* 0x004fc600010f0eff */
[----:B------:R2:W-:Y:S04]  /*10e00*/  STL [R1+0x8d0], R95 ;  /* 0x0008d05f01007387 */ /* 0x0005e80000100800 */
[----:B------:R-:W3:Y:S01]  /*10e10*/  LDL.LU R250, [R1+0x208] ;  /* 0x0002080001fa7983 */ /* 0x000ee20000300800 */
[-C--:B------:R-:W-:Y:S02]  /*10e20*/  LEA.HI.X.SX32 R93, R251, R4.reuse, 0x1, P3 ;  /* 0x00000004fb5d7211 */ /* 0x080fe400018f0eff */
[-C--:B-1----:R-:W-:Y:S02]  /*10e30*/  LEA.HI.X.SX32 R94, R243, R4.reuse, 0x1, P4 ;  /* 0x00000004f35e7211 */ /* 0x082fe400020f0eff */
[----:B--2---:R-:W-:Y:S02]  /*10e40*/  LEA.HI.X.SX32 R95, R115, R4, 0x1, P5 ;  /* 0x00000004735f7211 */ /* 0x004fe400028f0eff */
[----:B----4-:R-:W-:-:S05]  /*10e50*/  IADD3 R96, P2, R0, R119, RZ ;  /* 0x0000007700607210 */ /* 0x010fca0007f5e0ff */
[----:B------:R1:W-:Y:S04]  /*10e60*/  STL [R1+0x8cc], R96 ;  /* 0x0008cc6001007387 */ /* 0x0003e80000100800 */
[----:B------:R-:W2:Y:S01]  /*10e70*/  LDL.LU R251, [R1+0x20c] ;  /* 0x00020c0001fb7983 */ /* 0x000ea20000300800 */
[C---:B------:R-:W-:Y:S02]  /*10e80*/  IADD3 R97, P3, R0.reuse, R127, RZ ;  /* 0x0000007f00617210 */ /* 0x040fe40007f7e0ff */
[----:B------:R-:W-:-:S03]  /*10e90*/  IADD3 R98, P4, R0, R122, RZ ;  /* 0x0000007a00627210 */ /* 0x000fc60007f9e0ff */
[----:B------:R4:W-:Y:S04]  /*10ea0*/  STL [R1+0x8c8], R97 ;  /* 0x0008c86101007387 */ /* 0x0009e80000100800 */
[----:B------:R-:W2:Y:S04]  /*10eb0*/  LDL.LU R243, [R1+0x210] ;  /* 0x0002100001f37983 */ /* 0x000ea80000300800 */
[----:B------:R3:W-:Y:S04]  /*10ec0*/  STL [R1+0x8c4], R98 ;  /* 0x0008c46201007387 */ /* 0x0007e80000100800 */
[----:B------:R-:W2:Y:S01]  /*10ed0*/  LDL.LU R115, [R1+0x214] ;  /* 0x0002140001737983 */ /* 0x000ea20000300800 */
[----:B------:R-:W-:-:S02]  /*10ee0*/  IADD3 R99, P5, R0, R123, RZ ;  /* 0x0000007b00637210 */ /* 0x000fc40007fbe0ff */
[----:B-1----:R-:W-:-:S03]  /*10ef0*/  LEA.HI.X.SX32 R96, R131, R4, 0x1, P6 ;  /* 0x0000000483607211 */ /* 0x002fc600030f0eff */
[----:B------:R1:W-:Y:S04]  /*10f00*/  STL [R1+0x8c0], R99 ;  /* 0x0008c06301007387 */ /* 0x0003e80000100800 */
[----:B------:R-:W2:Y:S01]  /*10f10*/  LDL.LU R131, [R1+0x218] ;  /* 0x0002180001837983 */ /* 0x000ea20000300800 */
[----:B----4-:R-:W-:Y:S02]  /*10f20*/  LEA.HI.X.SX32 R97, R126, R4, 0x1, P0 ;  /* 0x000000047e617211 */ /* 0x010fe400000f0eff */
[----:B---3--:R-:W-:Y:S02]  /*10f30*/  IADD3 R100, P6, R0, R114, RZ ;  /* 0x0000007200647210 */ /* 0x008fe40007fde0ff */
[----:B------:R-:W-:-:S03]  /*10f40*/  LEA.HI.X.SX32 R98, R118, R4, 0x1, P1 ;  /* 0x0000000476627211 */ /* 0x000fc600008f0eff */
[----:B------:R3:W-:Y:S01]  /*10f50*/  STL [R1+0x8bc], R100 ;  /* 0x0008bc6401007387 */ /* 0x0007e20000100800 */
[----:B------:R-:W-:-:S03]  /*10f60*/  IADD3 R102, P0, R0, R110, RZ ;  /* 0x0000006e00667210 */ /* 0x000fc60007f1e0ff */
[----:B------:R-:W4:Y:S01]  /*10f70*/  LDL.LU R134, [R1+0x21c] ;  /* 0x00021c0001867983 */ /* 0x000f220000300800 */
[----:B-1----:R-:W-:-:S03]  /*10f80*/  LEA.HI.X.SX32 R99, R119, R4, 0x1, P2 ;  /* 0x0000000477637211 */ /* 0x002fc600010f0eff */
[----:B------:R1:W-:Y:S01]  /*10f90*/  STL [R1+0x8b8], R102 ;  /* 0x0008b86601007387 */ /* 0x0003e20000100800 */
[----:B------:R-:W-:-:S03]  /*10fa0*/  IADD3 R103, P1, R0, R242, RZ ;  /* 0x000000f200677210 */ /* 0x000fc60007f3e0ff */
[----:B------:R-:W4:Y:S04]  /*10fb0*/  LDL.LU R118, [R1+0x298] ;  /* 0x0002980001767983 */ /* 0x000f280000300800 */
[----:B------:R1:W-:Y:S04]  /*10fc0*/  STL [R1+0x8b4], R103 ;  /* 0x0008b46701007387 */ /* 0x0003e80000100800 */
[----:B------:R-:W4:Y:S01]  /*10fd0*/  LDL.LU R119, [R1+0x29c] ;  /* 0x00029c0001777983 */ /* 0x000f220000300800 */
[----:B------:R-:W-:-:S05]  /*10fe0*/  IADD3 R104, P2, R0, R111, RZ ;  /* 0x0000006f00687210 */ /* 0x000fca0007f5e0ff */
[----:B------:R1:W-:Y:S04]  /*10ff0*/  STL [R1+0x8b0], R104 ;  /* 0x0008b06801007387 */ /* 0x0003e80000100800 */
[----:B------:R-:W4:Y:S01]  /*11000*/  LDL.LU R135, [R1+0x2a0] ;  /* 0x0002a00001877983 */ /* 0x000f220000300800 */
[----:B---3--:R-:W-:Y:S02]  /*11010*/  LEA.HI.X.SX32 R100, R127, R4, 0x1, P3 ;  /* 0x000000047f647211 */ /* 0x008fe400018f0eff */
[----:B------:R-:W-:-:S05]  /*11020*/  IADD3 R105, P3, R0, R250, RZ ;  /* 0x000000fa00697210 */ /* 0x000fca0007f7e0ff */
[----:B------:R3:W-:Y:S01]  /*11030*/  STL [R1+0x8ac], R105 ;  /* 0x0008ac6901007387 */ /* 0x0007e20000100800 */
[----:B-1----:R-:W-:-:S03]  /*11040*/  LEA.HI.X.SX32 R102, R122, R4, 0x1, P4 ;  /* 0x000000047a667211 */ /* 0x002fc600020f0eff */
[----:B------:R-:W4:Y:S01]  /*11050*/  LDL.LU R203, [R1+0x2a4] ;  /* 0x0002a40001cb7983 */ /* 0x000f220000300800 */
[-C--:B------:R-:W-:Y:S02]  /*11060*/  LEA.HI.X.SX32 R103, R123, R4.reuse, 0x1, P5 ;  /* 0x000000047b677211 */ /* 0x080fe400028f0eff */
[-C--:B------:R-:W-:Y:S02]  /*11070*/  LEA.HI.X.SX32 R104, R114, R4.reuse, 0x1, P6 ;  /* 0x0000000472687211 */ /* 0x080fe400030f0eff */
[----:B---3--:R-:W-:Y:S02]  /*11080*/  LEA.HI.X.SX32 R105, R110, R4, 0x1, P0 ;  /* 0x000000046e697211 */ /* 0x008fe400000f0eff */
[----:B--2---:R-:W-:-:S05]  /*11090*/  IADD3 R106, P4, R0, R251, RZ ;  /* 0x000000fb006a7210 */ /* 0x004fca0007f9e0ff */
[----:B------:R1:W-:Y:S04]  /*110a0*/  STL [R1+0x8a8], R106 ;  /* 0x0008a86a01007387 */ /* 0x0003e80000100800 */
[----:B------:R-:W2:Y:S01]  /*110b0*/  LDL.LU R122, [R1+0x2a8] ;  /* 0x0002a800017a7983 */ /* 0x000ea20000300800 */
[----:B------:R-:W-:-:S05]  /*110c0*/  IADD3 R107, P5, R0, R243, RZ ;  /* 0x000000f3006b7210 */ /* 0x000fca0007fbe0ff */
[----:B------:R3:W-:Y:S01]  /*110d0*/  STL [R1+0x8a4], R107 ;  /* 0x0008a46b01007387 */ /* 0x0007e20000100800 */
[----:B------:R-:W-:-:S03]  /*110e0*/  IADD3 R108, P6, R0, R115, RZ ;  /* 0x00000073006c7210 */ /* 0x000fc60007fde0ff */
[----:B------:R-:W2:Y:S04]  /*110f0*/  LDL.LU R123, [R1+0x2ac] ;  /* 0x0002ac00017b7983 */ /* 0x000ea80000300800 */
[----:B------:R3:W-:Y:S04]  /*11100*/  STL [R1+0x8a0], R108 ;  /* 0x0008a06c01007387 */ /* 0x0007e80000100800 */
[----:B------:R-:W2:Y:S01]  /*11110*/  LDL.LU R126, [R1+0x2b0] ;  /* 0x0002b000017e7983 */ /* 0x000ea20000300800 */
[----:B------:R-:W-:Y:S02]  /*11120*/  IADD3 R109, P0, R0, R131, RZ ;  /* 0x00000083006d7210 */ /* 0x000fe40007f1e0ff */
[----:B-1----:R-:W-:-:S03]  /*11130*/  LEA.HI.X.SX32 R106, R242, R4, 0x1, P1 ;  /* 0x00000004f26a7211 */ /* 0x002fc600008f0eff */
[----:B------:R1:W-:Y:S04]  /*11140*/  STL [R1+0x89c], R109 ;  /* 0x00089c6d01007387 */ /* 0x0003e80000100800 */
[----:B------:R-:W2:Y:S01]  /*11150*/  LDL.LU R242, [R1+0x2b4] ;  /* 0x0002b40001f27983 */ /* 0x000ea20000300800 */
[----:B---3--:R-:W-:Y:S02]  /*11160*/  LEA.HI.X.SX32 R107, R111, R4, 0x1, P2 ;  /* 0x000000046f6b7211 */ /* 0x008fe400010f0eff */
[----:B----4-:R-:W-:Y:S02]  /*11170*/  IADD3 R110, P1, R0, R134, RZ ;  /* 0x00000086006e7210 */ /* 0x010fe40007f3e0ff */
        /* <DEDUP_REMOVED lines=10> */
[----:B------:R-:W-:Y:S02]  /*11220*/  IADD3 R113, P4, R0, R135, RZ ;  /* 0x0000008700717210 */ /* 0x000fe40007f9e0ff */
[----:B---3--:R-:W-:-:S03]  /*11230*/  LEA.HI.X.SX32 R110, R243, R4, 0x1, P5 ;  /* 0x00000004f36e7211 */ /* 0x008fc600028f0eff */
[----:B------:R3:W-:Y:S04]  /*11240*/  STL [R1+0x88c], R113 ;  /* 0x00088c7101007387 */ /* 0x0007e80000100800 */
[----:B------:R-:W4:Y:S01]  /*11250*/  LDL.LU R243, [R1+0x2c4] ;  /* 0x0002c40001f37983 */ /* 0x000f220000300800 */
[----:B------:R-:W-:-:S05]  /*11260*/  IADD3 R114, P5, R0, R203, RZ ;  /* 0x000000cb00727210 */ /* 0x000fca0007fbe0ff */
[----:B------:R3:W-:Y:S01]  /*11270*/  STL [R1+0x888], R114 ;  /* 0x0008887201007387 */ /* 0x0007e20000100800 */
[----:B-1----:R-:W-:-:S03]  /*11280*/  LEA.HI.X.SX32 R111, R115, R4, 0x1, P6 ;  /* 0x00000004736f7211 */ /* 0x002fc600030f0eff */
[----:B------:R-:W4:Y:S01]  /*11290*/  LDL.LU R130, [R1+0x2c8] ;  /* 0x0002c80001827983 */ /* 0x000f220000300800 */
[-C--:B------:R-:W-:Y:S02]  /*112a0*/  LEA.HI.X.SX32 R112, R131, R4.reuse, 0x1, P0 ;  /* 0x0000000483707211 */ /* 0x080fe400000f0eff */
[-C--:B---3--:R-:W-:Y:S02]  /*112b0*/  LEA.HI.X.SX32 R113, R134, R4.reuse, 0x1, P1 ;  /* 0x0000000486717211 */ /* 0x088fe400008f0eff */
[----:B------:R-:W-:Y:S02]  /*112c0*/  LEA.HI.X.SX32 R114, R118, R4, 0x1, P2 ;  /* 0x0000000476727211 */ /* 0x000fe400010f0eff */
        /* <DEDUP_REMOVED lines=9> */
[----:B------:R-:W-:-:S05]  /*11360*/  IADD3 R118, P2, R0, R242, RZ ;  /* 0x000000f200767210 */ /* 0x000fca0007f5e0ff */
[----:B------:R4:W-:Y:S04]  /*11370*/  STL [R1+0x878], R118 ;  /* 0x0008787601007387 */ /* 0x0009e80000100800 */
[----:B------:R-:W2:Y:S01]  /*11380*/  LDL.LU R134, [R1+0x2d8] ;  /* 0x0002d80001867983 */ /* 0x000ea20000300800 */
[-C--:B-1----:R-:W-:Y:S02]  /*11390*/  LEA.HI.X.SX32 R115, R119, R4.reuse, 0x1, P3 ;  /* 0x0000000477737211 */ /* 0x082fe400018f0eff */
[-C--:B---3--:R-:W-:Y:S02]  /*113a0*/  LEA.HI.X.SX32 R116, R135, R4.reuse, 0x1, P4 ;  /* 0x0000000487747211 */ /* 0x088fe400020f0eff */
[----:B----4-:R-:W-:Y:S02]  /*113b0*/  IADD3 R119, P3, R0, R127, RZ ;  /* 0x0000007f00777210 */ /* 0x010fe40007f7e0ff */
[----:B------:R-:W-:-:S03]  /*113c0*/  LEA.HI.X.SX32 R117, R203, R4, 0x1, P5 ;  /* 0x00000004cb757211 */ /* 0x000fc600028f0eff */
[----:B------:R1:W-:Y:S01]  /*113d0*/  STL [R1+0x874], R119 ;  /* 0x0008747701007387 */ /* 0x0003e20000100800 */
[----:B------:R-:W-:-:S03]  /*113e0*/  IADD3 R120, P4, R0, R250, RZ ;  /* 0x000000fa00787210 */ /* 0x000fc60007f9e0ff */
[----:B------:R-:W3:Y:S04]  /*113f0*/  LDL.LU R135, [R1+0x2dc] ;  /* 0x0002dc0001877983 */ /* 0x000ee80000300800 */
[----:B------:R4:W-:Y:S01]  /*11400*/  STL [R1+0x870], R120 ;  /* 0x0008707801007387 */ /* 0x0009e20000100800 */
[----:B------:R-:W-:-:S03]  /*11410*/  IADD3 R121, P5, R0, R251, RZ ;  /* 0x000000fb00797210 */ /* 0x000fc60007fbe0ff */
[----:B------:R-:W3:Y:S04]  /*11420*/  LDL.LU R215, [R1+0x2e0] ;  /* 0x0002e00001d77983 */ /* 0x000ee80000300800 */
[----:B------:R1:W-:Y:S04]  /*11430*/  STL [R1+0x86c], R121 ;  /* 0x00086c7901007387 */ /* 0x0003e80000100800 */
[----:B------:R-:W3:Y:S01]  /*11440*/  LDL.LU R206, [R1+0x2e4] ;  /* 0x0002e40001ce7983 */ /* 0x000ee20000300800 */
[----:B------:R-:W-:Y:S02]  /*11450*/  LEA.HI.X.SX32 R118, R122, R4, 0x1, P6 ;  /* 0x000000047a767211 */ /* 0x000fe400030f0eff */
[----:B------:R-:W-:-:S05]  /*11460*/  IADD3 R122, P6, R0, R243, RZ ;  /* 0x000000f3007a7210 */ /* 0x000fca0007fde0ff */
[----:B------:R4:W-:Y:S04]  /*11470*/  STL [R1+0x868], R122 ;  /* 0x0008687a01007387 */ /* 0x0009e80000100800 */
[----:B------:R-:W3:Y:S01]  /*11480*/  LDL.LU R202, [R1+0x2ec] ;  /* 0x0002ec0001ca7983 */ /* 0x000ee20000300800 */
[----:B-1----:R-:W-:Y:S02]  /*11490*/  LEA.HI.X.SX32 R119, R123, R4, 0x1, P0 ;  /* 0x000000047b777211 */ /* 0x002fe400000f0eff */
[----:B------:R-:W-:-:S05]  /*114a0*/  IADD3 R123, P0, R0, R130, RZ ;  /* 0x00000082007b7210 */ /* 0x000fca0007f1e0ff */
[----:B------:R1:W-:Y:S01]  /*114b0*/  STL [R1+0x864], R123 ;  /* 0x0008647b01007387 */ /* 0x0003e20000100800 */
[----:B----4-:R-:W-:-:S03]  /*114c0*/  LEA.HI.X.SX32 R120, R126, R4, 0x1, P1 ;  /* 0x000000047e787211 */ /* 0x010fc600008f0eff */
[----:B------:R-:W4:Y:S01]  /*114d0*/  LDL.LU R203, [R1+0x2f0] ;  /* 0x0002f00001cb7983 */ /* 0x000f220000300800 */
[-C--:B------:R-:W-:Y:S02]  /*114e0*/  LEA.HI.X.SX32 R121, R242, R4.reuse, 0x1, P2 ;  /* 0x00000004f2797211 */ /* 0x080fe400010f0eff */
[-C--:B------:R-:W-:Y:S02]  /*114f0*/  LEA.HI.X.SX32 R122, R127, R4.reuse, 0x1, P3 ;  /* 0x000000047f7a7211 */ /* 0x080fe400018f0eff */
[----:B-1----:R-:W-:Y:S02]  /*11500*/  LEA.HI.X.SX32 R123, R250, R4, 0x1, P4 ;  /* 0x00000004fa7b7211 */ /* 0x002fe400020f0eff */
        /* <DEDUP_REMOVED lines=13> */
[-C--:B------:R-:W-:Y:S02]  /*115e0*/  LEA.HI.X.SX32 R125, R243, R4.reuse, 0x1, P6 ;  /* 0x00000004f37d7211 */ /* 0x080fe400030f0eff */
[----:B---3--:R-:W-:Y:S02]  /*115f0*/  IADD3 R128, P5, R0, R135, RZ ;  /* 0x0000008700807210 */ /* 0x008fe40007fbe0ff */
[----:B------:R-:W-:-:S03]  /*11600*/  LEA.HI.X.SX32 R126, R130, R4, 0x1, P0 ;  /* 0x00000004827e7211 */ /* 0x000fc600000f0eff */
[----:B------:R3:W-:Y:S01]  /*11610*/  STL [R1+0x850], R128 ;  /* 0x0008508001007387 */ /* 0x0007e20000100800 */
[----:B------:R-:W-:-:S03]  /*11620*/  IADD3 R129, P6, R0, R215, RZ ;  /* 0x000000d700817210 */ /* 0x000fc60007fde0ff */
[----:B------:R-:W2:Y:S04]  /*11630*/  LDL.LU R243, [R1+0x304] ;  /* 0x0003040001f37983 */ /* 0x000ea80000300800 */
[----:B------:R1:W-:Y:S01]  /*11640*/  STL [R1+0x84c], R129 ;  /* 0x00084c8101007387 */ /* 0x0003e20000100800 */
[----:B------:R-:W-:-:S03]  /*11650*/  IADD3 R130, P0, R0, R206, RZ ;  /* 0x000000ce00827210 */ /* 0x000fc60007f1e0ff */
[----:B------:R-:W2:Y:S04]  /*11660*/  LDL.LU R231, [R1+0x308] ;  /* 0x0003080001e77983 */ /* 0x000ea80000300800 */
[----:B------:R4:W-:Y:S04]  /*11670*/  STL [R1+0x848], R130 ;  /* 0x0008488201007387 */ /* 0x0009e80000100800 */
[----:B------:R-:W2:Y:S01]  /*11680*/  LDL.LU R210, [R1+0x30c] ;  /* 0x00030c0001d27983 */ /* 0x000ea20000300800 */
[----:B-1----:R-:W-:Y:S02]  /*11690*/  LEA.HI.X.SX32 R127, R131, R4, 0x1, P1 ;  /* 0x00000004837f7211 */ /* 0x002fe400008f0eff */
[----:B------:R-:W-:-:S02]  /*116a0*/  IADD3 R131, P1, R0, R202, RZ ;  /* 0x000000ca00837210 */ /* 0x000fc40007f3e0ff */
[----:B---3--:R-:W-:-:S03]  /*116b0*/  LEA.HI.X.SX32 R128, R211, R4, 0x1, P2 ;  /* 0x00000004d3807211 */ /* 0x008fc600010f0eff */
[----:B------:R1:W-:Y:S04]  /*116c0*/  STL [R1+0x844], R131 ;  /* 0x0008448301007387 */ /* 0x0003e80000100800 */
[----:B------:R-:W3:Y:S01]  /*116d0*/  LDL.LU R211, [R1+0x310] ;  /* 0x0003100001d37983 */ /* 0x000ee20000300800 */
[----:B----4-:R-:W-:-:S05]  /*116e0*/  IADD3 R132, P2, R0, R203, RZ ;  /* 0x000000cb00847210 */ /* 0x010fca0007f5e0ff */
[----:B------:R4:W-:Y:S01]  /*116f0*/  STL [R1+0x840], R132 ;  /* 0x0008408401007387 */ /* 0x0009e20000100800 */
[----:B------:R-:W-:-:S03]  /*11700*/  LEA.HI.X.SX32 R129, R214, R4, 0x1, P3 ;  /* 0x00000004d6817211 */ /* 0x000fc600018f0eff */
[----:B------:R-:W3:Y:S01]  /*11710*/  LDL.LU R226, [R1+0x314] ;  /* 0x0003140001e27983 */ /* 0x000ee20000300800 */
[-C--:B------:R-:W-:Y:S02]  /*11720*/  LEA.HI.X.SX32 R130, R134, R4.reuse, 0x1, P4 ;  /* 0x0000000486827211 */ /* 0x080fe400020f0eff */
[-C--:B-1----:R-:W-:Y:S02]  /*11730*/  LEA.HI.X.SX32 R131, R135, R4.reuse, 0x1, P5 ;  /* 0x0000000487837211 */ /* 0x082fe400028f0eff */
[----:B----4-:R-:W-:Y:S02]  /*11740*/  LEA.HI.X.SX32 R132, R215, R4, 0x1, P6 ;  /* 0x00000004d7847211 */ /* 0x010fe400030f0eff */
        /* <DEDUP_REMOVED lines=13> */
[-C--:B----4-:R-:W-:Y:S02]  /*11820*/  LEA.HI.X.SX32 R134, R202, R4.reuse, 0x1, P1 ;  /* 0x00000004ca867211 */ /* 0x090fe400008f0eff */
[----:B------:R-:W-:Y:S02]  /*11830*/  IADD3 R201, P0, R0, R243, RZ ;  /* 0x000000f300c97210 */ /* 0x000fe40007f1e0ff */
[----:B------:R-:W-:-:S03]  /*11840*/  LEA.HI.X.SX32 R135, R203, R4, 0x1, P2 ;  /* 0x00000004cb877211 */ /* 0x000fc600010f0eff */
[----:B------:R1:W-:Y:S01]  /*11850*/  STL [R1+0x82c], R201 ;  /* 0x00082cc901007387 */ /* 0x0003e20000100800 */
[----:B------:R-:W-:-:S03]  /*11860*/  IADD3 R202, P1, R0, R231, RZ ;  /* 0x000000e700ca7210 */ /* 0x000fc60007f3e0ff */
[----:B------:R-:W4:Y:S01]  /*11870*/  LDL.LU R218, [R1+0x32c] ;  /* 0x00032c0001da7983 */ /* 0x000f220000300800 */
[----:B------:R-:W-:-:S03]  /*11880*/  LEA.HI.X.SX32 R200, R242, R4, 0x1, P3 ;  /* 0x00000004f2c87211 */ /* 0x000fc600018f0eff */
[----:B------:R1:W-:Y:S01]  /*11890*/  STL [R1+0x828], R202 ;  /* 0x000828ca01007387 */ /* 0x0003e20000100800 */
[----:B------:R-:W-:-:S03]  /*118a0*/  IADD3 R203, P2, R0, R210, RZ ;  /* 0x000000d200cb7210 */ /* 0x000fc60007f5e0ff */
[----:B------:R-:W4:Y:S04]  /*118b0*/  LDL.LU R219, [R1+0x330] ;  /* 0x0003300001db7983 */ /* 0x000f280000300800 */
[----:B------:R1:W-:Y:S04]  /*118c0*/  STL [R1+0x824], R203 ;  /* 0x000824cb01007387 */ /* 0x0003e80000100800 */
[----:B------:R-:W4:Y:S01]  /*118d0*/  LDL.LU R242, [R1+0x334] ;  /* 0x0003340001f27983 */ /* 0x000f220000300800 */
[----:B---3--:R-:W-:-:S05]  /*118e0*/  IADD3 R204, P3, R0, R211, RZ ;  /* 0x000000d300cc7210 */ /* 0x008fca0007f7e0ff */
[----:B------:R3:W-:Y:S04]  /*118f0*/  STL [R1+0x820], R204 ;  /* 0x000820cc01007387 */ /* 0x0007e80000100800 */
[----:B------:R-:W4:Y:S01]  /*11900*/  LDL.LU R223, [R1+0x338] ;  /* 0x0003380001df7983 */ /* 0x000f220000300800 */
[----:B-1----:R-:W-:Y:S02]  /*11910*/  LEA.HI.X.SX32 R201, R207, R4, 0x1, P4 ;  /* 0x00000004cfc97211 */ /* 0x002fe400020f0eff */
[----:B------:R-:W-:Y:S02]  /*11920*/  IADD3 R205, P4, R0, R226, RZ ;  /* 0x000000e200cd7210 */ /* 0x000fe40007f9e0ff */
[----:B------:R-:W-:-:S03]  /*11930*/  LEA.HI.X.SX32 R202, R250, R4, 0x1, P5 ;  /* 0x00000004faca7211 */ /* 0x000fc600028f0eff */
[----:B------:R1:W-:Y:S04]  /*11940*/  STL [R1+0x81c], R205 ;  /* 0x00081ccd01007387 */ /* 0x0003e80000100800 */
[----:B------:R-:W4:Y:S01]  /*11950*/  LDL.LU R250, [R1+0x33c] ;  /* 0x00033c0001fa7983 */ /* 0x000f220000300800 */
[-C--:B------:R-:W-:Y:S02]  /*11960*/  LEA.HI.X.SX32 R203, R251, R4.reuse, 0x1, P6 ;  /* 0x00000004fbcb7211 */ /* 0x080fe400030f0eff */
[-C--:B---3--:R-:W-:Y:S02]  /*11970*/  LEA.HI.X.SX32 R204, R243, R4.reuse, 0x1, P0 ;  /* 0x00000004f3cc7211 */ /* 0x088fe400000f0eff */
        /* <DEDUP_REMOVED lines=14> */
[----:B---3--:R-:W-:Y:S02]  /*11a60*/  LEA.HI.X.SX32 R207, R211, R4, 0x1, P3 ;  /* 0x00000004d3cf7211 */ /* 0x008fe400018f0eff */
        /* <DEDUP_REMOVED lines=40> */
[----:B------:R-:W2:Y:S01]  /*11cf0*/  LDL.LU R223, [R1+0x378] ;  /* 0x0003780001df7983 */ /* 0x000ea20000300800 */
[----:B-1----:R-:W-:-:S03]  /*11d00*/  LEA.HI.X.SX32 R219, R251, R4, 0x1, P0 ;  /* 0x00000004fbdb7211 */ /* 0x002fc600000f0eff */
[----:B------:R1:W-:Y:S01]  /*11d10*/  STL [R1+0x7e0], R222 ;  /* 0x0007e0de01007387 */ /* 0x0003e20000100800 */
[----:B------:R-:W-:-:S03]  /*11d20*/  IADD3 R224, P6, R0, R234, RZ ;  /* 0x000000ea00e07210 */ /* 0x000fc60007fde0ff */
[----:B------:R-:W2:Y:S04]  /*11d30*/  LDL.LU R250, [R1+0x37c] ;  /* 0x00037c0001fa7983 */ /* 0x000ea80000300800 */
[----:B------:R1:W-:Y:S04]  /*11d40*/  STL [R1+0x7dc], R224 ;  /* 0x0007dce001007387 */ /* 0x0003e80000100800 */
[----:B------:R-:W2:Y:S01]  /*11d50*/  LDL.LU R251, [R1+0x388] ;  /* 0x0003880001fb7983 */ /* 0x000ea20000300800 */
[----:B------:R-:W-:Y:S02]  /*11d60*/  IADD3 R225, P0, R0, R235, RZ ;  /* 0x000000eb00e17210 */ /* 0x000fe40007f1e0ff */
[----:B---3--:R-:W-:-:S03]  /*11d70*/  LEA.HI.X.SX32 R221, R243, R4, 0x1, P1 ;  /* 0x00000004f3dd7211 */ /* 0x008fc600008f0eff */
[----:B------:R3:W-:Y:S04]  /*11d80*/  STL [R1+0x7d8], R225 ;  /* 0x0007d8e101007387 */ /* 0x0007e80000100800 */
[----:B------:R-:W2:Y:S01]  /*11d90*/  LDL.LU R243, [R1+0x38c] ;  /* 0x00038c0001f37983 */ /* 0x000ea20000300800 */
[----:B----4-:R-:W-:-:S05]  /*11da0*/  IADD3 R226, P1, R0, R238, RZ ;  /* 0x000000ee00e27210 */ /* 0x010fca0007f3e0ff */
[----:B------:R4:W-:Y:S04]  /*11db0*/  STL [R1+0x7d4], R226 ;  /* 0x0007d4e201007387 */ /* 0x0009e80000100800 */
[----:B------:R-:W2:Y:S01]  /*11dc0*/  LDL.LU R61, [R1+0x390] ;  /* 0x00039000013d7983 */ /* 0x000ea20000300800 */
[-C--:B-1----:R-:W-:Y:S02]  /*11dd0*/  LEA.HI.X.SX32 R222, R241, R4.reuse, 0x1, P2 ;  /* 0x00000004f1de7211 */ /* 0x082fe400010f0eff */
[-C--:B------:R-:W-:Y:S02]  /*11de0*/  LEA.HI.X.SX32 R224, R248, R4.reuse, 0x1, P3 ;  /* 0x00000004f8e07211 */ /* 0x080fe400018f0eff */
[-C--:B---3--:R-:W-:Y:S02]  /*11df0*/  LEA.HI.X.SX32 R225, R231, R4.reuse, 0x1, P4 ;  /* 0x00000004e7e17211 */ /* 0x088fe400020f0eff */
[----:B----4-:R-:W-:-:S02]  /*11e00*/  LEA.HI.X.SX32 R226, R249, R4, 0x1, P5 ;  /* 0x00000004f9e27211 */ /* 0x010fc400028f0eff */
[----:B--2---:R-:W-:-:S05]  /*11e10*/  IADD3 R228, P2, R0, R239, RZ ;  /* 0x000000ef00e47210 */ /* 0x004fca0007f5e0ff */
[----:B------:R1:W-:Y:S01]  /*11e20*/  STL [R1+0x7d0], R228 ;  /* 0x0007d0e401007387 */ /* 0x0003e20000100800 */
[----:B------:R-:W-:-:S05]  /*11e30*/  IADD3 R229, P3, R0, R230, RZ ;  /* 0x000000e600e57210 */ /* 0x000fca0007f7e0ff */
[----:B------:R2:W-:Y:S01]  /*11e40*/  STL [R1+0x7cc], R229 ;  /* 0x0007cce501007387 */ /* 0x0005e20000100800 */
[----:B------:R-:W-:-:S03]  /*11e50*/  IADD3 R231, P4, R0, R227, RZ ;  /* 0x000000e300e77210 */ /* 0x000fc60007f9e0ff */
[----:B------:R-:W3:Y:S04]  /*11e60*/  LDL.LU R64, [R1+0x394] ;  /* 0x0003940001407983 */ /* 0x000ee80000300800 */
[----:B------:R4:W-:Y:S04]  /*11e70*/  STL [R1+0x7c8], R231 ;  /* 0x0007c8e701007387 */ /* 0x0009e80000100800 */
[----:B------:R-:W3:Y:S01]  /*11e80*/  LDL.LU R32, [R1+0x398] ;  /* 0x0003980001207983 */ /* 0x000ee20000300800 */
[----:B------:R-:W-:-:S05]  /*11e90*/  IADD3 R232, P5, R0, R242, RZ ;  /* 0x000000f200e87210 */ /* 0x000fca0007fbe0ff */
[----:B------:R2:W-:Y:S04]  /*11ea0*/  STL [R1+0x7c4], R232 ;  /* 0x0007c4e801007387 */ /* 0x0005e80000100800 */
[----:B------:R-:W3:Y:S01]  /*11eb0*/  LDL.LU R33, [R1+0x39c] ;  /* 0x00039c0001217983 */ /* 0x000ee20000300800 */
[-C--:B-1----:R-:W-:Y:S02]  /*11ec0*/  LEA.HI.X.SX32 R228, R234, R4.reuse, 0x1, P6 ;  /* 0x00000004eae47211 */ /* 0x082fe400030f0eff */
[-C--:B--2---:R-:W-:Y:S02]  /*11ed0*/  LEA.HI.X.SX32 R229, R235, R4.reuse, 0x1, P0 ;  /* 0x00000004ebe57211 */ /* 0x084fe400000f0eff */
[----:B------:R-:W-:Y:S02]  /*11ee0*/  IADD3 R234, P6, R0, R223, RZ ;  /* 0x000000df00ea7210 */ /* 0x000fe40007fde0ff */
[----:B----4-:R-:W-:-:S03]  /*11ef0*/  LEA.HI.X.SX32 R231, R238, R4, 0x1, P1 ;  /* 0x00000004eee77211 */ /* 0x010fc600008f0eff */
        /* <DEDUP_REMOVED lines=8> */
[----:B------:R-:W-:Y:S02]  /*11f80*/  LEA.HI.X.SX32 R232, R239, R4, 0x1, P2 ;  /* 0x00000004efe87211 */ /* 0x000fe400010f0eff */
[----:B------:R-:W-:-:S05]  /*11f90*/  IADD3 R238, P2, R0, R243, RZ ;  /* 0x000000f300ee7210 */ /* 0x000fca0007f5e0ff */
[----:B------:R4:W-:Y:S04]  /*11fa0*/  STL [R1+0x7b0], R238 ;  /* 0x0007b0ee01007387 */ /* 0x0009e80000100800 */
[----:B------:R-:W2:Y:S01]  /*11fb0*/  LDL.LU R63, [R1+0x3ac] ;  /* 0x0003ac00013f7983 */ /* 0x000ea20000300800 */
[-C--:B-1----:R-:W-:Y:S02]  /*11fc0*/  LEA.HI.X.SX32 R234, R230, R4.reuse, 0x1, P3 ;  /* 0x00000004e6ea7211 */ /* 0x082fe400018f0eff */
[----:B------:R-:W-:Y:S01]  /*11fd0*/  IADD3 R239, P3, R0, R61, RZ ;  /* 0x0000003d00ef7210 */ /* 0x000fe20007f7e0ff */
[----:B------:R-:W2:Y:S04]  /*11fe0*/  LDL.LU R60, [R1+0x3b0] ;  /* 0x0003b000013c7983 */ /* 0x000ea80000300800 */
[----:B------:R-:W-:Y:S04]  /*11ff0*/  STL [R1+0x7b4], R239 ;  /* 0x0007b4ef01007387 */ /* 0x000fe80000100800 */
[----:B------:R-:W2:Y:S01]  /*12000*/  LDL.LU R237, [R1+0x3b4] ;  /* 0x0003b40001ed7983 */ /* 0x000ea20000300800 */
[----:B----4-:R-:W-:-:S02]  /*12010*/  LEA.HI.X.SX32 R235, R227, R4, 0x1, P4 ;  /* 0x00000004e3eb7211 */ /* 0x010fc400020f0eff */
[-C--:B------:R-:W-:Y:S01]  /*12020*/  LEA.HI.X.SX32 R236, R242, R4.reuse, 0x1, P5 ;  /* 0x00000004f2ec7211 */ /* 0x080fe200028f0eff */
[----:B------:R-:W4:Y:S01]  /*12030*/  LDL.LU R233, [R1+0x3b8] ;  /* 0x0003b80001e97983 */ /* 0x000f220000300800 */
[-C--:B------:R-:W-:Y:S02]  /*12040*/  LEA.HI.X.SX32 R2, R223, R4.reuse, 0x1, P6 ;  /* 0x00000004df027211 */ /* 0x080fe400030f0eff */
[----:B------:R-:W-:Y:S02]  /*12050*/  LEA.HI.X.SX32 R238, R251, R4, 0x1, P1 ;  /* 0x00000004fbee7211 */ /* 0x000fe400008f0eff */
[----:B---3--:R-:W-:-:S05]  /*12060*/  IADD3 R241, P4, R0, R64, RZ ;  /* 0x0000004000f17210 */ /* 0x008fca0007f9e0ff */
[----:B------:R1:W-:Y:S01]  /*12070*/  STL [R1+0x7ac], R241 ;  /* 0x0007acf101007387 */ /* 0x0003e20000100800 */
[----:B------:R-:W-:-:S03]  /*12080*/  IADD3 R242, P5, R0, R32, RZ ;  /* 0x0000002000f27210 */ /* 0x000fc60007fbe0ff */
[----:B------:R-:W3:Y:S04]  /*12090*/  LDL.LU R220, [R1+0x3bc] ;  /* 0x0003bc0001dc7983 */ /* 0x000ee80000300800 */
[----:B------:R1:W-:Y:S04]  /*120a0*/  STL [R1+0x7a8], R242 ;  /* 0x0007a8f201007387 */ /* 0x0003e80000100800 */
[----:B------:R-:W3:Y:S01]  /*120b0*/  LDL.LU R217, [R1+0x3c0] ;  /* 0x0003c00001d97983 */ /* 0x000ee20000300800 */
[----:B------:R-:W-:-:S03]  /*120c0*/  IADD3 R248, P6, R0, R33, RZ ;  /* 0x0000002100f87210 */ /* 0x000fc60007fde0ff */
[----:B------:R-:W3:Y:S04]  /*120d0*/  LDL.LU R230, [R1+0x3c4] ;  /* 0x0003c40001e67983 */ /* 0x000ee80000300800 */
[----:B------:R-:W-:Y:S04]  /*120e0*/  STL [R1+0x378], R2 ;  /* 0x0003780201007387 */ /* 0x000fe80000100800 */
[----:B------:R2:W-:Y:S04]  /*120f0*/  STL [R1+0x7a4], R248 ;  /* 0x0007a4f801007387 */ /* 0x0005e80000100800 */
[----:B------:R-:W3:Y:S04]  /*12100*/  LDL.LU R227, [R1+0x3c8] ;  /* 0x0003c80001e37983 */ /* 0x000ee80000300800 */
[----:B------:R-:W3:Y:S01]  /*12110*/  LDL.LU R223, [R1+0x3cc] ;  /* 0x0003cc0001df7983 */ /* 0x000ee20000300800 */
[----:B-1----:R-:W-:-:S03]  /*12120*/  LEA.HI.X.SX32 R241, R243, R4, 0x1, P2 ;  /* 0x00000004f3f17211 */ /* 0x002fc600010f0eff */
[----:B------:R-:W3:Y:S04]  /*12130*/  LDL.LU R243, [R1+0x3d0] ;  /* 0x0003d00001f37983 */ /* 0x000ee80000300800 */
[----:B------:R-:W3:Y:S01]  /*12140*/  LDL.LU R240, [R1+0x3d4] ;  /* 0x0003d40001f07983 */ /* 0x000ee20000300800 */
[----:B--2---:R-:W-:Y:S02]  /*12150*/  IADD3 R251, P2, R0, R62, RZ ;  /* 0x0000003e00fb7210 */ /* 0x004fe40007f5e0ff */
[----:B------:R-:W-:-:S03]  /*12160*/  LEA.HI.X.SX32 R242, R61, R4, 0x1, P3 ;  /* 0x000000043df27211 */ /* 0x000fc600018f0eff */
[----:B------:R1:W-:Y:S04]  /*12170*/  STL [R1+0x7a0], R251 ;  /* 0x0007a0fb01007387 */ /* 0x0003e80000100800 */
[----:B------:R-:W2:Y:S01]  /*12180*/  LDL.LU R61, [R1+0x3d8] ;  /* 0x0003d800013d7983 */ /* 0x000ea20000300800 */
[----:B------:R-:W-:Y:S02]  /*12190*/  IADD3 R3, P3, R0, R63, RZ ;  /* 0x0000003f00037210 */ /* 0x000fe40007f7e0ff */
[----:B------:R-:W-:-:S03]  /*121a0*/  LEA.HI.X.SX32 R248, R64, R4, 0x1, P4 ;  /* 0x0000000440f87211 */ /* 0x000fc600020f0eff */
[----:B------:R-:W-:Y:S04]  /*121b0*/  STL [R1+0x140], R3 ;  /* 0x0001400301007387 */ /* 0x000fe80000100800 */
[----:B------:R-:W2:Y:S01]  /*121c0*/  LDL.LU R64, [R1+0x3dc] ;  /* 0x0003dc0001407983 */ /* 0x000ea20000300800 */
[----:B------:R-:W-:Y:S02]  /*121d0*/  IADD3 R2, P4, R0, R60, RZ ;  /* 0x0000003c00027210 */ /* 0x000fe40007f9e0ff */
[----:B-1----:R-:W-:-:S03]  /*121e0*/  LEA.HI.X.SX32 R251, R32, R4, 0x1, P5 ;  /* 0x0000000420fb7211 */ /* 0x002fc600028f0eff */
[----:B------:R1:W-:Y:S01]  /*121f0*/  STL [R1+0x144], R2 ;  /* 0x0001440201007387 */ /* 0x0003e20000100800 */
[-C--:B------:R-:W-:Y:S02]  /*12200*/  LEA.HI.X.SX32 R5, R33, R4.reuse, 0x1, P6 ;  /* 0x0000000421057211 */ /* 0x080fe400030f0eff */
[----:B------:R-:W-:Y:S01]  /*12210*/  LEA.HI.X.SX32 R239, R250, R4, 0x1, P0 ;  /* 0x00000004faef7211 */ /* 0x000fe200000f0eff */
[----:B------:R-:W2:Y:S01]  /*12220*/  LDL.LU R37, [R1+0x3e0] ;  /* 0x0003e00001257983 */ /* 0x000ea20000300800 */
[C---:B------:R-:W-:Y:S02]  /*12230*/  IADD3 R249, P0, R0.reuse, R34, RZ ;  /* 0x0000002200f97210 */ /* 0x040fe40007f1e0ff */
[C---:B-1----:R-:W-:Y:S02]  /*12240*/  IADD3 R2, P5, R0.reuse, R237, RZ ;  /* 0x000000ed00027210 */ /* 0x042fe40007fbe0ff */
[----:B----4-:R-:W-:-:S03]  /*12250*/  IADD3 R3, P6, R0, R233, RZ ;  /* 0x000000e900037210 */ /* 0x010fc60007fde0ff */
[----:B------:R1:W-:Y:S01]  /*12260*/  STL [R1+0x148], R2 ;  /* 0x0001480201007387 */ /* 0x0003e20000100800 */
[----:B------:R-:W-:-:S03]  /*12270*/  IADD3 R250, P1, R0, R35, RZ ;  /* 0x0000002300fa7210 */ /* 0x000fc60007f3e0ff */
[----:B------:R-:W-:Y:S04]  /*12280*/  STL [R1+0x6a8], R5 ;  /* 0x0006a80501007387 */ /* 0x000fe80000100800 */
[----:B------:R-:W2:Y:S01]  /*12290*/  LDL.LU R38, [R1+0x3e4] ;  /* 0x0003e40001267983 */ /* 0x000ea20000300800 */
[----:B-1----:R-:W-:-:S03]  /*122a0*/  LEA.HI.X.SX32 R2, R34, R4, 0x1, P0 ;  /* 0x0000000422027211 */ /* 0x002fc600000f0eff */
[----:B------:R-:W-:Y:S04]  /*122b0*/  STL [R1+0x14c], R3 ;  /* 0x00014c0301007387 */ /* 0x000fe80000100800 */
[----:B------:R1:W-:Y:S04]  /*122c0*/  STL [R1+0x6ac], R2 ;  /* 0x0006ac0201007387 */ /* 0x0003e80000100800 */
[----:B------:R-:W2:Y:S01]  /*122d0*/  LDL.LU R39, [R1+0x3e8] ;  /* 0x0003e80001277983 */ /* 0x000ea20000300800 */
[----:B-1----:R-:W-:Y:S02]  /*122e0*/  LEA.HI.X.SX32 R2, R35, R4, 0x1, P1 ;  /* 0x0000000423027211 */ /* 0x002fe400008f0eff */
[----:B---3--:R-:W-:-:S05]  /*122f0*/  IADD3 R3, P0, R0, R220, RZ ;  /* 0x000000dc00037210 */ /* 0x008fca0007f1e0ff */
[----:B------:R1:W-:Y:S01]  /*12300*/  STL [R1+0x150], R3 ;  /* 0x0001500301007387 */ /* 0x0003e20000100800 */
[----:B------:R-:W-:-:S03]  /*12310*/  IADD3 R5, P1, R0, R217, RZ ;  /* 0x000000d900057210 */ /* 0x000fc60007f3e0ff */
[----:B------:R3:W-:Y:S04]  /*12320*/  STL [R1+0x6b0], R2 ;  /* 0x0006b00201007387 */ /* 0x0007e80000100800 */
[----:B------:R3:W-:Y:S01]  /*12330*/  STL [R1+0x154], R5 ;  /* 0x0001540501007387 */ /* 0x0007e20000100800 */
[----:B-1----:R-:W-:-:S03]  /*12340*/  LEA.HI.X.SX32 R3, R62, R4, 0x1, P2 ;  /* 0x000000043e037211 */ /* 0x002fc600010f0eff */
[----:B------:R-:W4:Y:S01]  /*12350*/  LDL.LU R62, [R1+0x3ec] ;  /* 0x0003ec00013e7983 */ /* 0x000f220000300800 */
[----:B---3--:R-:W-:-:S03]  /*12360*/  IADD3 R2, P2, R0, R230, RZ ;  /* 0x000000e600027210 */ /* 0x008fc60007f5e0ff */
[----:B------:R1:W-:Y:S04]  /*12370*/  STL [R1+0x6b4], R3 ;  /* 0x0006b40301007387 */ /* 0x0003e80000100800 */
[----:B------:R3:W-:Y:S01]  /*12380*/  STL [R1+0x158], R2 ;  /* 0x0001580201007387 */ /* 0x0007e20000100800 */
[-C--:B------:R-:W-:Y:S02]  /*12390*/  LEA.HI.X.SX32 R5, R60, R4.reuse, 0x1, P4 ;  /* 0x000000043c057211 */ /* 0x080fe400020f0eff */
[----:B-1----:R-:W-:Y:S02]  /*123a0*/  LEA.HI.X.SX32 R3, R63, R4, 0x1, P3 ;  /* 0x000000043f037211 */ /* 0x002fe400018f0eff */
[----:B------:R-:W4:Y:S01]  /*123b0*/  LDL.LU R63, [R1+0x3f0] ;  /* 0x0003f000013f7983 */ /* 0x000f220000300800 */
[----:B---3--:R-:W-:-:S03]  /*123c0*/  IADD3 R2, P3, R0, R227, RZ ;  /* 0x000000e300027210 */ /* 0x008fc60007f7e0ff */
[----:B------:R1:W-:Y:S04]  /*123d0*/  STL [R1+0x6b8], R3 ;  /* 0x0006b80301007387 */ /* 0x0003e80000100800 */
[----:B------:R3:W-:Y:S04]  /*123e0*/  STL [R1+0x15c], R2 ;  /* 0x00015c0201007387 */ /* 0x0007e80000100800 */
[----:B------:R3:W-:Y:S01]  /*123f0*/  STL [R1+0x6bc], R5 ;  /* 0x0006bc0501007387 */ /* 0x0007e20000100800 */
[----:B-1----:R-:W-:-:S03]  /*12400*/  IADD3 R3, P4, R0, R223, RZ ;  /* 0x000000df00037210 */ /* 0x002fc60007f9e0ff */
[----:B------:R-:W4:Y:S01]  /*12410*/  LDL.LU R32, [R1+0x3f4] ;  /* 0x0003f40001207983 */ /* 0x000f220000300800 */
[----:B---3--:R-:W-:-:S03]  /*12420*/  LEA.HI.X.SX32 R2, R237, R4, 0x1, P5 ;  /* 0x00000004ed027211 */ /* 0x008fc600028f0eff */
[----:B------:R-:W-:Y:S01]  /*12430*/  STL [R1+0x170], R3 ;  /* 0x0001700301007387 */ /* 0x000fe20000100800 */
[----:B------:R-:W-:-:S03]  /*12440*/  IADD3 R5, P5, R0, R243, RZ ;  /* 0x000000f300057210 */ /* 0x000fc60007fbe0ff */
[----:B------:R1:W-:Y:S04]  /*12450*/  STL [R1+0x6c0], R2 ;  /* 0x0006c00201007387 */ /* 0x0003e80000100800 */
[----:B------:R-:W-:Y:S04]  /*12460*/  STL [R1+0x174], R5 ;  /* 0x0001740501007387 */ /* 0x000fe80000100800 */
[----:B------:R-:W3:Y:S01]  /*12470*/  LDL.LU R33, [R1+0x3f8] ;  /* 0x0003f80001217983 */ /* 0x000ee20000300800 */
[----:B-1----:R-:W-:Y:S02]  /*12480*/  LEA.HI.X.SX32 R2, R233, R4, 0x1, P6 ;  /* 0x00000004e9027211 */ /* 0x002fe400030f0eff */
[----:B------:R-:W-:-:S03]  /*12490*/  IADD3 R3, P6, R0, R240, RZ ;  /* 0x000000f000037210 */ /* 0x000fc60007fde0ff */
[----:B------:R1:W-:Y:S04]  /*124a0*/  STL [R1+0x6c4], R2 ;  /* 0x0006c40201007387 */ /* 0x0003e80000100800 */
[----:B------:R2:W-:Y:S04]  /*124b0*/  STL [R1+0x178], R3 ;  /* 0x0001780301007387 */ /* 0x0005e80000100800 */
[----:B------:R-:W3:Y:S01]  /*124c0*/  LDL.LU R237, [R1+0x3fc] ;  /* 0x0003fc0001ed7983 */ /* 0x000ee20000300800 */
[----:B-1----:R-:W-:Y:S02]  /*124d0*/  LEA.HI.X.SX32 R2, R220, R4, 0x1, P0 ;  /* 0x00000004dc027211 */ /* 0x002fe400000f0eff */
[----:B--2---:R-:W-:-:S03]  /*124e0*/  IADD3 R3, P0, R0, R61, RZ ;  /* 0x0000003d00037210 */ /* 0x004fc60007f1e0ff */
[----:B------:R1:W-:Y:S04]  /*124f0*/  STL [R1+0x6c8], R2 ;  /* 0x0006c80201007387 */ /* 0x0003e80000100800 */
[----:B------:R2:W-:Y:S04]  /*12500*/  STL [R1+0x17c], R3 ;  /* 0x00017c0301007387 */ /* 0x0005e80000100800 */
[----:B------:R-:W3:Y:S01]  /*12510*/  LDL.LU R233, [R1+0x400] ;  /* 0x0004000001e97983 */ /* 0x000ee20000300800 */
[----:B-1----:R-:W-:Y:S02]  /*12520*/  LEA.HI.X.SX32 R2, R217, R4, 0x1, P1 ;  /* 0x00000004d9027211 */ /* 0x002fe400008f0eff */
[----:B--2---:R-:W-:-:S03]  /*12530*/  IADD3 R3, P1, R0, R64, RZ ;  /* 0x0000004000037210 */ /* 0x004fc60007f3e0ff */
[----:B------:R1:W-:Y:S04]  /*12540*/  STL [R1+0x6cc], R2 ;  /* 0x0006cc0201007387 */ /* 0x0003e80000100800 */
[----:B------:R-:W3:Y:S04]  /*12550*/  LDL.LU R220, [R1+0x404] ;  /* 0x0004040001dc7983 */ /* 0x000ee80000300800 */
[----:B------:R1:W-:Y:S04]  /*12560*/  STL [R1+0x180], R3 ;  /* 0x0001800301007387 */ /* 0x0003e80000100800 */
[----:B------:R-:W3:Y:S01]  /*12570*/  LDL.LU R217, [R1+0x408] ;  /* 0x0004080001d97983 */ /* 0x000ee20000300800 */
[----:B-1----:R-:W-:-:S02]  /*12580*/  LEA.HI.X.SX32 R2, R230, R4, 0x1, P2 ;  /* 0x00000004e6027211 */ /* 0x002fc400010f0eff */
[----:B------:R-:W-:-:S03]  /*12590*/  IADD3 R3, P2, R0, R37, RZ ;  /* 0x0000002500037210 */ /* 0x000fc60007f5e0ff */
[----:B------:R1:W-:Y:S04]  /*125a0*/  STL [R1+0x6d0], R2 ;  /* 0x0006d00201007387 */ /* 0x0003e80000100800 */
[----:B------:R1:W-:Y:S04]  /*125b0*/  STL [R1+0x184], R3 ;  /* 0x0001840301007387 */ /* 0x0003e80000100800 */
[----:B------:R-:W3:Y:S01]  /*125c0*/  LDL.LU R230, [R1+0x40c] ;  /* 0x00040c0001e67983 */ /* 0x000ee20000300800 */
[----:B-1----:R-:W-:Y:S02]  /*125d0*/  LEA.HI.X.SX32 R2, R227, R4, 0x1, P3 ;  /* 0x00000004e3027211 */ /* 0x002fe400018f0eff */
[----:B------:R-:W-:-:S03]  /*125e0*/  IADD3 R3, P3, R0, R38, RZ ;  /* 0x0000002600037210 */ /* 0x000fc60007f7e0ff */
[----:B------:R1:W-:Y:S04]  /*125f0*/  STL [R1+0x6d4], R2 ;  /* 0x0006d40201007387 */ /* 0x0003e80000100800 */
[----:B------:R-:W3:Y:S01]  /*12600*/  LDL.LU R227, [R1+0x410] ;  /* 0x0004100001e37983 */ /* 0x000ee20000300800 */
[----:B-1----:R-:W-:-:S03]  /*12610*/  LEA.HI.X.SX32 R2, R223, R4, 0x1, P4 ;  /* 0x00000004df027211 */ /* 0x002fc600020f0eff */
[----:B------:R1:W-:Y:S04]  /*12620*/  STL [R1+0x188], R3 ;  /* 0x0001880301007387 */ /* 0x0003e80000100800 */
[----:B------:R1:W-:Y:S04]  /*12630*/  STL [R1+0x6d8], R2 ;  /* 0x0006d80201007387 */ /* 0x0003e80000100800 */
[----:B------:R-:W3:Y:S01]  /*12640*/  LDL.LU R223, [R1+0x414] ;  /* 0x0004140001df7983 */ /* 0x000ee20000300800 */
[----:B-1----:R-:W-:Y:S02]  /*12650*/  IADD3 R3, P4, R0, R39, RZ ;  /* 0x0000002700037210 */ /* 0x002fe40007f9e0ff */
[----:B------:R-:W-:-:S03]  /*12660*/  LEA.HI.X.SX32 R2, R243, R4, 0x1, P5 ;  /* 0x00000004f3027211 */ /* 0x000fc600028f0eff */
[----:B------:R-:W-:Y:S04]  /*12670*/  STL [R1+0x18c], R3 ;  /* 0x00018c0301007387 */ /* 0x000fe80000100800 */
[----:B------:R-:W3:Y:S04]  /*12680*/  LDL.LU R243, [R1+0x418] ;  /* 0x0004180001f37983 */ /* 0x000ee80000300800 */
[----:B------:R1:W-:Y:S02]  /*12690*/  STL [R1+0x6dc], R2 ;  /* 0x0006dc0201007387 */ /* 0x0003e40000100800 */
[----:B-1----:R-:W-:-:S02]  /*126a0*/  LEA.HI.X.SX32 R2, R240, R4, 0x1, P6 ;  /* 0x00000004f0027211 */ /* 0x002fc400030f0eff */
[----:B------:R-:W3:Y:S01]  /*126b0*/  LDL.LU R240, [R1+0x41c] ;  /* 0x00041c0001f07983 */ /* 0x000ee20000300800 */
[----:B----4-:R-:W-:-:S05]  /*126c0*/  IADD3 R3, P5, R0, R62, RZ ;  /* 0x0000003e00037210 */ /* 0x010fca0007fbe0ff */
[----:B------:R1:W-:Y:S04]  /*126d0*/  STL [R1+0x1a0], R3 ;  /* 0x0001a00301007387 */ /* 0x0003e80000100800 */
[----:B------:R4:W-:Y:S04]  /*126e0*/  STL [R1+0x6e0], R2 ;  /* 0x0006e00201007387 */ /* 0x0009e80000100800 */
[----:B------:R-:W2:Y:S01]  /*126f0*/  LDL.LU R34, [R1+0x420] ;  /* 0x0004200001227983 */ /* 0x000ea20000300800 */
[----:B-1----:R-:W-:Y:S02]  /*12700*/  IADD3 R3, P6, R0, R63, RZ ;  /* 0x0000003f00037210 */ /* 0x002fe40007fde0ff */
[----:B----4-:R-:W-:-:S03]  /*12710*/  LEA.HI.X.SX32 R2, R61, R4, 0x1, P0 ;  /* 0x000000043d027211 */ /* 0x010fc600000f0eff */
[----:B------:R1:W-:Y:S04]  /*12720*/  STL [R1+0x1a4], R3 ;  /* 0x0001a40301007387 */ /* 0x0003e80000100800 */
[----:B------:R-:W4:Y:S04]  /*12730*/  LDL.LU R35, [R1+0x424] ;  /* 0x0004240001237983 */ /* 0x000f280000300800 */
[----:B------:R1:W-:Y:S02]  /*12740*/  STL [R1+0x6e4], R2 ;  /* 0x0006e40201007387 */ /* 0x0003e40000100800 */
[----:B-1----:R-:W-:-:S02]  /*12750*/  IADD3 R3, P0, R0, R32, RZ ;  /* 0x0000002000037210 */ /* 0x002fc40007f1e0ff */
[----:B------:R-:W4:Y:S04]  /*12760*/  LDL.LU R60, [R1+0x428] ;  /* 0x00042800013c7983 */ /* 0x000f280000300800 */
[----:B------:R3:W-:Y:S01]  /*12770*/  STL [R1+0x1a8], R3 ;  /* 0x0001a80301007387 */ /* 0x0007e20000100800 */
[----:B------:R-:W-:-:S03]  /*12780*/  LEA.HI.X.SX32 R2, R64, R4, 0x1, P1 ;  /* 0x0000000440027211 */ /* 0x000fc600008f0eff */
[----:B------:R-:W4:Y:S04]  /*12790*/  LDL.LU R64, [R1+0x42c] ;  /* 0x00042c0001407983 */ /* 0x000f280000300800 */
[----:B------:R1:W-:Y:S01]  /*127a0*/  STL [R1+0x6e8], R2 ;  /* 0x0006e80201007387 */ /* 0x0003e20000100800 */
[----:B---3--:R-:W-:-:S03]  /*127b0*/  IADD3 R3, P1, R0, R33, RZ ;  /* 0x0000002100037210 */ /* 0x008fc60007f3e0ff */
[----:B------:R-:W3:Y:S01]  /*127c0*/  LDL.LU R61, [R1+0x430] ;  /* 0x00043000013d7983 */ /* 0x000ee20000300800 */
[----:B-1----:R-:W-:-:S03]  /*127d0*/  LEA.HI.X.SX32 R2, R37, R4, 0x1, P2 ;  /* 0x0000000425027211 */ /* 0x002fc600010f0eff */
[----:B------:R1:W-:Y:S01]  /*127e0*/  STL [R1+0x1ac], R3 ;  /* 0x0001ac0301007387 */ /* 0x0003e20000100800 */
[----:B------:R-:W-:-:S03]  /*127f0*/  IADD3 R5, P2, R0, R237, RZ ;  /* 0x000000ed00057210 */ /* 0x000fc60007f5e0ff */
[----:B------:R1:W-:Y:S02]  /*12800*/  STL [R1+0x6ec], R2 ;  /* 0x0006ec0201007387 */ /* 0x0003e40000100800 */
[-C--:B-1----:R-:W-:Y:S02]  /*12810*/  LEA.HI.X.SX32 R3, R38, R4.reuse, 0x1, P3 ;  /* 0x0000000426037211 */ /* 0x082fe400018f0eff */
[----:B------:R1:W-:Y:S04]  /*12820*/  STL [R1+0x1b0], R5 ;  /* 0x0001b00501007387 */ /* 0x0003e80000100800 */
[----:B------:R-:W-:Y:S01]  /*12830*/  STL [R1+0x6f0], R3 ;  /* 0x0006f00301007387 */ /* 0x000fe20000100800 */
[----:B------:R-:W-:Y:S02]  /*12840*/  IADD3 R2, P3, R0, R233, RZ ;  /* 0x000000e900027210 */ /* 0x000fe40007f7e0ff */
[----:B-1----:R-:W-:-:S03]  /*12850*/  LEA.HI.X.SX32 R5, R39, R4, 0x1, P4 ;  /* 0x0000000427057211 */ /* 0x002fc600020f0eff */
[----:B------:R1:W-:Y:S04]  /*12860*/  STL [R1+0x1bc], R2 ;  /* 0x0001bc0201007387 */ /* 0x0003e80000100800 */
[----:B------:R1:W-:Y:S02]  /*12870*/  STL [R1+0x6f4], R5 ;  /* 0x0006f40501007387 */ /* 0x0003e40000100800 */
[----:B-1----:R-:W-:Y:S02]  /*12880*/  LEA.HI.X.SX32 R2, R62, R4, 0x1, P5 ;  /* 0x000000043e027211 */ /* 0x002fe400028f0eff */
[----:B------:R-:W3:Y:S01]  /*12890*/  LDL.LU R62, [R1+0x434] ;  /* 0x00043400013e7983 */ /* 0x000ee20000300800 */
[C---:B------:R-:W-:Y:S02]  /*128a0*/  IADD3 R3, P4, R0.reuse, R220, RZ ;  /* 0x000000dc00037210 */ /* 0x040fe40007f9e0ff */
[----:B------:R-:W-:-:S03]  /*128b0*/  IADD3 R5, P5, R0, R217, RZ ;  /* 0x000000d900057210 */ /* 0x000fc60007fbe0ff */
[----:B------:R-:W-:Y:S04]  /*128c0*/  STL [R1+0x1c0], R3 ;  /* 0x0001c00301007387 */ /* 0x000fe80000100800 */
[----:B------:R1:W-:Y:S04]  /*128d0*/  STL [R1+0x6f8], R2 ;  /* 0x0006f80201007387 */ /* 0x0003e80000100800 */
[----:B------:R-:W-:Y:S01]  /*128e0*/  STL [R1+0x1c4], R5 ;  /* 0x0001c40501007387 */ /* 0x000fe20000100800 */
[----:B-1----:R-:W-:-:S03]  /*128f0*/  LEA.HI.X.SX32 R2, R63, R4, 0x1, P6 ;  /* 0x000000043f027211 */ /* 0x002fc600030f0eff */
[----:B------:R-:W3:Y:S01]  /*12900*/  LDL.LU R63, [R1+0x438] ;  /* 0x00043800013f7983 */ /* 0x000ee20000300800 */
[----:B------:R-:W-:-:S03]  /*12910*/  IADD3 R3, P6, R0, R230, RZ ;  /* 0x000000e600037210 */ /* 0x000fc60007fde0ff */
[----:B------:R1:W-:Y:S04]  /*12920*/  STL [R1+0x6fc], R2 ;  /* 0x0006fc0201007387 */ /* 0x0003e80000100800 */
[----:B------:R1:W-:Y:S02]  /*12930*/  STL [R1+0x1c8], R3 ;  /* 0x0001c80301007387 */ /* 0x0003e40000100800 */
[-C--:B-1----:R-:W-:Y:S02]  /*12940*/  LEA.HI.X.SX32 R2, R32, R4.reuse, 0x1, P0 ;  /* 0x0000000420027211 */ /* 0x082fe400000f0eff */
[C---:B------:R-:W-:Y:S02]  /*12950*/  IADD3 R5, P0, R0.reuse, R227, RZ ;  /* 0x000000e300057210 */ /* 0x040fe40007f1e0ff */
[----:B------:R-:W-:Y:S01]  /*12960*/  LEA.HI.X.SX32 R3, R33, R4, 0x1, P1 ;  /* 0x0000000421037211 */ /* 0x000fe200008f0eff */
[----:B------:R1:W-:Y:S04]  /*12970*/  STL [R1+0x700], R2 ;  /* 0x0007000201007387 */ /* 0x0003e80000100800 */
[----:B------:R1:W-:Y:S02]  /*12980*/  STL [R1+0x1f0], R5 ;  /* 0x0001f00501007387 */ /* 0x0003e40000100800 */
[----:B-1----:R-:W-:-:S02]  /*12990*/  IADD3 R2, P1, R0, R223, RZ ;  /* 0x000000df00027210 */ /* 0x002fc40007f3e0ff */
[----:B------:R1:W-:Y:S01]  /*129a0*/  STL [R1+0x704], R3 ;  /* 0x0007040301007387 */ /* 0x0003e20000100800 */
[----:B------:R-:W-:-:S03]  /*129b0*/  LEA.HI.X.SX32 R5, R237, R4, 0x1, P2 ;  /* 0x00000004ed057211 */ /* 0x000fc600010f0eff */
[----:B------:R1:W-:Y:S04]  /*129c0*/  STL [R1+0x1f8], R2 ;  /* 0x0001f80201007387 */ /* 0x0003e80000100800 */
[----:B------:R1:W-:Y:S02]  /*129d0*/  STL [R1+0x708], R5 ;  /* 0x0007080501007387 */ /* 0x0003e40000100800 */
[C---:B-1----:R-:W-:Y:S02]  /*129e0*/  IADD3 R3, P2, R0.reuse, R243, RZ ;  /* 0x000000f300037210 */ /* 0x042fe40007f5e0ff */
[----:B------:R-:W3:Y:S01]  /*129f0*/  LDL.LU R186, [R1+0x380] ;  /* 0x0003800001ba7983 */ /* 0x000ee20000300800 */
[----:B------:R-:W-:Y:S02]  /*12a00*/  LEA.HI.X.SX32 R2, R233, R4, 0x1, P3 ;  /* 0x00000004e9027211 */ /* 0x000fe400018f0eff */
[----:B------:R-:W-:Y:S01]  /*12a10*/  IADD3 R5, P3, R0, R240, RZ ;  /* 0x000000f000057210 */ /* 0x000fe20007f7e0ff */
[----:B------:R1:W-:Y:S04]  /*12a20*/  STL [R1+0x200], R3 ;  /* 0x0002000301007387 */ /* 0x0003e80000100800 */
[----:B------:R-:W-:Y:S04]  /*12a30*/  STL [R1+0x70c], R2 ;  /* 0x00070c0201007387 */ /* 0x000fe80000100800 */
[----:B------:R1:W-:Y:S02]  /*12a40*/  STL [R1+0x204], R5 ;  /* 0x0002040501007387 */ /* 0x0003e40000100800 */
[----:B-1----:R-:W-:-:S05]  /*12a50*/  LEA.HI.X.SX32 R3, R220, R4, 0x1, P4 ;  /* 0x00000004dc037211 */ /* 0x002fca00020f0eff */
[----:B------:R4:W-:Y:S01]  /*12a60*/  STL [R1+0x710], R3 ;  /* 0x0007100301007387 */ /* 0x0009e20000100800 */
[----:B------:R-:W-:Y:S02]  /*12a70*/  LEA.HI.X.SX32 R5, R217, R4, 0x1, P5 ;  /* 0x00000004d9057211 */ /* 0x000fe400028f0eff */
[----:B--2---:R-:W-:-:S05]  /*12a80*/  IADD3 R2, P4, R0, R34, RZ ;  /* 0x0000002200027210 */ /* 0x004fca0007f9e0ff */
[----:B------:R1:W-:Y:S04]  /*12a90*/  STL [R1+0x208], R2 ;  /* 0x0002080201007387 */ /* 0x0003e80000100800 */
[----:B------:R2:W-:Y:S01]  /*12aa0*/  STL [R1+0x714], R5 ;  /* 0x0007140501007387 */ /* 0x0005e20000100800 */
[----:B----4-:R-:W-:Y:S02]  /*12ab0*/  IADD3 R3, P5, R0, R35, RZ ;  /* 0x0000002300037210 */ /* 0x010fe40007fbe0ff */
[----:B-1----:R-:W-:-:S03]  /*12ac0*/  LEA.HI.X.SX32 R2, R230, R4, 0x1, P6 ;  /* 0x00000004e6027211 */ /* 0x002fc600030f0eff */
[----:B------:R1:W-:Y:S01]  /*12ad0*/  STL [R1+0x20c], R3 ;  /* 0x00020c0301007387 */ /* 0x0003e20000100800 */
[----:B--2---:R-:W-:-:S03]  /*12ae0*/  IADD3 R5, P6, R0, R60, RZ ;  /* 0x0000003c00057210 */ /* 0x004fc60007fde0ff */
[----:B------:R2:W-:Y:S04]  /*12af0*/  STL [R1+0x718], R2 ;  /* 0x0007180201007387 */ /* 0x0005e80000100800 */
[----:B------:R4:W-:Y:S01]  /*12b00*/  STL [R1+0x210], R5 ;  /* 0x0002100501007387 */ /* 0x0009e20000100800 */
[----:B-1----:R-:W-:Y:S02]  /*12b10*/  LEA.HI.X.SX32 R3, R227, R4, 0x1, P0 ;  /* 0x00000004e3037211 */ /* 0x002fe400000f0eff */
[----:B--2---:R-:W-:-:S03]  /*12b20*/  IADD3 R2, P0, R0, R64, RZ ;  /* 0x0000004000027210 */ /* 0x004fc60007f1e0ff */
[----:B------:R3:W-:Y:S01]  /*12b30*/  STL [R1+0x71c], R3 ;  /* 0x00071c0301007387 */ /* 0x0007e20000100800 */
[----:B----4-:R-:W-:-:S03]  /*12b40*/  LEA.HI.X.SX32 R5, R223, R4, 0x1, P1 ;  /* 0x00000004df057211 */ /* 0x010fc600008f0eff */
[----:B------:R1:W-:Y:S04]  /*12b50*/  STL [R1+0x214], R2 ;  /* 0x0002140201007387 */ /* 0x0003e80000100800 */
[----:B------:R-:W-:Y:S01]  /*12b60*/  STL [R1+0x720], R5 ;  /* 0x0007200501007387 */ /* 0x000fe20000100800 */
[C---:B---3--:R-:W-:Y:S02]  /*12b70*/  IADD3 R3, P1, R0.reuse, R61, RZ ;  /* 0x0000003d00037210 */ /* 0x048fe40007f3e0ff */
[----:B-1----:R-:W-:Y:S02]  /*12b80*/  LEA.HI.X.SX32 R2, R243, R4, 0x1, P2 ;  /* 0x00000004f3027211 */ /* 0x002fe400010f0eff */
[----:B------:R-:W2:Y:S04]  /*12b90*/  LDL.LU R243, [R1+0x1b4] ;  /* 0x0001b40001f37983 */ /* 0x000ea80000300800 */
[----:B------:R-:W-:Y:S04]  /*12ba0*/  STL [R1+0x218], R3 ;  /* 0x0002180301007387 */ /* 0x000fe80000100800 */
[----:B------:R-:W3:Y:S04]  /*12bb0*/  LDL.LU R220, [R1+0x1cc] ;  /* 0x0001cc0001dc7983 */ /* 0x000ee80000300800 */
[----:B------:R1:W-:Y:S04]  /*12bc0*/  STL [R1+0x724], R2 ;  /* 0x0007240201007387 */ /* 0x0003e80000100800 */
[----:B------:R-:W4:Y:S04]  /*12bd0*/  LDL.LU R223, [R1+0x1d0] ;  /* 0x0001d00001df7983 */ /* 0x000f280000300800 */
[----:B------:R-:W3:Y:S04]  /*12be0*/  LDL.LU R227, [R1+0x1ec] ;  /* 0x0001ec0001e37983 */ /* 0x000ee80000300800 */
[----:B------:R-:W3:Y:S04]  /*12bf0*/  LDL.LU R230, [R1+0x1fc] ;  /* 0x0001fc0001e67983 */ /* 0x000ee80000300800 */
[----:B------:R-:W3:Y:S04]  /*12c00*/  LDL.LU R233, [R1+0x220] ;  /* 0x0002200001e97983 */ /* 0x000ee80000300800 */
[----:B------:R-:W3:Y:S01]  /*12c10*/  LDL.LU R237, [R1+0x384] ;  /* 0x0003840001ed7983 */ /* 0x000ee20000300800 */
[----:B-1----:R-:W-:-:S05]  /*12c20*/  IADD3 R2, P2, R0, R62, RZ ;  /* 0x0000003e00027210 */ /* 0x002fca0007f5e0ff */
[----:B------:R1:W-:Y:S02]  /*12c30*/  STL [R1+0x21c], R2 ;  /* 0x00021c0201007387 */ /* 0x0003e40000100800 */
[----:B-1----:R-:W-:-:S05]  /*12c40*/  LEA.HI.X.SX32 R2, R240, R4, 0x1, P3 ;  /* 0x00000004f0027211 */ /* 0x002fca00018f0eff */
[----:B------:R1:W-:Y:S04]  /*12c50*/  STL [R1+0x728], R2 ;  /* 0x0007280201007387 */ /* 0x0003e80000100800 */
[----:B------:R-:W3:Y:S01]  /*12c60*/  LDL.LU R240, [R1+0x23c] ;  /* 0x00023c0001f07983 */ /* 0x000ee20000300800 */
[----:B------:R-:W-:Y:S02]  /*12c70*/  IADD3 R0, P3, R0, R63, RZ ;  /* 0x0000003f00007210 */ /* 0x000fe40007f7e0ff */
[----:B-1----:R-:W-:-:S03]  /*12c80*/  LEA.HI.X.SX32 R2, R34, R4, 0x1, P4 ;  /* 0x0000000422027211 */ /* 0x002fc600020f0eff */
[----:B------:R-:W-:Y:S04]  /*12c90*/  STL [R1+0x584], R0 ;  /* 0x0005840001007387 */ /* 0x000fe80000100800 */
[----:B------:R1:W-:Y:S02]  /*12ca0*/  STL [R1+0x72c], R2 ;  /* 0x00072c0201007387 */ /* 0x0003e40000100800 */
[-C--:B-1----:R-:W-:Y:S02]  /*12cb0*/  LEA.HI.X.SX32 R2, R64, R4.reuse, 0x1, P0 ;  /* 0x0000000440027211 */ /* 0x082fe400000f0eff */
[----:B------:R-:W1:Y:S04]  /*12cc0*/  S2R R64, SR_TID.X ;  /* 0x0000000000407919 */ /* 0x000e680000002100 */
[----:B------:R-:W1:Y:S04]  /*12cd0*/  S2R R217, SR_TID.X ;  /* 0x0000000000d97919 */ /* 0x000e680000002100 */
[----:B------:R-:W1:Y:S01]  /*12ce0*/  S2R R33, SR_TID.X ;  /* 0x0000000000217919 */ /* 0x000e620000002100 */
[----:B------:R-:W-:-:S02]  /*12cf0*/  LEA.HI.X.SX32 R9, R35, R4, 0x1, P5 ;  /* 0x0000000423097211 */ /* 0x000fc400028f0eff */
[----:B------:R-:W-:-:S03]  /*12d00*/  LEA.HI.X.SX32 R3, R60, R4, 0x1, P6 ;  /* 0x000000043c037211 */ /* 0x000fc600030f0eff */
[----:B------:R1:W-:Y:S04]  /*12d10*/  STL [R1+0x730], R9 ;  /* 0x0007300901007387 */ /* 0x0003e80000100800 */
[----:B------:R1:W-:Y:S02]  /*12d20*/  STL [R1+0x734], R3 ;  /* 0x0007340301007387 */ /* 0x0003e40000100800 */
[----:B-1----:R-:W-:Y:S02]  /*12d30*/  SHF.R.U32.HI R64, RZ, 0x6, R64 ;  /* 0x00000006ff407819 */ /* 0x002fe40000011640 */
[----:B------:R1:W-:Y:S02]  /*12d40*/  STL [R1+0x73c], R2 ;  /* 0x00073c0201007387 */ /* 0x0003e40000100800 */
[----:B------:R-:W-:-:S02]  /*12d50*/  SGXT.U32 R64, R64, 0x1 ;  /* 0x000000014040781a */ /* 0x000fc40000000000 */
[----:B------:R-:W-:Y:S02]  /*12d60*/  LOP3.LUT R5, R217, 0x7, RZ, 0xc0, !PT ;  /* 0x00000007d9057812 */ /* 0x000fe400078ec0ff */
[----:B------:R-:W-:Y:S02]  /*12d70*/  LOP3.LUT R33, R33, 0x60, RZ, 0xc0, !PT ;  /* 0x0000006021217812 */ /* 0x000fe400078ec0ff */
[-C--:B------:R-:W-:Y:S02]  /*12d80*/  LEA.HI.X.SX32 R9, R61, R4.reuse, 0x1, P1 ;  /* 0x000000043d097211 */ /* 0x080fe400008f0eff */
[-C--:B------:R-:W-:Y:S02]  /*12d90*/  LEA.HI.X.SX32 R3, R62, R4.reuse, 0x1, P2 ;  /* 0x000000043e037211 */ /* 0x080fe400010f0eff */
[----:B-1----:R-:W-:Y:S02]  /*12da0*/  LEA.HI.X.SX32 R2, R63, R4, 0x1, P3 ;  /* 0x000000043f027211 */ /* 0x002fe400018f0eff */
[----:B------:R-:W-:-:S02]  /*12db0*/  LOP3.LUT R61, R64, 0x1e, RZ, 0xfc, !PT ;  /* 0x0000001e403d7812 */ /* 0x000fc400078efcff */
[C---:B------:R-:W-:Y:S02]  /*12dc0*/  LOP3.LUT R62, R64.reuse, 0x1c, RZ, 0xfc, !PT ;  /* 0x0000001c403e7812 */ /* 0x040fe400078efcff */
[C---:B------:R-:W-:Y:S02]  /*12dd0*/  LOP3.LUT R63, R64.reuse, 0x1a, RZ, 0xfc, !PT ;  /* 0x0000001a403f7812 */ /* 0x040fe400078efcff */
[----:B------:R-:W-:Y:S01]  /*12de0*/  LOP3.LUT R64, R64, 0x18, RZ, 0xfc, !PT ;  /* 0x0000001840407812 */ /* 0x000fe200078efcff */
[----:B------:R-:W-:Y:S01]  /*12df0*/  IMAD R0, R5, 0x4, R33 ;  /* 0x0000000405007824 */ /* 0x000fe200078e0221 */
[----:B------:R1:W-:Y:S01]  /*12e00*/  STL [R1+0x74c], R9 ;  /* 0x00074c0901007387 */ /* 0x0003e20000100800 */
[----:B------:R-:W-:Y:S02]  /*12e10*/  IMAD.SHL.U32 R8, R217, 0x2, RZ ;  /* 0x00000002d9087824 */ /* 0x000fe400078e00ff */
[----:B------:R-:W-:Y:S02]  /*12e20*/  IMAD.SHL.U32 R5, R5, 0x10, RZ ;  /* 0x0000001005057824 */ /* 0x000fe400078e00ff */
[----:B-1----:R-:W-:Y:S01]  /*12e30*/  IMAD R9, R64, c[0x0][0x188], RZ ;  /* 0x0000620040097a24 */ /* 0x002fe200078e02ff */
[----:B------:R-:W-:-:S02]  /*12e40*/  SHF.R.U32.HI R64, RZ, 0x6, R217 ;  /* 0x00000006ff407819 */ /* 0x000fc400000116d9 */
[----:B------:R-:W-:Y:S02]  /*12e50*/  LOP3.LUT R4, R5, 0x30, R8, 0x78, !PT ;  /* 0x0000003005047812 */ /* 0x000fe400078e7808 */
[----:B------:R-:W-:Y:S02]  /*12e60*/  SHF.R.S32.HI R5, RZ, 0x1f, R186 ;  /* 0x0000001fff057819 */ /* 0x000fe400000114ba */
[----:B------:R-:W-:Y:S01]  /*12e70*/  SGXT.U32 R64, R64, 0x1 ;  /* 0x000000014040781a */ /* 0x000fe20000000000 */
[----:B------:R-:W-:Y:S01]  /*12e80*/  IMAD R8, R63, c[0x0][0x188], RZ ;  /* 0x000062003f087a24 */ /* 0x000fe200078e02ff */
[C---:B------:R-:W-:Y:S02]  /*12e90*/  LOP3.LUT R7, R217.reuse, 0x3, RZ, 0xc0, !PT ;  /* 0x00000003d9077812 */ /* 0x040fe400078ec0ff */
[----:B------:R-:W-:Y:S01]  /*12ea0*/  LOP3.LUT R6, R217, 0x1c, RZ, 0xc0, !PT ;  /* 0x0000001cd9067812 */ /* 0x000fe200078ec0ff */
[----:B------:R-:W-:Y:S02]  /*12eb0*/  IMAD.MOV.U32 R63, RZ, RZ, c[0x0][0x188] ;  /* 0x00006200ff3f7624 */ /* 0x000fe400078e00ff */
[----:B------:R-:W-:-:S04]  /*12ec0*/  IMAD R185, R64, c[0x0][0x188], RZ ;  /* 0x0000620040b97a24 */ /* 0x000fc800078e02ff */
[C---:B------:R-:W-:Y:S01]  /*12ed0*/  IMAD R185, R63.reuse, 0x2, R185 ;  /* 0x000000023fb97824 */ /* 0x040fe200078e02b9 */
[----:B------:R-:W-:Y:S03]  /*12ee0*/  STL [R1+0x750], R3 ;  /* 0x0007500301007387 */ /* 0x000fe60000100800 */
[----:B------:R-:W-:Y:S01]  /*12ef0*/  IMAD R185, R63, 0x2, R185 ;  /* 0x000000023fb97824 */ /* 0x000fe200078e02b9 */
[----:B------:R1:W-:Y:S01]  /*12f00*/  STL [R1+0x754], R2 ;  /* 0x0007540201007387 */ /* 0x0003e20000100800 */
[----:B------:R-:W-:Y:S02]  /*12f10*/  IMAD R187, R64, c[0x0][0x188], RZ ;  /* 0x0000620040bb7a24 */ /* 0x000fe400078e02ff */
[----:B-1----:R-:W-:Y:S02]  /*12f20*/  IMAD R2, R7, 0x120, R6 ;  /* 0x0000012007027824 */ /* 0x002fe400078e0206 */
[----:B------:R-:W-:-:S02]  /*12f30*/  IMAD R7, R62, c[0x0][0x188], RZ ;  /* 0x000062003e077a24 */ /* 0x000fc400078e02ff */
[----:B------:R-:W-:Y:S02]  /*12f40*/  IMAD R6, R61, c[0x0][0x188], RZ ;  /* 0x000062003d067a24 */ /* 0x000fe400078e02ff */
[----:B------:R-:W-:Y:S01]  /*12f50*/  IMAD R36, R64, c[0x0][0x188], RZ ;  /* 0x0000620040247a24 */ /* 0x000fe200078e02ff */
[----:B------:R1:W-:Y:S01]  /*12f60*/  STL [R1+0x1e4], R2 ;  /* 0x0001e40201007387 */ /* 0x0003e20000100800 */
[----:B------:R-:W-:Y:S02]  /*12f70*/  IMAD R187, R63, 0x2, R187 ;  /* 0x000000023fbb7824 */ /* 0x000fe400078e02bb */
[----:B------:R-:W-:Y:S02]  /*12f80*/  IMAD.U32 R252, R0, 0x20, R4 ;  /* 0x0000002000fc7824 */ /* 0x000fe400078e0004 */
[----:B------:R-:W-:Y:S01]  /*12f90*/  IMAD.MOV.U32 R4, RZ, RZ, -0x1 ;  /* 0xffffffffff047424 */ /* 0x000fe200078e00ff */
[----:B--2---:R-:W-:-:S04]  /*12fa0*/  IADD3 R32, P2, R186, R243, RZ ;  /* 0x000000f3ba207210 */ /* 0x004fc80007f5e0ff */
[----:B------:R-:W-:Y:S01]  /*12fb0*/  LEA.HI.X.SX32 R217, R243, R5, 0x1, P2 ;  /* 0x00000005f3d97211 */ /* 0x000fe200010f0eff */
[----:B------:R-:W-:-:S04]  /*12fc0*/  IMAD R243, R64, c[0x0][0x188], RZ ;  /* 0x0000620040f37a24 */ /* 0x000fc800078e02ff */
[----:B------:R-:W-:-:S04]  /*12fd0*/  IMAD R243, R63, 0x2, R243 ;  /* 0x000000023ff37824 */ /* 0x000fc800078e02f3 */
[C---:B------:R-:W-:Y:S01]  /*12fe0*/  IMAD R243, R63.reuse, 0x2, R243 ;  /* 0x000000023ff37824 */ /* 0x040fe200078e02f3 */
[C---:B----4-:R-:W-:Y:S02]  /*12ff0*/  IADD3 R34, P1, R186.reuse, R223, RZ ;  /* 0x000000dfba227210 */ /* 0x050fe40007f3e0ff */
[----:B---3--:R-:W-:Y:S01]  /*13000*/  IADD3 R35, P0, R186, R227, RZ ;  /* 0x000000e3ba237210 */ /* 0x008fe20007f1e0ff */
[----:B------:R-:W-:-:S03]  /*13010*/  IMAD R243, R63, 0x2, R243 ;  /* 0x000000023ff37824 */ /* 0x000fc600078e02f3 */
[----:B------:R-:W-:Y:S02]  /*13020*/  LEA.HI.X.SX32 R227, R227, R5, 0x1, P0 ;  /* 0x00000005e3e37211 */ /* 0x000fe400000f0eff */
[C---:B------:R-:W-:Y:S02]  /*13030*/  IADD3 R62, P0, R186.reuse, R185, RZ ;  /* 0x000000b9ba3e7210 */ /* 0x040fe40007f1e0ff */
[----:B------:R-:W-:Y:S02]  /*13040*/  LEA.HI.X.SX32 R223, R223, R5, 0x1, P1 ;  /* 0x00000005dfdf7211 */ /* 0x000fe400008f0eff */
[C---:B------:R-:W-:Y:S02]  /*13050*/  IADD3 R61, P1, R186.reuse, R243, RZ ;  /* 0x000000f3ba3d7210 */ /* 0x040fe40007f3e0ff */
[----:B------:R-:W-:Y:S02]  /*13060*/  LEA.HI.X.SX32 R3, R185, R5, 0x1, P0 ;  /* 0x00000005b9037211 */ /* 0x000fe400000f0eff */
[----:B------:R-:W-:-:S02]  /*13070*/  IADD3 R10, P0, R186, R6, RZ ;  /* 0x00000006ba0a7210 */ /* 0x000fc40007f1e0ff */
[C---:B------:R-:W-:Y:S02]  /*13080*/  IADD3 R38, P4, R186.reuse, R233, RZ ;  /* 0x000000e9ba267210 */ /* 0x040fe40007f9e0ff */
[C---:B------:R-:W-:Y:S02]  /*13090*/  IADD3 R39, P3, R186.reuse, R237, RZ ;  /* 0x000000edba277210 */ /* 0x040fe40007f7e0ff */
[----:B------:R-:W-:Y:S01]  /*130a0*/  LEA.HI.X.SX32 R243, R243, R5, 0x1, P1 ;  /* 0x00000005f3f37211 */ /* 0x000fe200008f0eff */
[----:B------:R2:W-:Y:S01]  /*130b0*/  STL [R1+0x680], R10 ;  /* 0x0006800a01007387 */ /* 0x0005e20000100800 */
[C---:B-1----:R-:W-:Y:S02]  /*130c0*/  IADD3 R2, P1, R186.reuse, R7, RZ ;  /* 0x00000007ba027210 */ /* 0x042fe40007f3e0ff */
[----:B------:R-:W-:Y:S02]  /*130d0*/  IADD3 R37, P5, R186, R230, RZ ;  /* 0x000000e6ba257210 */ /* 0x000fe40007fbe0ff */
[----:B------:R-:W-:-:S02]  /*130e0*/  LEA.HI.X.SX32 R233, R233, R5, 0x1, P4 ;  /* 0x00000005e9e97211 */ /* 0x000fc400020f0eff */
[----:B------:R-:W-:Y:S02]  /*130f0*/  LEA.HI.X.SX32 R237, R237, R5, 0x1, P3 ;  /* 0x00000005eded7211 */ /* 0x000fe400018f0eff */
[C---:B------:R-:W-:Y:S02]  /*13100*/  IADD3 R64, P4, R186.reuse, R36, RZ ;  /* 0x00000024ba407210 */ /* 0x040fe40007f9e0ff */
[C---:B--2---:R-:W-:Y:S02]  /*13110*/  IADD3 R10, P3, R186.reuse, R9, RZ ;  /* 0x00000009ba0a7210 */ /* 0x044fe40007f7e0ff */
[----:B------:R-:W-:-:S04]  /*13120*/  IADD3 R60, P2, R186, R240, RZ ;  /* 0x000000f0ba3c7210 */ /* 0x000fc80007f5e0ff */
[-C--:B------:R-:W-:Y:S02]  /*13130*/  LEA.HI.X.SX32 R240, R240, R5.reuse, 0x1, P2 ;  /* 0x00000005f0f07211 */ /* 0x080fe400010f0eff */
[----:B------:R-:W-:Y:S01]  /*13140*/  IADD3 R11, P2, R186, R8, RZ ;  /* 0x00000008ba0b7210 */ /* 0x000fe20007f5e0ff */
[----:B------:R1:W-:Y:S01]  /*13150*/  STL [R1+0x684], R2 ;  /* 0x0006840201007387 */ /* 0x0003e20000100800 */
[----:B------:R-:W-:Y:S02]  /*13160*/  LEA.HI.X.SX32 R230, R230, R5, 0x1, P5 ;  /* 0x00000005e6e67211 */ /* 0x000fe400028f0eff */
[C---:B------:R-:W-:Y:S01]  /*13170*/  IADD3 R33, P6, R186.reuse, R220, RZ ;  /* 0x000000dcba217210 */ /* 0x040fe20007fde0ff */
[----:B------:R-:W-:Y:S01]  /*13180*/  STL [R1+0x688], R11 ;  /* 0x0006880b01007387 */ /* 0x000fe20000100800 */
[----:B------:R-:W-:Y:S02]  /*13190*/  IADD3 R63, P5, R186, R187, RZ ;  /* 0x000000bbba3f7210 */ /* 0x000fe40007fbe0ff */
[-C--:B------:R-:W-:Y:S01]  /*131a0*/  LEA.HI.X.SX32 R65, R36, R5.reuse, 0x1, P4 ;  /* 0x0000000524417211 */ /* 0x080fe200020f0eff */
[----:B------:R2:W-:Y:S01]  /*131b0*/  STL [R1+0x68c], R10 ;  /* 0x00068c0a01007387 */ /* 0x0005e20000100800 */
[----:B------:R-:W-:Y:S01]  /*131c0*/  IMAD.MOV.U32 R36, RZ, RZ, c[0x0][0x188] ;  /* 0x00006200ff247624 */ /* 0x000fe200078e00ff */
[----:B------:R-:W-:-:S02]  /*131d0*/  LEA.HI.X.SX32 R7, R7, R5, 0x1, P1 ;  /* 0x0000000507077211 */ /* 0x000fc400008f0eff */
[-C--:B------:R-:W-:Y:S01]  /*131e0*/  LEA.HI.X.SX32 R220, R220, R5.reuse, 0x1, P6 ;  /* 0x00000005dcdc7211 */ /* 0x080fe200030f0eff */
[----:B------:R-:W-:Y:S01]  /*131f0*/  IMAD.SHL.U32 R36, R36, 0x20, RZ ;  /* 0x0000002024247824 */ /* 0x000fe200078e00ff */
[-C--:B-1----:R-:W-:Y:S02]  /*13200*/  LEA.HI.X.SX32 R2, R187, R5.reuse, 0x1, P5 ;  /* 0x00000005bb027211 */ /* 0x082fe400028f0eff */
[-C--:B--2---:R-:W-:Y:S02]  /*13210*/  LEA.HI.X.SX32 R10, R6, R5.reuse, 0x1, P0 ;  /* 0x00000005060a7211 */ /* 0x084fe400000f0eff */
[-C--:B------:R-:W-:Y:S02]  /*13220*/  LEA.HI.X.SX32 R6, R8, R5.reuse, 0x1, P2 ;  /* 0x0000000508067211 */ /* 0x080fe400010f0eff */
[----:B------:R-:W-:Y:S01]  /*13230*/  LEA.HI.X.SX32 R5, R9, R5, 0x1, P3 ;  /* 0x0000000509057211 */ /* 0x000fe200018f0eff */
[----:B------:R-:W-:Y:S04]  /*13240*/  STL [R1+0x738], R10 ;  /* 0x0007380a01007387 */ /* 0x000fe80000100800 */
[----:B------:R-:W-:Y:S04]  /*13250*/  STL [R1+0x740], R7 ;  /* 0x0007400701007387 */ /* 0x000fe80000100800 */
[----:B------:R1:W-:Y:S04]  /*13260*/  STL [R1+0x744], R6 ;  /* 0x0007440601007387 */ /* 0x0003e80000100800 */
[----:B------:R2:W-:Y:S01]  /*13270*/  STL [R1+0x748], R5 ;  /* 0x0007480501007387 */ /* 0x0005e20000100800 */
[----:B-1----:R-:W-:-:S03]  /*13280*/  LEA R6, P1, R36, c[0x0][0x160], 0x4 ;  /* 0x0000580024067a11 */ /* 0x002fc600078220ff */
[----:B------:R-:W-:Y:S01]  /*13290*/  STL [R1+0x1ec], R252 ;  /* 0x0001ecfc01007387 */ /* 0x000fe20000100800 */
[----:B--2---:R-:W-:-:S03]  /*132a0*/  IMAD.MOV.U32 R5, RZ, RZ, 0x3 ;  /* 0x00000003ff057424 */ /* 0x004fc600078e00ff */
[----:B------:R-:W-:Y:S04]  /*132b0*/  STL [R1+0x1b4], R6 ;  /* 0x0001b40601007387 */ /* 0x000fe80000100800 */
[----:B------:R-:W-:Y:S04]  /*132c0*/  STL [R1+0x1d0], R5 ;  /* 0x0001d00501007387 */ /* 0x000fe80000100800 */
[----:B------:R-:W-:Y:S04]  /*132d0*/  STL [R1+0xc0], RZ ;  /* 0x0000c0ff01007387 */ /* 0x000fe80000100800 */
[----:B------:R-:W-:Y:S04]  /*132e0*/  STL [R1+0x1cc], R4 ;  /* 0x0001cc0401007387 */ /* 0x000fe80000100800 */
[----:B------:R-:W-:Y:S04]  /*132f0*/  STL [R1+0xc4], RZ ;  /* 0x0000c4ff01007387 */ /* 0x000fe80000100800 */
        /* <DEDUP_REMOVED lines=62> */
[----:B------:R-:W-:Y:S04]  /*136e0*/  STL [R1], RZ ;  /* 0x000000ff01007387 */ /* 0x000fe80000100800 */
        /* <DEDUP_REMOVED lines=11> */
[----:B------:R-:W2:Y:S04]  /*137a0*/  LDL.LU R66, [R1+0x224] ;  /* 0x0002240001427983 */ /* 0x000ea80000300800 */
        /* <DEDUP_REMOVED lines=11> */
[----:B------:R-:W-:Y:S01]  /*13860*/  STL [R1+0x3c], RZ ;  /* 0x00003cff01007387 */ /* 0x000fe20000100800 */
[C---:B--2---:R-:W-:Y:S01]  /*13870*/  SHF.L.U64.HI R66, R101.reuse, 0x2, R66 ;  /* 0x0000000265427819 */ /* 0x044fe20000010242 */
[----:B------:R-:W-:-:S04]  /*13880*/  IMAD.SHL.U32 R101, R101, 0x4, RZ ;  /* 0x0000000465657824 */ /* 0x000fc800078e00ff */
[----:B------:R1:W-:Y:S04]  /*13890*/  STL [R1+0x67c], R66 ;  /* 0x00067c4201007387 */ /* 0x0003e80000100800 */
[----:B-1----:R-:W2:Y:S04]  /*138a0*/  LDL.LU R66, [R1+0x904] ;  /* 0x0009040001427983 */ /* 0x002ea80000300800 */
[----:B------:R1:W-:Y:S02]  /*138b0*/  STL [R1+0x678], R101 ;  /* 0x0006786501007387 */ /* 0x0003e40000100800 */
[C---:B-1----:R-:W-:Y:S01]  /*138c0*/  SHF.L.U64.HI R101, R32.reuse, 0x2, R217 ;  /* 0x0000000220657819 */ /* 0x042fe200000102d9 */
[----:B------:R-:W-:Y:S01]  /*138d0*/  IMAD.SHL.U32 R217, R32, 0x4, RZ ;  /* 0x0000000420d97824 */ /* 0x000fe200078e00ff */
[----:B------:R-:W-:-:S03]  /*138e0*/  SHF.L.U64.HI R32, R33, 0x2, R220 ;  /* 0x0000000221207819 */ /* 0x000fc600000102dc */
[----:B------:R1:W-:Y:S04]  /*138f0*/  STL [R1+0x674], R101 ;  /* 0x0006746501007387 */ /* 0x0003e80000100800 */
[----:B------:R-:W-:Y:S01]  /*13900*/  STL [R1+0x670], R217 ;  /* 0x000670d901007387 */ /* 0x000fe20000100800 */
[----:B-1----:R-:W-:Y:S01]  /*13910*/  IMAD.SHL.U32 R101, R33, 0x4, RZ ;  /* 0x0000000421657824 */ /* 0x002fe200078e00ff */
[C---:B------:R-:W-:Y:S02]  /*13920*/  SHF.L.U64.HI R33, R34.reuse, 0x2, R223 ;  /* 0x0000000222217819 */ /* 0x040fe400000102df */
[----:B------:R1:W-:Y:S04]  /*13930*/  STL [R1+0x66c], R32 ;  /* 0x00066c2001007387 */ /* 0x0003e80000100800 */
[----:B------:R-:W-:Y:S04]  /*13940*/  STL [R1+0x668], R101 ;  /* 0x0006686501007387 */ /* 0x000fe80000100800 */
[----:B------:R3:W-:Y:S01]  /*13950*/  STL [R1+0x664], R33 ;  /* 0x0006642101007387 */ /* 0x0007e20000100800 */
[----:B-1----:R-:W-:Y:S01]  /*13960*/  IMAD.SHL.U32 R32, R34, 0x4, RZ ;  /* 0x0000000422207824 */ /* 0x002fe200078e00ff */
[----:B------:R-:W-:-:S04]  /*13970*/  SHF.L.U64.HI R34, R35, 0x2, R227 ;  /* 0x0000000223227819 */ /* 0x000fc800000102e3 */
[----:B------:R1:W-:Y:S01]  /*13980*/  STL [R1+0x660], R32 ;  /* 0x0006602001007387 */ /* 0x0003e20000100800 */
[----:B---3--:R-:W-:-:S03]  /*13990*/  IMAD.SHL.U32 R33, R35, 0x4, RZ ;  /* 0x0000000423217824 */ /* 0x008fc600078e00ff */
[----:B------:R3:W-:Y:S04]  /*139a0*/  STL [R1+0x65c], R34 ;  /* 0x00065c2201007387 */ /* 0x0007e80000100800 */
[----:B------:R4:W-:Y:S01]  /*139b0*/  STL [R1+0x658], R33 ;  /* 0x0006582101007387 */ /* 0x0009e20000100800 */
[C---:B-1----:R-:W-:Y:S01]  /*139c0*/  SHF.L.U64.HI R32, R37.reuse, 0x2, R230 ;  /* 0x0000000225207819 */ /* 0x042fe200000102e6 */
[----:B---3--:R-:W-:-:S04]  /*139d0*/  IMAD.SHL.U32 R34, R37, 0x4, RZ ;  /* 0x0000000425227824 */ /* 0x008fc800078e00ff */
[----:B------:R1:W-:Y:S01]  /*139e0*/  STL [R1+0x654], R32 ;  /* 0x0006542001007387 */ /* 0x0003e20000100800 */
[----:B----4-:R-:W-:-:S03]  /*139f0*/  SHF.L.U64.HI R33, R38, 0x2, R233 ;  /* 0x0000000226217819 */ /* 0x010fc600000102e9 */
[----:B------:R3:W-:Y:S04]  /*13a00*/  STL [R1+0x650], R34 ;  /* 0x0006502201007387 */ /* 0x0007e80000100800 */
[----:B------:R4:W-:Y:S01]  /*13a10*/  STL [R1+0x64c], R33 ;  /* 0x00064c2101007387 */ /* 0x0009e20000100800 */
[----:B-1----:R-:W-:Y:S01]  /*13a20*/  IMAD.SHL.U32 R32, R38, 0x4, RZ ;  /* 0x0000000426207824 */ /* 0x002fe200078e00ff */
[----:B---3--:R-:W-:-:S04]  /*13a30*/  SHF.L.U64.HI R34, R39, 0x2, R237 ;  /* 0x0000000227227819 */ /* 0x008fc800000102ed */
[----:B------:R1:W-:Y:S01]  /*13a40*/  STL [R1+0x648], R32 ;  /* 0x0006482001007387 */ /* 0x0003e20000100800 */
[----:B----4-:R-:W-:-:S03]  /*13a50*/  IMAD.SHL.U32 R33, R39, 0x4, RZ ;  /* 0x0000000427217824 */ /* 0x010fc600078e00ff */
        /* <DEDUP_REMOVED lines=9> */
[----:B---3--:R-:W-:Y:S02]  /*13af0*/  SHF.L.U64.HI R34, R62, 0x2, R3 ;  /* 0x000000023e227819 */ /* 0x008fe40000010203 */
[----:B------:R-:W2:Y:S01]  /*13b00*/  LDL.LU R3, [R1+0x900] ;  /* 0x0009000001037983 */ /* 0x000ea20000300800 */
[----:B----4-:R-:W-:-:S03]  /*13b10*/  SHF.L.U64.HI R33, R63, 0x2, R2 ;  /* 0x000000023f217819 */ /* 0x010fc60000010202 */
[----:B------:R1:W-:Y:S04]  /*13b20*/  STL [R1+0x630], R32 ;  /* 0x0006302001007387 */ /* 0x0003e80000100800 */
[----:B------:R3:W-:Y:S04]  /*13b30*/  STL [R1+0x62c], R34 ;  /* 0x00062c2201007387 */ /* 0x0007e80000100800 */
[----:B------:R-:W4:Y:S01]  /*13b40*/  LDL.LU R2, [R1+0x8fc] ;  /* 0x0008fc0001027983 */ /* 0x000f220000300800 */
[----:B-1----:R-:W-:-:S05]  /*13b50*/  IMAD.SHL.U32 R32, R62, 0x4, RZ ;  /* 0x000000043e207824 */ /* 0x002fca00078e00ff */
[----:B------:R1:W-:Y:S01]  /*13b60*/  STL [R1+0x628], R32 ;  /* 0x0006282001007387 */ /* 0x0003e20000100800 */
[----:B---3--:R-:W-:-:S03]  /*13b70*/  SHF.L.U64.HI R34, R64, 0x2, R65 ;  /* 0x0000000240227819 */ /* 0x008fc60000010241 */
[----:B------:R-:W-:Y:S04]  /*13b80*/  STL [R1+0x624], R33 ;  /* 0x0006242101007387 */ /* 0x000fe80000100800 */
[----:B------:R-:W3:Y:S01]  /*13b90*/  LDL.LU R65, [R1+0x8f8] ;  /* 0x0008f80001417983 */ /* 0x000ee20000300800 */
[----:B-1----:R-:W-:-:S05]  /*13ba0*/  IMAD.SHL.U32 R32, R63, 0x4, RZ ;  /* 0x000000043f207824 */ /* 0x002fca00078e00ff */
[----:B------:R1:W-:Y:S04]  /*13bb0*/  STL [R1+0x620], R32 ;  /* 0x0006202001007387 */ /* 0x0003e80000100800 */
[----:B------:R-:W-:Y:S01]  /*13bc0*/  STL [R1+0x61c], R34 ;  /* 0x00061c2201007387 */ /* 0x000fe20000100800 */
[----:B-1----:R-:W-:Y:S01]  /*13bd0*/  IMAD.SHL.U32 R32, R64, 0x4, RZ ;  /* 0x0000000440207824 */ /* 0x002fe200078e00ff */
[----:B--2---:R-:W-:Y:S02]  /*13be0*/  SHF.L.U64.HI R33, R3, 0x2, R66 ;  /* 0x0000000203217819 */ /* 0x004fe40000010242 */
[----:B------:R-:W2:Y:S04]  /*13bf0*/  LDL.LU R66, [R1+0x8f4] ;  /* 0x0008f40001427983 */ /* 0x000ea80000300800 */
[----:B------:R4:W-:Y:S04]  /*13c00*/  STL [R1+0x614], R32 ;  /* 0x0006142001007387 */ /* 0x0009e80000100800 */
[----:B------:R-:W-:Y:S01]  /*13c10*/  STL [R1+0x618], R33 ;  /* 0x0006182101007387 */ /* 0x000fe20000100800 */
[----:B----4-:R-:W-:-:S03]  /*13c20*/  SHF.L.U64.HI R32, R2, 0x2, R67 ;  /* 0x0000000202207819 */ /* 0x010fc60000010243 */
[----:B------:R-:W4:Y:S01]  /*13c30*/  LDL.LU R67, [R1+0x8f0] ;  /* 0x0008f00001437983 */ /* 0x000f220000300800 */
[----:B------:R-:W-:Y:S02]  /*13c40*/  IMAD.SHL.U32 R3, R3, 0x4, RZ ;  /* 0x0000000403037824 */ /* 0x000fe400078e00ff */
[----:B------:R-:W-:-:S03]  /*13c50*/  IMAD.SHL.U32 R2, R2, 0x4, RZ ;  /* 0x0000000402027824 */ /* 0x000fc600078e00ff */
[----:B------:R3:W-:Y:S04]  /*13c60*/  STL [R1+0x610], R3 ;  /* 0x0006100301007387 */ /* 0x0007e80000100800 */
[----:B------:R-:W-:Y:S01]  /*13c70*/  STL [R1+0x60c], R32 ;  /* 0x00060c2001007387 */ /* 0x000fe20000100800 */
[----:B---3--:R-:W-:-:S03]  /*13c80*/  SHF.L.U64.HI R3, R65, 0x2, R68 ;  /* 0x0000000241037819 */ /* 0x008fc60000010244 */
[----:B------:R-:W3:Y:S04]  /*13c90*/  LDL.LU R68, [R1+0x8ec] ;  /* 0x0008ec0001447983 */ /* 0x000ee80000300800 */
[----:B------:R1:W-:Y:S04]  /*13ca0*/  STL [R1+0x608], R2 ;  /* 0x0006080201007387 */ /* 0x0003e80000100800 */
[----:B------:R4:W-:Y:S01]  /*13cb0*/  STL [R1+0x604], R3 ;  /* 0x0006040301007387 */ /* 0x0009e20000100800 */
[----:B-1----:R-:W-:Y:S01]  /*13cc0*/  IMAD.SHL.U32 R2, R65, 0x4, RZ ;  /* 0x0000000441027824 */ /* 0x002fe200078e00ff */
[----:B--2---:R-:W-:-:S02]  /*13cd0*/  SHF.L.U64.HI R32, R66, 0x2, R69 ;  /* 0x0000000242207819 */ /* 0x004fc40000010245 */
[----:B------:R-:W2:Y:S04]  /*13ce0*/  LDL.LU R69, [R1+0x8e8] ;  /* 0x0008e80001457983 */ /* 0x000ea80000300800 */
[----:B------:R1:W-:Y:S04]  /*13cf0*/  STL [R1+0x600], R2 ;  /* 0x0006000201007387 */ /* 0x0003e80000100800 */
[----:B------:R-:W-:Y:S01]  /*13d00*/  STL [R1+0x5fc], R32 ;  /* 0x0005fc2001007387 */ /* 0x000fe20000100800 */
[----:B----4-:R-:W-:-:S03]  /*13d10*/  SHF.L.U64.HI R3, R67, 0x2, R70 ;  /* 0x0000000243037819 */ /* 0x010fc60000010246 */
[----:B------:R-:W4:Y:S01]  /*13d20*/  LDL.LU R70, [R1+0x8e4] ;  /* 0x0008e40001467983 */ /* 0x000f220000300800 */
[----:B-1----:R-:W-:-:S05]  /*13d30*/  IMAD.SHL.U32 R2, R66, 0x4, RZ ;  /* 0x0000000442027824 */ /* 0x002fca00078e00ff */
[----:B------:R1:W-:Y:S04]  /*13d40*/  STL [R1+0x5f8], R2 ;  /* 0x0005f80201007387 */ /* 0x0003e80000100800 */
[----:B------:R-:W-:Y:S01]  /*13d50*/  STL [R1+0x5f4], R3 ;  /* 0x0005f40301007387 */ /* 0x000fe20000100800 */
[----:B-1----:R-:W-:Y:S01]  /*13d60*/  IMAD.SHL.U32 R2, R67, 0x4, RZ ;  /* 0x0000000443027824 */ /* 0x002fe200078e00ff */
[C---:B---3--:R-:W-:Y:S02]  /*13d70*/  SHF.L.U64.HI R32, R68.reuse, 0x2, R71 ;  /* 0x0000000244207819 */ /* 0x048fe40000010247 */
        /* <DEDUP_REMOVED lines=297> */
[----:B------:R-:W4:Y:S01]  /*15010*/  LDL.LU R101, [R1+0x378] ;  /* 0x0003780001657983 */ /* 0x000f220000300800 */
[----:B-1----:R-:W-:-:S03]  /*15020*/  IMAD.SHL.U32 R2, R212, 0x4, RZ ;  /* 0x00000004d4027824 */ /* 0x002fc600078e00ff */
[----:B------:R3:W-:Y:S04]  /*15030*/  STL [R1+0x40c], R3 ;  /* 0x00040c0301007387 */ /* 0x0007e80000100800 */
[----:B------:R1:W-:Y:S01]  /*15040*/  STL [R1+0x408], R2 ;  /* 0x0004080201007387 */ /* 0x0003e20000100800 */
[----:B---3--:R-:W-:-:S03]  /*15050*/  SHF.L.U64.HI R3, R213, 0x2, R216 ;  /* 0x00000002d5037819 */ /* 0x008fc600000102d8 */
[----:B------:R-:W3:Y:S01]  /*15060*/  LDL.LU R216, [R1+0x7f0] ;  /* 0x0007f00001d87983 */ /* 0x000ee20000300800 */
[----:B-1----:R-:W-:-:S03]  /*15070*/  IMAD.SHL.U32 R2, R213, 0x4, RZ ;  /* 0x00000004d5027824 */ /* 0x002fc600078e00ff */
[----:B------:R4:W-:Y:S01]  /*15080*/  STL [R1+0x404], R3 ;  /* 0x0004040301007387 */ /* 0x0009e20000100800 */
[----:B--2---:R-:W-:-:S03]  /*15090*/  SHF.L.U64.HI R32, R214, 0x2, R218 ;  /* 0x00000002d6207819 */ /* 0x004fc600000102da */
        /* <DEDUP_REMOVED lines=57> */
[----:B------:R-:W-:Y:S01]  /*15430*/  STL [R1+0x3a4], R3 ;  /* 0x0003a40301007387 */ /* 0x000fe20000100800 */
[----:B-1----:R-:W-:Y:S01]  /*15440*/  IMAD.SHL.U32 R2, R229, 0x4, RZ ;  /* 0x00000004e5027824 */ /* 0x002fe200078e00ff */
[----:B--2---:R-:W-:-:S02]  /*15450*/  SHF.L.U64.HI R32, R231, 0x2, R235 ;  /* 0x00000002e7207819 */ /* 0x004fc400000102eb */
[----:B------:R-:W2:Y:S04]  /*15460*/  LDL.LU R235, [R1+0x7bc] ;  /* 0x0007bc0001eb7983 */ /* 0x000ea80000300800 */
[----:B------:R4:W-:Y:S04]  /*15470*/  STL [R1+0x3a0], R2 ;  /* 0x0003a00201007387 */ /* 0x0009e80000100800 */
[----:B------:R-:W-:Y:S01]  /*15480*/  STL [R1+0x39c], R32 ;  /* 0x00039c2001007387 */ /* 0x000fe20000100800 */
[----:B----4-:R-:W-:-:S03]  /*15490*/  SHF.L.U64.HI R2, R232, 0x2, R236 ;  /* 0x00000002e8027819 */ /* 0x010fc600000102ec */
[----:B------:R-:W4:Y:S01]  /*154a0*/  LDL.LU R236, [R1+0x7b8] ;  /* 0x0007b80001ec7983 */ /* 0x000f220000300800 */
[----:B------:R-:W-:-:S05]  /*154b0*/  IMAD.SHL.U32 R3, R231, 0x4, RZ ;  /* 0x00000004e7037824 */ /* 0x000fca00078e00ff */
[----:B------:R1:W-:Y:S04]  /*154c0*/  STL [R1+0x398], R3 ;  /* 0x0003980301007387 */ /* 0x0003e80000100800 */
[----:B------:R3:W-:Y:S01]  /*154d0*/  STL [R1+0x394], R2 ;  /* 0x0003940201007387 */ /* 0x0007e20000100800 */
[----:B-1----:R-:W-:-:S05]  /*154e0*/  IMAD.SHL.U32 R3, R232, 0x4, RZ ;  /* 0x00000004e8037824 */ /* 0x002fca00078e00ff */
[----:B------:R2:W-:Y:S01]  /*154f0*/  STL [R1+0x390], R3 ;  /* 0x0003900301007387 */ /* 0x0005e20000100800 */
[C---:B---3--:R-:W-:Y:S01]  /*15500*/  SHF.L.U64.HI R32, R234.reuse, 0x2, R101 ;  /* 0x00000002ea207819 */ /* 0x048fe20000010265 */
[----:B------:R-:W-:-:S04]  /*15510*/  IMAD.SHL.U32 R2, R234, 0x4, RZ ;  /* 0x00000004ea027824 */ /* 0x000fc800078e00ff */
[----:B------:R-:W-:Y:S01]  /*15520*/  STL [R1+0x38c], R32 ;  /* 0x00038c2001007387 */ /* 0x000fe20000100800 */
[----:B--2---:R-:W-:-:S03]  /*15530*/  SHF.L.U64.HI R3, R235, 0x2, R239 ;  /* 0x00000002eb037819 */ /* 0x004fc600000102ef */
[----:B------:R-:W2:Y:S04]  /*15540*/  LDL.LU R239, [R1+0x7b4] ;  /* 0x0007b40001ef7983 */ /* 0x000ea80000300800 */
[----:B------:R1:W-:Y:S04]  /*15550*/  STL [R1+0x388], R2 ;  /* 0x0003880201007387 */ /* 0x0003e80000100800 */
[----:B------:R-:W3:Y:S01]  /*15560*/  LDL.LU R62, [R1+0x6a8] ;  /* 0x0006a800013e7983 */ /* 0x000ee20000300800 */
[----:B-1----:R-:W-:-:S03]  /*15570*/  IMAD.SHL.U32 R2, R235, 0x4, RZ ;  /* 0x00000004eb027824 */ /* 0x002fc600078e00ff */
[----:B------:R4:W-:Y:S04]  /*15580*/  STL [R1+0x384], R3 ;  /* 0x0003840301007387 */ /* 0x0009e80000100800 */
[----:B------:R-:W3:Y:S04]  /*15590*/  LDL.LU R61, [R1+0x6ac] ;  /* 0x0006ac00013d7983 */ /* 0x000ee80000300800 */
[----:B------:R1:W-:Y:S01]  /*155a0*/  STL [R1+0x380], R2 ;  /* 0x0003800201007387 */ /* 0x0003e20000100800 */
[----:B----4-:R-:W-:-:S03]  /*155b0*/  SHF.L.U64.HI R3, R236, 0x2, R238 ;  /* 0x00000002ec037819 */ /* 0x010fc600000102ee */
[----:B------:R-:W4:Y:S04]  /*155c0*/  LDL.LU R238, [R1+0x7b0] ;  /* 0x0007b00001ee7983 */ /* 0x000f280000300800 */
[----:B------:R-:W3:Y:S01]  /*155d0*/  LDL.LU R243, [R1+0x6b0] ;  /* 0x0006b00001f37983 */ /* 0x000ee20000300800 */
[----:B-1----:R-:W-:-:S03]  /*155e0*/  IMAD.SHL.U32 R2, R236, 0x4, RZ ;  /* 0x00000004ec027824 */ /* 0x002fc600078e00ff */
[----:B------:R2:W-:Y:S04]  /*155f0*/  STL [R1+0x37c], R3 ;  /* 0x00037c0301007387 */ /* 0x0005e80000100800 */
[----:B------:R-:W3:Y:S04]  /*15600*/  LDL.LU R60, [R1+0x6b4] ;  /* 0x0006b400013c7983 */ /* 0x000ee80000300800 */
[----:B------:R-:W3:Y:S04]  /*15610*/  LDL.LU R240, [R1+0x6b8] ;  /* 0x0006b80001f07983 */ /* 0x000ee80000300800 */
[----:B------:R1:W-:Y:S04]  /*15620*/  STL [R1+0x378], R2 ;  /* 0x0003780201007387 */ /* 0x0003e80000100800 */
[----:B------:R-:W3:Y:S04]  /*15630*/  LDL.LU R39, [R1+0x140] ;  /* 0x0001400001277983 */ /* 0x000ee80000300800 */
[----:B------:R-:W3:Y:S04]  /*15640*/  LDL.LU R237, [R1+0x6bc] ;  /* 0x0006bc0001ed7983 */ /* 0x000ee80000300800 */
[----:B------:R-:W3:Y:S04]  /*15650*/  LDL.LU R38, [R1+0x144] ;  /* 0x0001440001267983 */ /* 0x000ee80000300800 */
[----:B------:R-:W3:Y:S04]  /*15660*/  LDL.LU R230, [R1+0x6c0] ;  /* 0x0006c00001e67983 */ /* 0x000ee80000300800 */
[----:B------:R-:W3:Y:S04]  /*15670*/  LDL.LU R35, [R1+0x148] ;  /* 0x0001480001237983 */ /* 0x000ee80000300800 */
[----:B------:R-:W3:Y:S04]  /*15680*/  LDL.LU R217, [R1+0x6c4] ;  /* 0x0006c40001d97983 */ /* 0x000ee80000300800 */
[----:B------:R-:W3:Y:S01]  /*15690*/  LDL.LU R101, [R1+0x14c] ;  /* 0x00014c0001657983 */ /* 0x000ee20000300800 */
[----:B--2---:R-:W-:-:S02]  /*156a0*/  SHF.L.U64.HI R3, R239, 0x2, R242 ;  /* 0x00000002ef037819 */ /* 0x004fc400000102f2 */
[C---:B----4-:R-:W-:Y:S02]  /*156b0*/  SHF.L.U64.HI R32, R238.reuse, 0x2, R241 ;  /* 0x00000002ee207819 */ /* 0x050fe400000102f1 */
[----:B------:R-:W2:Y:S04]  /*156c0*/  LDL.LU R241, [R1+0x7ac] ;  /* 0x0007ac0001f17983 */ /* 0x000ea80000300800 */
[----:B------:R-:W-:Y:S04]  /*156d0*/  STL [R1+0x374], R32 ;  /* 0x0003742001007387 */ /* 0x000fe80000100800 */
[----:B------:R-:W4:Y:S01]  /*156e0*/  LDL.LU R242, [R1+0x7a8] ;  /* 0x0007a80001f27983 */ /* 0x000f220000300800 */
[----:B-1----:R-:W-:-:S05]  /*156f0*/  IMAD.SHL.U32 R2, R238, 0x4, RZ ;  /* 0x00000004ee027824 */ /* 0x002fca00078e00ff */
[----:B------:R1:W-:Y:S04]  /*15700*/  STL [R1+0x370], R2 ;  /* 0x0003700201007387 */ /* 0x0003e80000100800 */
[----:B------:R-:W3:Y:S01]  /*15710*/  LDL.LU R233, [R1+0x6c8] ;  /* 0x0006c80001e97983 */ /* 0x000ee20000300800 */
[----:B-1----:R-:W-:-:S03]  /*15720*/  IMAD.SHL.U32 R2, R239, 0x4, RZ ;  /* 0x00000004ef027824 */ /* 0x002fc600078e00ff */
[----:B------:R2:W-:Y:S04]  /*15730*/  STL [R1+0x36c], R3 ;  /* 0x00036c0301007387 */ /* 0x0005e80000100800 */
[----:B------:R-:W3:Y:S04]  /*15740*/  LDL.LU R37, [R1+0x150] ;  /* 0x0001500001257983 */ /* 0x000ee80000300800 */
[----:B------:R1:W-:Y:S04]  /*15750*/  STL [R1+0x368], R2 ;  /* 0x0003680201007387 */ /* 0x0003e80000100800 */
[----:B------:R-:W3:Y:S04]  /*15760*/  LDL.LU R227, [R1+0x6cc] ;  /* 0x0006cc0001e37983 */ /* 0x000ee80000300800 */
[----:B------:R-:W3:Y:S01]  /*15770*/  LDL.LU R34, [R1+0x154] ;  /* 0x0001540001227983 */ /* 0x000ee20000300800 */
[----:B--2---:R-:W-:-:S03]  /*15780*/  SHF.L.U64.HI R3, R241, 0x2, R248 ;  /* 0x00000002f1037819 */ /* 0x004fc600000102f8 */
[----:B------:R-:W2:Y:S01]  /*15790*/  LDL.LU R248, [R1+0x7a4] ;  /* 0x0007a40001f87983 */ /* 0x000ea20000300800 */
[----:B-1----:R-:W-:-:S03]  /*157a0*/  IMAD.SHL.U32 R2, R241, 0x4, RZ ;  /* 0x00000004f1027824 */ /* 0x002fc600078e00ff */
[----:B------:R-:W2:Y:S04]  /*157b0*/  LDL.LU R223, [R1+0x6d0] ;  /* 0x0006d00001df7983 */ /* 0x000ea80000300800 */
[----:B------:R1:W-:Y:S01]  /*157c0*/  STL [R1+0x364], R3 ;  /* 0x0003640301007387 */ /* 0x0003e20000100800 */
[----:B----4-:R-:W-:-:S03]  /*157d0*/  SHF.L.U64.HI R63, R242, 0x2, R251 ;  /* 0x00000002f23f7819 */ /* 0x010fc600000102fb */
[----:B------:R-:W4:Y:S04]  /*157e0*/  LDL.LU R33, [R1+0x158] ;  /* 0x0001580001217983 */ /* 0x000f280000300800 */
[----:B------:R-:W-:Y:S04]  /*157f0*/  STL [R1+0x360], R2 ;  /* 0x0003600201007387 */ /* 0x000fe80000100800 */
[----:B------:R-:W4:Y:S04]  /*15800*/  LDL.LU R220, [R1+0x6d4] ;  /* 0x0006d40001dc7983 */ /* 0x000f280000300800 */
[----:B------:R-:W4:Y:S04]  /*15810*/  LDL.LU R32, [R1+0x15c] ;  /* 0x00015c0001207983 */ /* 0x000f280000300800 */
[----:B------:R-:W4:Y:S01]  /*15820*/  LDL.LU R251, [R1+0x7a0] ;  /* 0x0007a00001fb7983 */ /* 0x000f220000300800 */
[----:B-1----:R-:W-:-:S03]  /*15830*/  IMAD.SHL.U32 R3, R242, 0x4, RZ ;  /* 0x00000004f2037824 */ /* 0x002fc600078e00ff */
[----:B------:R-:W-:Y:S04]  /*15840*/  STL [R1+0x35c], R63 ;  /* 0x00035c3f01007387 */ /* 0x000fe80000100800 */
[----:B------:R3:W-:Y:S02]  /*15850*/  STL [R1+0x358], R3 ;  /* 0x0003580301007387 */ /* 0x0007e40000100800 */
[----:B---3--:R-:W-:Y:S02]  /*15860*/  SHF.L.U64.HI R3, R249, 0x2, R61 ;  /* 0x00000002f9037819 */ /* 0x008fe4000001023d */
[----:B------:R-:W-:Y:S02]  /*15870*/  SHF.L.U64.HI R61, R250, 0x2, R243 ;  /* 0x00000002fa3d7819 */ /* 0x000fe400000102f3 */
[C---:B--2---:R-:W-:Y:S01]  /*15880*/  SHF.L.U64.HI R2, R248.reuse, 0x2, R62 ;  /* 0x00000002f8027819 */ /* 0x044fe2000001023e */
[----:B------:R-:W-:-:S04]  /*15890*/  IMAD.SHL.U32 R62, R248, 0x4, RZ ;  /* 0x00000004f83e7824 */ /* 0x000fc800078e00ff */
[----:B------:R1:W-:Y:S04]  /*158a0*/  STL [R1+0x354], R2 ;  /* 0x0003540201007387 */ /* 0x0003e80000100800 */
[----:B------:R-:W-:Y:S01]  /*158b0*/  STL [R1+0x350], R62 ;  /* 0x0003503e01007387 */ /* 0x000fe20000100800 */
[----:B-1----:R-:W-:-:S03]  /*158c0*/  IMAD.SHL.U32 R2, R249, 0x4, RZ ;  /* 0x00000004f9027824 */ /* 0x002fc600078e00ff */
[----:B------:R1:W-:Y:S04]  /*158d0*/  STL [R1+0x34c], R3 ;  /* 0x00034c0301007387 */ /* 0x0003e80000100800 */
[----:B------:R4:W-:Y:S01]  /*158e0*/  STL [R1+0x348], R2 ;  /* 0x0003480201007387 */ /* 0x0009e20000100800 */
[----:B-1----:R-:W-:-:S03]  /*158f0*/  IMAD.SHL.U32 R3, R250, 0x4, RZ ;  /* 0x00000004fa037824 */ /* 0x002fc600078e00ff */
[----:B------:R-:W-:Y:S01]  /*15900*/  STL [R1+0x344], R61 ;  /* 0x0003443d01007387 */ /* 0x000fe20000100800 */
[C---:B----4-:R-:W-:Y:S01]  /*15910*/  SHF.L.U64.HI R2, R251.reuse, 0x2, R60 ;  /* 0x00000002fb027819 */ /* 0x050fe2000001023c */
[----:B------:R-:W-:Y:S02]  /*15920*/  IMAD.SHL.U32 R60, R251, 0x4, RZ ;  /* 0x00000004fb3c7824 */ /* 0x000fe400078e00ff */
[----:B------:R1:W-:Y:S04]  /*15930*/  STL [R1+0x340], R3 ;  /* 0x0003400301007387 */ /* 0x0003e80000100800 */
[----:B------:R2:W-:Y:S01]  /*15940*/  STL [R1+0x33c], R2 ;  /* 0x00033c0201007387 */ /* 0x0005e20000100800 */
[----:B-1----:R-:W-:-:S03]  /*15950*/  SHF.L.U64.HI R3, R39, 0x2, R240 ;  /* 0x0000000227037819 */ /* 0x002fc600000102f0 */
[----:B------:R-:W-:Y:S01]  /*15960*/  STL [R1+0x338], R60 ;  /* 0x0003383c01007387 */ /* 0x000fe20000100800 */
[----:B--2---:R-:W-:Y:S01]  /*15970*/  IMAD.SHL.U32 R2, R39, 0x4, RZ ;  /* 0x0000000427027824 */ /* 0x004fe200078e00ff */
[C---:B------:R-:W-:Y:S02]  /*15980*/  SHF.L.U64.HI R39, R38.reuse, 0x2, R237 ;  /* 0x0000000226277819 */ /* 0x040fe400000102ed */
[----:B------:R1:W-:Y:S04]  /*15990*/  STL [R1+0x334], R3 ;  /* 0x0003340301007387 */ /* 0x0003e80000100800 */
[----:B------:R2:W-:Y:S01]  /*159a0*/  STL [R1+0x330], R2 ;  /* 0x0003300201007387 */ /* 0x0005e20000100800 */
[----:B-1----:R-:W-:-:S03]  /*159b0*/  IMAD.SHL.U32 R3, R38, 0x4, RZ ;  /* 0x0000000426037824 */ /* 0x002fc600078e00ff */
[----:B------:R-:W-:Y:S01]  /*159c0*/  STL [R1+0x32c], R39 ;  /* 0x00032c2701007387 */ /* 0x000fe20000100800 */
[C---:B--2---:R-:W-:Y:S01]  /*159d0*/  SHF.L.U64.HI R2, R35.reuse, 0x2, R230 ;  /* 0x0000000223027819 */ /* 0x044fe200000102e6 */
[----:B------:R-:W-:Y:S02]  /*159e0*/  IMAD.SHL.U32 R35, R35, 0x4, RZ ;  /* 0x0000000423237824 */ /* 0x000fe400078e00ff */
[----:B------:R1:W-:Y:S04]  /*159f0*/  STL [R1+0x328], R3 ;  /* 0x0003280301007387 */ /* 0x0003e80000100800 */
[----:B------:R2:W-:Y:S01]  /*15a00*/  STL [R1+0x324], R2 ;  /* 0x0003240201007387 */ /* 0x0005e20000100800 */
[----:B-1----:R-:W-:-:S03]  /*15a10*/  SHF.L.U64.HI R3, R101, 0x2, R217 ;  /* 0x0000000265037819 */ /* 0x002fc600000102d9 */
[----:B------:R1:W-:Y:S01]  /*15a20*/  STL [R1+0x320], R35 ;  /* 0x0003202301007387 */ /* 0x0003e20000100800 */
[----:B--2---:R-:W-:-:S03]  /*15a30*/  IMAD.SHL.U32 R2, R101, 0x4, RZ ;  /* 0x0000000465027824 */ /* 0x004fc600078e00ff */
[----:B------:R-:W2:Y:S04]  /*15a40*/  LDL.LU R230, [R1+0x6d8] ;  /* 0x0006d80001e67983 */ /* 0x000ea80000300800 */
[----:B------:R-:W-:Y:S04]  /*15a50*/  STL [R1+0x31c], R3 ;  /* 0x00031c0301007387 */ /* 0x000fe80000100800 */
[----:B-1----:R-:W2:Y:S04]  /*15a60*/  LDL.LU R35, [R1+0x170] ;  /* 0x0001700001237983 */ /* 0x002ea80000300800 */
[----:B------:R1:W-:Y:S04]  /*15a70*/  STL [R1+0x318], R2 ;  /* 0x0003180201007387 */ /* 0x0003e80000100800 */
[----:B------:R-:W3:Y:S04]  /*15a80*/  LDL.LU R217, [R1+0x6dc] ;  /* 0x0006dc0001d97983 */ /* 0x000ee80000300800 */
[----:B------:R-:W3:Y:S01]  /*15a90*/  LDL.LU R101, [R1+0x174] ;  /* 0x0001740001657983 */ /* 0x000ee20000300800 */
[C---:B-1----:R-:W-:Y:S01]  /*15aa0*/  SHF.L.U64.HI R2, R37.reuse, 0x2, R233 ;  /* 0x0000000225027819 */ /* 0x042fe200000102e9 */
[----:B------:R-:W-:Y:S01]  /*15ab0*/  IMAD.SHL.U32 R37, R37, 0x4, RZ ;  /* 0x0000000425257824 */ /* 0x000fe200078e00ff */
[----:B------:R-:W-:-:S03]  /*15ac0*/  SHF.L.U64.HI R3, R34, 0x2, R227 ;  /* 0x0000000222037819 */ /* 0x000fc600000102e3 */
[----:B------:R1:W-:Y:S04]  /*15ad0*/  STL [R1+0x314], R2 ;  /* 0x0003140201007387 */ /* 0x0003e80000100800 */
[----:B------:R-:W-:Y:S04]  /*15ae0*/  STL [R1+0x310], R37 ;  /* 0x0003102501007387 */ /* 0x000fe80000100800 */
[----:B------:R-:W4:Y:S01]  /*15af0*/  LDL.LU R227, [R1+0x6e0] ;  /* 0x0006e00001e37983 */ /* 0x000f220000300800 */
[----:B-1----:R-:W-:-:S03]  /*15b00*/  IMAD.SHL.U32 R2, R34, 0x4, RZ ;  /* 0x0000000422027824 */ /* 0x002fc600078e00ff */
[----:B------:R1:W-:Y:S04]  /*15b10*/  STL [R1+0x30c], R3 ;  /* 0x00030c0301007387 */ /* 0x0003e80000100800 */
[----:B------:R-:W4:Y:S04]  /*15b20*/  LDL.LU R34, [R1+0x178] ;  /* 0x0001780001227983 */ /* 0x000f280000300800 */
[----:B------:R1:W-:Y:S02]  /*15b30*/  STL [R1+0x308], R2 ;  /* 0x0003080201007387 */ /* 0x0003e40000100800 */
[----:B-1----:R-:W-:-:S02]  /*15b40*/  SHF.L.U64.HI R3, R32, 0x2, R220 ;  /* 0x0000000220037819 */ /* 0x002fc400000102dc */
[C---:B------:R-:W-:Y:S01]  /*15b50*/  SHF.L.U64.HI R2, R33.reuse, 0x2, R223 ;  /* 0x0000000221027819 */ /* 0x040fe200000102df */
[----:B------:R-:W-:-:S04]  /*15b60*/  IMAD.SHL.U32 R33, R33, 0x4, RZ ;  /* 0x0000000421217824 */ /* 0x000fc800078e00ff */
[----:B------:R1:W-:Y:S04]  /*15b70*/  STL [R1+0x304], R2 ;  /* 0x0003040201007387 */ /* 0x0003e80000100800 */
[----:B------:R-:W-:Y:S04]  /*15b80*/  STL [R1+0x300], R33 ;  /* 0x0003002101007387 */ /* 0x000fe80000100800 */
[----:B------:R-:W4:Y:S01]  /*15b90*/  LDL.LU R66, [R1+0x6e4] ;  /* 0x0006e40001427983 */ /* 0x000f220000300800 */
[----:B-1----:R-:W-:-:S03]  /*15ba0*/  IMAD.SHL.U32 R2, R32, 0x4, RZ ;  /* 0x0000000420027824 */ /* 0x002fc600078e00ff */
[----:B------:R-:W-:Y:S04]  /*15bb0*/  STL [R1+0x2fc], R3 ;  /* 0x0002fc0301007387 */ /* 0x000fe80000100800 */
[----:B------:R-:W4:Y:S04]  /*15bc0*/  LDL.LU R65, [R1+0x17c] ;  /* 0x00017c0001417983 */ /* 0x000f280000300800 */
[----:B------:R1:W-:Y:S04]  /*15bd0*/  STL [R1+0x2f8], R2 ;  /* 0x0002f80201007387 */ /* 0x0003e80000100800 */
[----:B-1----:R-:W4:Y:S04]  /*15be0*/  LDL.LU R2, [R1+0x6e8] ;  /* 0x0006e80001027983 */ /* 0x002f280000300800 */
[----:B------:R-:W4:Y:S04]  /*15bf0*/  LDL.LU R3, [R1+0x180] ;  /* 0x0001800001037983 */ /* 0x000f280000300800 */
        /* <DEDUP_REMOVED lines=13> */
[----:B------:R-:W4:Y:S01]  /*15cd0*/  LDL.LU R32, [R1+0x1ac] ;  /* 0x0001ac0001207983 */ /* 0x000f220000300800 */
[C---:B--2---:R-:W-:Y:S01]  /*15ce0*/  SHF.L.U64.HI R68, R35.reuse, 0x2, R230 ;  /* 0x0000000223447819 */ /* 0x044fe200000102e6 */
[----:B------:R-:W-:-:S04]  /*15cf0*/  IMAD.SHL.U32 R67, R35, 0x4, RZ ;  /* 0x0000000423437824 */ /* 0x000fc800078e00ff */
[----:B------:R-:W-:Y:S04]  /*15d00*/  STL [R1+0x2f4], R68 ;  /* 0x0002f44401007387 */ /* 0x000fe80000100800 */
[----:B------:R-:W-:Y:S01]  /*15d10*/  STL [R1+0x2f0], R67 ;  /* 0x0002f04301007387 */ /* 0x000fe20000100800 */
[----:B---3--:R-:W-:-:S03]  /*15d20*/  SHF.L.U64.HI R37, R101, 0x2, R217 ;  /* 0x0000000265257819 */ /* 0x008fc600000102d9 */
[----:B------:R-:W2:Y:S01]  /*15d30*/  LDL.LU R233, [R1+0x708] ;  /* 0x0007080001e97983 */ /* 0x000ea20000300800 */
[----:B------:R-:W-:-:S03]  /*15d40*/  IMAD.SHL.U32 R35, R101, 0x4, RZ ;  /* 0x0000000465237824 */ /* 0x000fc600078e00ff */
[----:B------:R1:W-:Y:S04]  /*15d50*/  STL [R1+0x2ec], R37 ;  /* 0x0002ec2501007387 */ /* 0x0003e80000100800 */
[----:B------:R-:W2:Y:S04]  /*15d60*/  LDL.LU R217, [R1+0x1b0] ;  /* 0x0001b00001d97983 */ /* 0x000ea80000300800 */
[----:B------:R4:W-:Y:S04]  /*15d70*/  STL [R1+0x2e8], R35 ;  /* 0x0002e82301007387 */ /* 0x0009e80000100800 */
[----:B------:R-:W3:Y:S04]  /*15d80*/  LDL.LU R101, [R1+0x70c] ;  /* 0x00070c0001657983 */ /* 0x000ee80000300800 */
[----:B-1----:R-:W3:Y:S01]  /*15d90*/  LDL.LU R37, [R1+0x1bc] ;  /* 0x0001bc0001257983 */ /* 0x002ee20000300800 */
[C---:B----4-:R-:W-:Y:S01]  /*15da0*/  SHF.L.U64.HI R35, R34.reuse, 0x2, R227 ;  /* 0x0000000222237819 */ /* 0x050fe200000102e3 */
[----:B------:R-:W-:-:S02]  /*15db0*/  IMAD.SHL.U32 R34, R34, 0x4, RZ ;  /* 0x0000000422227824 */ /* 0x000fc400078e00ff */
[----:B------:R-:W4:Y:S04]  /*15dc0*/  LDL.LU R230, [R1+0x710] ;  /* 0x0007100001e67983 */ /* 0x000f280000300800 */
[----:B------:R1:W-:Y:S04]  /*15dd0*/  STL [R1+0x2e4], R35 ;  /* 0x0002e42301007387 */ /* 0x0003e80000100800 */
[----:B-1----:R-:W4:Y:S04]  /*15de0*/  LDL.LU R35, [R1+0x1c0] ;  /* 0x0001c00001237983 */ /* 0x002f280000300800 */
[----:B------:R1:W-:Y:S04]  /*15df0*/  STL [R1+0x2e0], R34 ;  /* 0x0002e02201007387 */ /* 0x0003e80000100800 */
[----:B------:R-:W4:Y:S04]  /*15e00*/  LDL.LU R227, [R1+0x714] ;  /* 0x0007140001e37983 */ /* 0x000f280000300800 */
[----:B-1----:R-:W4:Y:S01]  /*15e10*/  LDL.LU R34, [R1+0x1c4] ;  /* 0x0001c40001227983 */ /* 0x002f220000300800 */
[C---:B------:R-:W-:Y:S01]  /*15e20*/  SHF.L.U64.HI R67, R65.reuse, 0x2, R66 ;  /* 0x0000000241437819 */ /* 0x040fe20000010242 */
[----:B------:R-:W-:-:S04]  /*15e30*/  IMAD.SHL.U32 R66, R65, 0x4, RZ ;  /* 0x0000000441427824 */ /* 0x000fc800078e00ff */
[----:B------:R-:W-:Y:S04]  /*15e40*/  STL [R1+0x2dc], R67 ;  /* 0x0002dc4301007387 */ /* 0x000fe80000100800 */
[----:B------:R-:W-:Y:S01]  /*15e50*/  STL [R1+0x2d8], R66 ;  /* 0x0002d84201007387 */ /* 0x000fe20000100800 */
[C---:B------:R-:W-:Y:S01]  /*15e60*/  SHF.L.U64.HI R65, R3.reuse, 0x2, R2 ;  /* 0x0000000203417819 */ /* 0x040fe20000010202 */
[----:B------:R-:W-:-:S04]  /*15e70*/  IMAD.SHL.U32 R3, R3, 0x4, RZ ;  /* 0x0000000403037824 */ /* 0x000fc800078e00ff */
[----:B------:R-:W-:Y:S01]  /*15e80*/  STL [R1+0x2d4], R65 ;  /* 0x0002d44101007387 */ /* 0x000fe20000100800 */
[C---:B------:R-:W-:Y:S01]  /*15e90*/  SHF.L.U64.HI R2, R63.reuse, 0x2, R64 ;  /* 0x000000023f027819 */ /* 0x040fe20000010240 */
[----:B------:R-:W-:Y:S02]  /*15ea0*/  IMAD.SHL.U32 R63, R63, 0x4, RZ ;  /* 0x000000043f3f7824 */ /* 0x000fe400078e00ff */
[----:B------:R1:W-:Y:S04]  /*15eb0*/  STL [R1+0x2d0], R3 ;  /* 0x0002d00301007387 */ /* 0x0003e80000100800 */
[----:B------:R1:W-:Y:S02]  /*15ec0*/  STL [R1+0x2cc], R2 ;  /* 0x0002cc0201007387 */ /* 0x0003e40000100800 */
[----:B-1----:R-:W-:-:S02]  /*15ed0*/  SHF.L.U64.HI R3, R61, 0x2, R62 ;  /* 0x000000023d037819 */ /* 0x002fc4000001023e */
[----:B------:R-:W-:Y:S01]  /*15ee0*/  STL [R1+0x2c8], R63 ;  /* 0x0002c83f01007387 */ /* 0x000fe20000100800 */
[----:B------:R-:W-:Y:S01]  /*15ef0*/  IMAD.SHL.U32 R2, R61, 0x4, RZ ;  /* 0x000000043d027824 */ /* 0x000fe200078e00ff */
[C---:B------:R-:W-:Y:S02]  /*15f00*/  SHF.L.U64.HI R61, R60.reuse, 0x2, R243 ;  /* 0x000000023c3d7819 */ /* 0x040fe400000102f3 */
[----:B------:R1:W-:Y:S04]  /*15f10*/  STL [R1+0x2c4], R3 ;  /* 0x0002c40301007387 */ /* 0x0003e80000100800 */
[----:B------:R1:W-:Y:S02]  /*15f20*/  STL [R1+0x2c0], R2 ;  /* 0x0002c00201007387 */ /* 0x0003e40000100800 */
[----:B-1----:R-:W-:-:S02]  /*15f30*/  IMAD.SHL.U32 R3, R60, 0x4, RZ ;  /* 0x000000043c037824 */ /* 0x002fc400078e00ff */
        /* <DEDUP_REMOVED lines=13> */
[----:B------:R-:W-:-:S03]  /*16010*/  SHF.L.U64.HI R2, R32, 0x2, R220 ;  /* 0x0000000220027819 */ /* 0x000fc600000102dc */
[----:B------:R-:W4:Y:S04]  /*16020*/  LDL.LU R223, [R1+0x718] ;  /* 0x0007180001df7983 */ /* 0x000f280000300800 */
[----:B------:R-:W-:Y:S04]  /*16030*/  STL [R1+0x2a0], R3 ;  /* 0x0002a00301007387 */ /* 0x000fe80000100800 */
[----:B------:R-:W4:Y:S04]  /*16040*/  LDL.LU R33, [R1+0x1c8] ;  /* 0x0001c80001217983 */ /* 0x000f280000300800 */
[----:B------:R1:W-:Y:S04]  /*16050*/  STL [R1+0x29c], R2 ;  /* 0x00029c0201007387 */ /* 0x0003e80000100800 */
[----:B------:R-:W4:Y:S01]  /*16060*/  LDL.LU R220, [R1+0x71c] ;  /* 0x00071c0001dc7983 */ /* 0x000f220000300800 */
[----:B-1----:R-:W-:-:S03]  /*16070*/  IMAD.SHL.U32 R2, R32, 0x4, RZ ;  /* 0x0000000420027824 */ /* 0x002fc600078e00ff */
[----:B------:R-:W4:Y:S04]  /*16080*/  LDL R32, [R1+0x1f0] ;  /* 0x0001f00001207983 */ /* 0x000f280000100800 */
[----:B------:R3:W-:Y:S01]  /*16090*/  STL [R1+0x298], R2 ;  /* 0x0002980201007387 */ /* 0x0007e20000100800 */
[C---:B--2---:R-:W-:Y:S01]  /*160a0*/  SHF.L.U64.HI R38, R217.reuse, 0x2, R233 ;  /* 0x00000002d9267819 */ /* 0x044fe200000102e9 */
[----:B------:R-:W-:-:S04]  /*160b0*/  IMAD.SHL.U32 R3, R217, 0x4, RZ ;  /* 0x00000004d9037824 */ /* 0x000fc800078e00ff */
[----:B------:R-:W-:Y:S04]  /*160c0*/  STL [R1+0x294], R38 ;  /* 0x0002942601007387 */ /* 0x000fe80000100800 */
[----:B------:R-:W2:Y:S01]  /*160d0*/  LDL.LU R217, [R1+0x720] ;  /* 0x0007200001d97983 */ /* 0x000ea20000300800 */
[----:B---3--:R-:W-:-:S03]  /*160e0*/  SHF.L.U64.HI R2, R37, 0x2, R101 ;  /* 0x0000000225027819 */ /* 0x008fc60000010265 */
[----:B------:R1:W-:Y:S04]  /*160f0*/  STL [R1+0x290], R3 ;  /* 0x0002900301007387 */ /* 0x0003e80000100800 */
[----:B------:R-:W2:Y:S04]  /*16100*/  LDL.LU R101, [R1+0x1f8] ;  /* 0x0001f80001657983 */ /* 0x000ea80000300800 */
[----:B------:R4:W-:Y:S01]  /*16110*/  STL [R1+0x28c], R2 ;  /* 0x00028c0201007387 */ /* 0x0009e20000100800 */
[----:B-1----:R-:W-:-:S05]  /*16120*/  IMAD.SHL.U32 R3, R37, 0x4, RZ ;  /* 0x0000000425037824 */ /* 0x002fca00078e00ff */
[----:B------:R1:W-:Y:S01]  /*16130*/  STL [R1+0x288], R3 ;  /* 0x0002880301007387 */ /* 0x0003e20000100800 */
[C---:B----4-:R-:W-:Y:S01]  /*16140*/  SHF.L.U64.HI R2, R35.reuse, 0x2, R230 ;  /* 0x0000000223027819 */ /* 0x050fe200000102e6 */
[----:B------:R-:W-:-:S04]  /*16150*/  IMAD.SHL.U32 R35, R35, 0x4, RZ ;  /* 0x0000000423237824 */ /* 0x000fc800078e00ff */
[----:B------:R3:W-:Y:S04]  /*16160*/  STL [R1+0x284], R2 ;  /* 0x0002840201007387 */ /* 0x0007e80000100800 */
[----:B------:R-:W-:Y:S01]  /*16170*/  STL [R1+0x280], R35 ;  /* 0x0002802301007387 */ /* 0x000fe20000100800 */
[----:B-1----:R-:W-:-:S03]  /*16180*/  SHF.L.U64.HI R3, R34, 0x2, R227 ;  /* 0x0000000222037819 */ /* 0x002fc600000102e3 */
[----:B------:R-:W4:Y:S01]  /*16190*/  LDL.LU R66, [R1+0x724] ;  /* 0x0007240001427983 */ /* 0x000f220000300800 */
[----:B---3--:R-:W-:-:S03]  /*161a0*/  IMAD.SHL.U32 R2, R34, 0x4, RZ ;  /* 0x0000000422027824 */ /* 0x008fc600078e00ff */
[----:B------:R-:W-:Y:S04]  /*161b0*/  STL [R1+0x27c], R3 ;  /* 0x00027c0301007387 */ /* 0x000fe80000100800 */
[----:B------:R-:W4:Y:S04]  /*161c0*/  LDL.LU R65, [R1+0x200] ;  /* 0x0002000001417983 */ /* 0x000f280000300800 */
[----:B------:R1:W-:Y:S04]  /*161d0*/  STL [R1+0x278], R2 ;  /* 0x0002780201007387 */ /* 0x0003e80000100800 */
[----:B-1----:R-:W3:Y:S04]  /*161e0*/  LDL.LU R2, [R1+0x728] ;  /* 0x0007280001027983 */ /* 0x002ee80000300800 */
[----:B------:R-:W3:Y:S04]  /*161f0*/  LDL.LU R3, [R1+0x204] ;  /* 0x0002040001037983 */ /* 0x000ee80000300800 */
        /* <DEDUP_REMOVED lines=12> */
[----:B------:R-:W3:Y:S04]  /*162c0*/  LDL R38, [R1+0x584] ;  /* 0x0005840001267983 */ /* 0x000ee80000100800 */
[----:B------:R-:W3:Y:S01]  /*162d0*/  LDL.LU R230, [R1+0x754] ;  /* 0x0007540001e67983 */ /* 0x000ee20000300800 */
[C---:B------:R-:W-:Y:S01]  /*162e0*/  SHF.L.U64.HI R67, R33.reuse, 0x2, R223 ;  /* 0x0000000221437819 */ /* 0x040fe200000102df */
[----:B------:R-:W-:-:S04]  /*162f0*/  IMAD.SHL.U32 R34, R33, 0x4, RZ ;  /* 0x0000000421227824 */ /* 0x000fc800078e00ff */
[----:B------:R-:W-:Y:S04]  /*16300*/  STL [R1+0x274], R67 ;  /* 0x0002744301007387 */ /* 0x000fe80000100800 */
[----:B------:R-:W-:Y:S04]  /*16310*/  STL [R1+0x270], R34 ;  /* 0x0002702201007387 */ /* 0x000fe80000100800 */
[----:B------:R-:W3:Y:S01]  /*16320*/  LDL.LU R227, [R1+0x738] ;  /* 0x0007380001e37983 */ /* 0x000ee20000300800 */
[C---:B------:R-:W-:Y:S01]  /*16330*/  SHF.L.U64.HI R33, R32.reuse, 0x2, R220 ;  /* 0x0000000220217819 */ /* 0x040fe200000102dc */
[----:B------:R-:W-:-:S04]  /*16340*/  IMAD.SHL.U32 R32, R32, 0x4, RZ ;  /* 0x0000000420207824 */ /* 0x000fc800078e00ff */
[----:B------:R1:W-:Y:S04]  /*16350*/  STL [R1+0x26c], R33 ;  /* 0x00026c2101007387 */ /* 0x0003e80000100800 */
[----:B-1----:R-:W3:Y:S04]  /*16360*/  LDL.LU R33, [R1+0x680] ;  /* 0x0006800001217983 */ /* 0x002ee80000300800 */
[----:B------:R2:W-:Y:S04]  /*16370*/  STL [R1+0x268], R32 ;  /* 0x0002682001007387 */ /* 0x0005e80000100800 */
[----:B------:R-:W3:Y:S04]  /*16380*/  LDL R220, [R1+0x688] ;  /* 0x0006880001dc7983 */ /* 0x000ee80000100800 */
[----:B------:R-:W3:Y:S04]  /*16390*/  LDL.LU R34, [R1+0x740] ;  /* 0x0007400001227983 */ /* 0x000ee80000300800 */
[----:B------:R-:W3:Y:S01]  /*163a0*/  LDL R223, [R1+0x684] ;  /* 0x0006840001df7983 */ /* 0x000ee20000100800 */
[C---:B--2---:R-:W-:Y:S01]  /*163b0*/  SHF.L.U64.HI R32, R101.reuse, 0x2, R217 ;  /* 0x0000000265207819 */ /* 0x044fe200000102d9 */
[----:B------:R-:W-:-:S04]  /*163c0*/  IMAD.SHL.U32 R67, R101, 0x4, RZ ;  /* 0x0000000465437824 */ /* 0x000fc800078e00ff */
[----:B------:R1:W-:Y:S04]  /*163d0*/  STL [R1+0x264], R32 ;  /* 0x0002642001007387 */ /* 0x0003e80000100800 */
[----:B------:R-:W2:Y:S04]  /*163e0*/  LDL.LU R101, [R1+0x744] ;  /* 0x0007440001657983 */ /* 0x000ea80000300800 */
[----:B-1----:R-:W2:Y:S04]  /*163f0*/  LDL.LU R32, [R1+0x748] ;  /* 0x0007480001207983 */ /* 0x002ea80000300800 */
[----:B------:R4:W-:Y:S04]  /*16400*/  STL [R1+0x260], R67 ;  /* 0x0002604301007387 */ /* 0x0009e80000100800 */
[----:B------:R-:W2:Y:S01]  /*16410*/  LDL R217, [R1+0x68c] ;  /* 0x00068c0001d97983 */ /* 0x000ea20000100800 */
[C---:B----4-:R-:W-:Y:S01]  /*16420*/  SHF.L.U64.HI R67, R65.reuse, 0x2, R66 ;  /* 0x0000000241437819 */ /* 0x050fe20000010242 */
[----:B------:R-:W-:-:S04]  /*16430*/  IMAD.SHL.U32 R66, R65, 0x4, RZ ;  /* 0x0000000441427824 */ /* 0x000fc800078e00ff */
[----:B------:R-:W-:Y:S04]  /*16440*/  STL [R1+0x25c], R67 ;  /* 0x00025c4301007387 */ /* 0x000fe80000100800 */
[----:B------:R-:W-:Y:S01]  /*16450*/  STL [R1+0x258], R66 ;  /* 0x0002584201007387 */ /* 0x000fe20000100800 */
[C---:B---3--:R-:W-:Y:S01]  /*16460*/  SHF.L.U64.HI R2, R3.reuse, 0x2, R2 ;  /* 0x0000000203027819 */ /* 0x048fe20000010202 */
[----:B------:R-:W-:-:S04]  /*16470*/  IMAD.SHL.U32 R65, R3, 0x4, RZ ;  /* 0x0000000403417824 */ /* 0x000fc800078e00ff */
[----:B------:R1:W-:Y:S01]  /*16480*/  STL [R1+0x254], R2 ;  /* 0x0002540201007387 */ /* 0x0003e20000100800 */
[----:B------:R-:W-:-:S03]  /*16490*/  SHF.L.U64.HI R3, R63, 0x2, R64 ;  /* 0x000000023f037819 */ /* 0x000fc60000010240 */
[----:B------:R-:W-:Y:S01]  /*164a0*/  STL [R1+0x250], R65 ;  /* 0x0002504101007387 */ /* 0x000fe20000100800 */
[----:B-1----:R-:W-:Y:S01]  /*164b0*/  IMAD.SHL.U32 R2, R63, 0x4, RZ ;  /* 0x000000043f027824 */ /* 0x002fe200078e00ff */
[C---:B------:R-:W-:Y:S02]  /*164c0*/  SHF.L.U64.HI R62, R61.reuse, 0x2, R62 ;  /* 0x000000023d3e7819 */ /* 0x040fe4000001023e */
[----:B------:R1:W-:Y:S04]  /*164d0*/  STL [R1+0x24c], R3 ;  /* 0x00024c0301007387 */ /* 0x0003e80000100800 */
[----:B------:R3:W-:Y:S01]  /*164e0*/  STL [R1+0x248], R2 ;  /* 0x0002480201007387 */ /* 0x0007e20000100800 */
[----:B-1----:R-:W-:-:S03]  /*164f0*/  IMAD.SHL.U32 R3, R61, 0x4, RZ ;  /* 0x000000043d037824 */ /* 0x002fc600078e00ff */
[----:B------:R-:W-:Y:S01]  /*16500*/  STL [R1+0x244], R62 ;  /* 0x0002443e01007387 */ /* 0x000fe20000100800 */
[C---:B---3--:R-:W-:Y:S01]  /*16510*/  SHF.L.U64.HI R2, R60.reuse, 0x2, R243 ;  /* 0x000000023c027819 */ /* 0x048fe200000102f3 */
[----:B------:R-:W-:Y:S02]  /*16520*/  IMAD.SHL.U32 R60, R60, 0x4, RZ ;  /* 0x000000043c3c7824 */ /* 0x000fe400078e00ff */
[----:B------:R1:W-:Y:S04]  /*16530*/  STL [R1+0x240], R3 ;  /* 0x0002400301007387 */ /* 0x0003e80000100800 */
[----:B------:R3:W-:Y:S01]  /*16540*/  STL [R1+0x23c], R2 ;  /* 0x00023c0201007387 */ /* 0x0007e20000100800 */
[----:B-1----:R-:W-:-:S03]  /*16550*/  SHF.L.U64.HI R3, R39, 0x2, R240 ;  /* 0x0000000227037819 */ /* 0x002fc600000102f0 */
[----:B------:R-:W-:Y:S01]  /*16560*/  STL [R1+0x238], R60 ;  /* 0x0002383c01007387 */ /* 0x000fe20000100800 */
[----:B---3--:R-:W-:Y:S01]  /*16570*/  IMAD.SHL.U32 R2, R39, 0x4, RZ ;  /* 0x0000000427027824 */ /* 0x008fe200078e00ff */
[----:B------:R-:W-:Y:S02]  /*16580*/  SHF.L.U64.HI R39, R233, 0x2, R237 ;  /* 0x00000002e9277819 */ /* 0x000fe400000102ed */
[----:B------:R1:W-:Y:S01]  /*16590*/  STL [R1+0x234], R3 ;  /* 0x0002340301007387 */ /* 0x0003e20000100800 */
[----:B------:R-:W-:-:S03]  /*165a0*/  IMAD.MOV.U32 R187, RZ, RZ, c[0x0][0x18c] ;  /* 0x00006300ffbb7624 */ /* 0x000fc600078e00ff */
[----:B------:R3:W-:Y:S01]  /*165b0*/  STL [R1+0x230], R2 ;  /* 0x0002300201007387 */ /* 0x0007e20000100800 */
[----:B-1----:R-:W-:-:S03]  /*165c0*/  IMAD.SHL.U32 R3, R233, 0x4, RZ ;  /* 0x00000004e9037824 */ /* 0x002fc600078e00ff */
[----:B------:R-:W-:Y:S01]  /*165d0*/  STL [R1+0x22c], R39 ;  /* 0x00022c2701007387 */ /* 0x000fe20000100800 */
[----:B------:R-:W-:Y:S01]  /*165e0*/  IMAD.MOV.U32 R233, RZ, RZ, c[0x0][0x18c] ;  /* 0x00006300ffe97624 */ /* 0x000fe200078e00ff */
[----:B---3--:R-:W-:Y:S01]  /*165f0*/  SHF.L.U64.HI R2, R37, 0x2, R35 ;  /* 0x0000000225027819 */ /* 0x008fe20000010223 */
[----:B------:R-:W-:Y:S01]  /*16600*/  IMAD.MOV.U32 R35, RZ, RZ, c[0x0][0x188] ;  /* 0x00006200ff237624 */ /* 0x000fe200078e00ff */
[----:B------:R1:W-:Y:S01]  /*16610*/  STL [R1+0x228], R3 ;  /* 0x0002280301007387 */ /* 0x0003e20000100800 */
[----:B------:R-:W-:Y:S02]  /*16620*/  IMAD.SHL.U32 R187, R187, 0x20, RZ ;  /* 0x00000020bbbb7824 */ /* 0x000fe400078e00ff */
[----:B------:R-:W-:Y:S01]  /*16630*/  IMAD.SHL.U32 R233, R233, 0x20, RZ ;  /* 0x00000020e9e97824 */ /* 0x000fe200078e00ff */
[----:B------:R3:W-:Y:S01]  /*16640*/  STL [R1+0x224], R2 ;  /* 0x0002240201007387 */ /* 0x0007e20000100800 */
[----:B-1----:R-:W-:Y:S02]  /*16650*/  IMAD.SHL.U32 R3, R37, 0x4, RZ ;  /* 0x0000000425037824 */ /* 0x002fe400078e00ff */
[----:B------:R-:W-:Y:S01]  /*16660*/  IMAD.MOV.U32 R37, RZ, RZ, c[0x0][0x18c] ;  /* 0x00006300ff257624 */ /* 0x000fe200078e00ff */
[----:B---3--:R-:W-:Y:S01]  /*16670*/  SHF.L.U64.HI R2, R38, 0x2, R230 ;  /* 0x0000000226027819 */ /* 0x008fe200000102e6 */
[----:B------:R-:W-:Y:S01]  /*16680*/  IMAD.SHL.U32 R230, R35, 0x20, RZ ;  /* 0x0000002023e67824 */ /* 0x000fe200078e00ff */
[----:B------:R1:W-:Y:S01]  /*16690*/  STL [R1+0x220], R3 ;  /* 0x0002200301007387 */ /* 0x0003e20000100800 */
[----:B------:R-:W-:Y:S01]  /*166a0*/  IMAD.SHL.U32 R37, R37, 0x20, RZ ;  /* 0x0000002025257824 */ /* 0x000fe200078e00ff */
[----:B------:R-:W-:Y:S01]  /*166b0*/  LEA R0, P0, R187, c[0x0][0x168], 0x4 ;  /* 0x00005a00bb007a11 */ /* 0x000fe200078020ff */
[----:B------:R-:W-:Y:S01]  /*166c0*/  IMAD.SHL.U32 R35, R35, 0x20, RZ ;  /* 0x0000002023237824 */ /* 0x000fe200078e00ff */
[----:B------:R-:W-:-:S02]  /*166d0*/  SHF.R.S32.HI R233, RZ, 0x1f, R233 ;  /* 0x0000001fffe97819 */ /* 0x000fc400000114e9 */
[----:B------:R-:W-:Y:S01]  /*166e0*/  SHF.R.S32.HI R230, RZ, 0x1f, R230 ;  /* 0x0000001fffe67819 */ /* 0x000fe200000114e6 */
[----:B-1----:R-:W-:Y:S01]  /*166f0*/  IMAD.SHL.U32 R3, R38, 0x4, RZ ;  /* 0x0000000426037824 */ /* 0x002fe200078e00ff */
[----:B------:R1:W-:Y:S01]  /*16700*/  STL [R1+0x21c], R2 ;  /* 0x00021c0201007387 */ /* 0x0003e20000100800 */
[----:B------:R-:W-:-:S03]  /*16710*/  SHF.L.U64.HI R38, R37, 0x2, R233 ;  /* 0x0000000225267819 */ /* 0x000fc600000102e9 */
[----:B------:R3:W-:Y:S01]  /*16720*/  STL [R1+0x218], R3 ;  /* 0x0002180301007387 */ /* 0x0007e20000100800 */
[----:B-1----:R-:W-:Y:S02]  /*16730*/  LEA.HI.X R2, R37, c[0x0][0x16c], R233, 0x4, P0 ;  /* 0x00005b0025027a11 */ /* 0x002fe400000f24e9 */
[C-C-:B------:R-:W-:Y:S02]  /*16740*/  LEA.HI.X R37, R35.reuse, c[0x0][0x164], R230.reuse, 0x4, P1 ;  /* 0x0000590023257a11 */ /* 0x140fe400008f24e6 */
[----:B---3--:R-:W-:Y:S02]  /*16750*/  SHF.L.U64.HI R3, R35, 0x2, R230 ;  /* 0x0000000223037819 */ /* 0x008fe400000102e6 */
[C---:B------:R-:W-:Y:S01]  /*16760*/  SHF.L.U64.HI R35, R33.reuse, 0x2, R227 ;  /* 0x0000000221237819 */ /* 0x040fe200000102e3 */
[----:B------:R-:W-:Y:S02]  /*16770*/  IMAD.SHL.U32 R3, R33, 0x4, RZ ;  /* 0x0000000421037824 */ /* 0x000fe400078e00ff */
[----:B------:R-:W-:Y:S01]  /*16780*/  IMAD.MOV.U32 R33, RZ, RZ, 0x1f ;  /* 0x0000001fff217424 */ /* 0x000fe200078e00ff */
[----:B------:R-:W-:Y:S04]  /*16790*/  STL [R1+0x1b0], R37 ;  /* 0x0001b02501007387 */ /* 0x000fe80000100800 */
[----:B------:R1:W-:Y:S01]  /*167a0*/  STL [R1+0x214], R35 ;  /* 0x0002142301007387 */ /* 0x0003e20000100800 */
[----:B------:R-:W-:-:S03]  /*167b0*/  IADD3 R33, R33, c[0x0][0x180], RZ ;  /* 0x0000600021217a10 */ /* 0x000fc60007ffe0ff */
[----:B------:R2:W-:Y:S01]  /*167c0*/  STL [R1+0x210], R3 ;  /* 0x0002100301007387 */ /* 0x0005e20000100800 */
[C---:B-1----:R-:W-:Y:S01]  /*167d0*/  SHF.L.U64.HI R35, R223.reuse, 0x2, R34 ;  /* 0x00000002df237819 */ /* 0x042fe20000010222 */
[----:B------:R-:W-:-:S04]  /*167e0*/  IMAD.SHL.U32 R34, R223, 0x4, RZ ;  /* 0x00000004df227824 */ /* 0x000fc800078e00ff */
[----:B------:R-:W-:Y:S04]  /*167f0*/  STL [R1+0x20c], R35 ;  /* 0x00020c2301007387 */ /* 0x000fe80000100800 */
[----:B------:R-:W-:Y:S01]  /*16800*/  STL [R1+0x208], R34 ;  /* 0x0002082201007387 */ /* 0x000fe20000100800 */
[----:B--2---:R-:W-:Y:S02]  /*16810*/  SHF.L.U64.HI R3, R220, 0x2, R101 ;  /* 0x00000002dc037819 */ /* 0x004fe40000010265 */
[----:B------:R-:W-:-:S03]  /*16820*/  SHF.R.S32.HI R101, RZ, 0x1f, R33 ;  /* 0x0000001fff657819 */ /* 0x000fc60000011421 */
[----:B------:R1:W-:Y:S01]  /*16830*/  STL [R1+0x204], R3 ;  /* 0x0002040301007387 */ /* 0x0003e20000100800 */
[----:B------:R-:W-:Y:S02]  /*16840*/  LEA.HI R101, R101, R33, RZ, 0x5 ;  /* 0x0000002165657211 */ /* 0x000fe400078f28ff */
[C---:B------:R-:W-:Y:S01]  /*16850*/  SHF.L.U64.HI R33, R217.reuse, 0x2, R32 ;  /* 0x00000002d9217819 */ /* 0x040fe20000010220 */
[----:B-1----:R-:W-:Y:S02]  /*16860*/  IMAD.SHL.U32 R3, R220, 0x4, RZ ;  /* 0x00000004dc037824 */ /* 0x002fe400078e00ff */
[----:B------:R-:W-:-:S03]  /*16870*/  IMAD.SHL.U32 R32, R217, 0x4, RZ ;  /* 0x00000004d9207824 */ /* 0x000fc600078e00ff */
[----:B------:R1:W-:Y:S04]  /*16880*/  STL [R1+0x200], R3 ;  /* 0x0002000301007387 */ /* 0x0003e80000100800 */
[----:B------:R-:W-:Y:S04]  /*16890*/  STL [R1+0x1fc], R33 ;  /* 0x0001fc2101007387 */ /* 0x000fe80000100800 */
[----:B------:R-:W2:Y:S01]  /*168a0*/  LDL R217, [R1+0x1e4] ;  /* 0x0001e40001d97983 */ /* 0x000ea20000100800 */
[----:B-1----:R-:W-:-:S03]  /*168b0*/  SHF.R.S32.HI R3, RZ, 0x5, R101 ;  /* 0x00000005ff037819 */ /* 0x002fc60000011465 */
[----:B------:R1:W-:Y:S01]  /*168c0*/  STL [R1+0x1f8], R32 ;  /* 0x0001f82001007387 */ /* 0x0003e20000100800 */
        /* <DEDUP_REMOVED lines=70> */
[----:B-1----:R-:W-:Y:S01]  /*16d30*/  CS2R R32, SRZ ;  /* 0x0000000000207805 */ /* 0x002fe2000001ff00 */
        /* <DEDUP_REMOVED lines=13> */
[----:B------:R-:W-:-:S02]  /*16e10*/  UIADD3 UR5, UR5, -0x80, URZ ;  /* 0xffffff8005057890 */ /* 0x000fc4000fffe03f */
[----:B------:R-:W-:Y:S01]  /*16e20*/  UMOV UR4, URZ ;  /* 0x0000003f00047c82 */ /* 0x000fe20008000000 */
[----:B--2---:R-:W-:Y:S02]  /*16e30*/  LOP3.LUT R68, R217, 0x20, RZ, 0x3c, !PT ;  /* 0x00000020d9447812 */ /* 0x004fe400078e3cff */
[----:B------:R-:W-:Y:S02]  /*16e40*/  IADD3 R68, R3, -0x4, RZ ;  /* 0xfffffffc03447810 */ /* 0x000fe40007ffe0ff */
[----:B------:R-:W-:Y:S02]  /*16e50*/  LOP3.LUT R3, R252, 0x40, RZ, 0x3c, !PT ;  /* 0x00000040fc037812 */ /* 0x000fe400078e3cff */
[----:B------:R1:W5:Y:S04]  /*16e60*/  LDL.LU R252, [R1+0x79c] ;  /* 0x00079c0001fc7983 */ /* 0x0003680000300800 */
[----:B------:R1:W-:Y:S01]  /*16e70*/  STL [R1+0x680], R3 ;  /* 0x0006800301007387 */ /* 0x0003e20000100800 */
[----:B------:R-:W-:-:S02]  /*16e80*/  LOP3.LUT R70, R217, 0x40, RZ, 0x3c, !PT ;  /* 0x00000040d9467812 */ /* 0x000fc400078e3cff */
[----:B------:R-:W-:Y:S02]  /*16e90*/  LOP3.LUT R69, R217, 0x60, RZ, 0x3c, !PT ;  /* 0x00000060d9457812 */ /* 0x000fe400078e3cff */
.L_x_1:
[----:B-1----:R-:W2:Y:S01]  /*16ea0*/  LDL.LU R3, [R1+0x1cc] ;  /* 0x0001cc0001037983 */ /* 0x002ea20000300800 */
[----:B------:R-:W-:-:S04]  /*16eb0*/  DEPBAR.LE SB0, 0x6 ;  /* 0x000081800000791a */ /* 0x000fc80000000000 */
[----:B------:R-:W3:Y:S04]  /*16ec0*/  LDL R70, [R1+0x1ec] ;  /* 0x0001ec0001467983 */ /* 0x000ee80000100800 */
[----:B------:R1:W-:Y:S04]  /*16ed0*/  STL [R1+0x7a4], R0 ;  /* 0x0007a40001007387 */ /* 0x0003e80000100800 */
[----:B------:R4:W-:Y:S04]  /*16ee0*/  STL [R1+0x7a0], R2 ;  /* 0x0007a00201007387 */ /* 0x0009e80000100800 */
[----:B-----5:R-:W-:Y:S04]  /*16ef0*/  STL [R1+0x79c], R252 ;  /* 0x00079cfc01007387 */ /* 0x020fe80000100800 */
[----:B------:R-:W1:Y:S04]  /*16f00*/  S2R R68, SR_TID.X ;  /* 0x0000000000447919 */ /* 0x000e680000002100 */
[----:B------:R-:W4:Y:S01]  /*16f10*/  S2R R110, SR_TID.X ;  /* 0x00000000006e7919 */ /* 0x000f220000002100 */
[----:B-1----:R-:W-:-:S02]  /*16f20*/  LOP3.LUT R71, R68, 0x1c, RZ, 0xc0, !PT ;  /* 0x0000001c44477812 */ /* 0x002fc400078ec0ff */
[C---:B------:R-:W-:Y:S02]  /*16f30*/  LOP3.LUT R69, R68.reuse, 0x3, RZ, 0xc0, !PT ;  /* 0x0000000344457812 */ /* 0x040fe400078ec0ff */
[----:B------:R-:W-:Y:S02]  /*16f40*/  LOP3.LUT R68, R68, 0x3, RZ, 0xc0, !PT ;  /* 0x0000000344447812 */ /* 0x000fe400078ec0ff */
[C---:B----4-:R-:W-:Y:S01]  /*16f50*/  LOP3.LUT R121, R110.reuse, 0x1c, RZ, 0xc0, !PT ;  /* 0x0000001c6e797812 */ /* 0x050fe200078ec0ff */
[--C-:B------:R-:W-:Y:S01]  /*16f60*/  IMAD R69, R69, 0x120, R71.reuse ;  /* 0x0000012045457824 */ /* 0x100fe200078e0247 */
[----:B------:R-:W-:Y:S01]  /*16f70*/  LOP3.LUT R120, R110, 0x3, RZ, 0xc0, !PT ;  /* 0x000000036e787812 */ /* 0x000fe200078ec0ff */
[----:B------:R-:W-:Y:S01]  /*16f80*/  IMAD R68, R68, 0x120, R71 ;  /* 0x0000012044447824 */ /* 0x000fe200078e0247 */
[----:B------:R-:W-:Y:S02]  /*16f90*/  LOP3.LUT R71, R110, 0x1c, RZ, 0xc0, !PT ;  /* 0x0000001c6e477812 */ /* 0x000fe400078ec0ff */
[----:B--2---:R-:W-:Y:S01]  /*16fa0*/  IADD3 R3, R3, 0x1, RZ ;  /* 0x0000000103037810 */ /* 0x004fe20007ffe0ff */
[----:B------:R-:W-:Y:S03]  /*16fb0*/  BAR.SYNC.DEFER_BLOCKING 0x0 ;  /* 0x0000000000007b1d */ /* 0x000fe60000010000 */
[----:B------:R-:W-:-:S04]  /*16fc0*/  ISETP.GT.AND P0, PT, R3, 0x3, PT ;  /* 0x000000030300780c */ /* 0x000fc80003f04270 */
[----:B------:R-:W-:-:S05]  /*16fd0*/  SEL R0, R3, RZ, !P0 ;  /* 0x000000ff03007207 */ /* 0x000fca0004000000 */
[----:B------:R1:W-:Y:S01]  /*16fe0*/  STL [R1+0x1cc], R0 ;  /* 0x0001cc0001007387 */ /* 0x0003e20000100800 */
[----:B---3--:R-:W-:Y:S02]  /*16ff0*/  IMAD R3, R0, 0x10000, R70 ;  /* 0x0001000000037824 */ /* 0x008fe400078e0246 */
[----:B------:R-:W-:Y:S01]  /*17000*/  IMAD R120, R120, 0x120, R121 ;  /* 0x0000012078787824 */ /* 0x000fe200078e0279 */
[----:B------:R-:W2:Y:S01]  /*17010*/  LDL.LU.64 R200, [R1+0xc0] ;  /* 0x0000c00001c87983 */ /* 0x000ea20000300a00 */
[----:B------:R-:W-:Y:S01]  /*17020*/  LOP3.LUT R68, R68, 0x20, RZ, 0x3c, !PT ;  /* 0x0000002044447812 */ /* 0x000fe200078e3cff */
[----:B------:R-:W-:Y:S02]  /*17030*/  IMAD R69, R0, 0x2000, R69 ;  /* 0x0000200000457824 */ /* 0x000fe400078e0245 */
[----:B------:R-:W2:Y:S04]  /*17040*/  LDL.LU.64 R202, [R1+0xc8] ;  /* 0x0000c80001ca7983 */ /* 0x000ea80000300a00 */
[----:B------:R-:W3:Y:S04]  /*17050*/  LDL.LU.64 R116, [R1+0xb0] ;  /* 0x0000b00001747983 */ /* 0x000ee80000300a00 */
[----:B------:R-:W3:Y:S01]  /*17060*/  LDL.LU.64 R118, [R1+0xb8] ;  /* 0x0000b80001767983 */ /* 0x000ee20000300a00 */
[----:B------:R-:W-:-:S03]  /*17070*/  LOP3.LUT R70, R110, 0x3, RZ, 0xc0, !PT ;  /* 0x000000036e467812 */ /* 0x000fc600078ec0ff */
[----:B------:R-:W4:Y:S04]  /*17080*/  LDL.LU.64 R112, [R1+0xa0] ;  /* 0x0000a00001707983 */ /* 0x000f280000300a00 */
[----:B------:R-:W4:Y:S04]  /*17090*/  LDL.LU.64 R114, [R1+0xa8] ;  /* 0x0000a80001727983 */ /* 0x000f280000300a00 */
[----:B------:R-:W2:Y:S04]  /*170a0*/  LDL.LU.64 R108, [R1+0x70] ;  /* 0x00007000016c7983 */ /* 0x000ea80000300a00 */
[----:B------:R-:W4:Y:S01]  /*170b0*/  LDL.LU.64 R110, [R1+0x78] ;  /* 0x00007800016e7983 */ /* 0x000f220000300a00 */
[----:B------:R-:W-:Y:S01]  /*170c0*/  IMAD R70, R70, 0x120, R71 ;  /* 0x0000012046467824 */ /* 0x000fe200078e0247 */
[----:B------:R-:W-:Y:S01]  /*170d0*/  LOP3.LUT R120, R120, 0x40, RZ, 0x3c, !PT ;  /* 0x0000004078787812 */ /* 0x000fe200078e3cff */
[----:B------:R-:W-:Y:S01]  /*170e0*/  IMAD R68, R0, 0x2000, R68 ;  /* 0x0000200000447824 */ /* 0x000fe200078e0244 */
[----:B------:R-:W-:Y:S02]  /*170f0*/  LDSM.16.M88.4 R212, [R3] ;  /* 0x0000000003d4783b */ /* 0x000fe40000000200 */
[----:B------:R-:W-:Y:S01]  /*17100*/  LOP3.LUT R70, R70, 0x60, RZ, 0x3c, !PT ;  /* 0x0000006046467812 */ /* 0x000fe200078e3cff */
[C---:B------:R-:W-:Y:S01]  /*17110*/  IMAD R2, R0.reuse, 0x2000, R120 ;  /* 0x0000200000027824 */ /* 0x040fe200078e0278 */
[----:B------:R-:W-:Y:S03]  /*17120*/  LDS R132, [R69+0x40000] ;  /* 0x0400000045847984 */ /* 0x000fe60000000800 */
[----:B-1----:R-:W-:Y:S01]  /*17130*/  IMAD R0, R0, 0x2000, R70 ;  /* 0x0000200000007824 */ /* 0x002fe200078e0246 */
[----:B------:R-:W-:Y:S04]  /*17140*/  LDS R124, [R2+0x40000] ;  /* 0x04000000027c7984 */ /* 0x000fe80000000800 */
[----:B------:R-:W-:Y:S04]  /*17150*/  LDS R126, [R2+0x40400] ;  /* 0x04040000027e7984 */ /* 0x000fe80000000800 */
[----:B------:R-:W-:Y:S04]  /*17160*/  LDS R125, [R0+0x40000] ;  /* 0x04000000007d7984 */ /* 0x000fe80000000800 */
[----:B------:R-:W3:Y:S04]  /*17170*/  LDS R127, [R0+0x40400] ;  /* 0x04040000007f7984 */ /* 0x000ee80000000800 */
[----:B------:R-:W-:Y:S04]  /*17180*/  LDS R134, [R69+0x40400] ;  /* 0x0404000045867984 */ /* 0x000fe80000000800 */
[----:B------:R-:W-:Y:S04]  /*17190*/  LDS R133, [R68+0x40000] ;  /* 0x0400000044857984 */ /* 0x000fe80000000800 */
[----:B------:R-:W2:Y:S04]  /*171a0*/  LDS R135, [R68+0x40400] ;  /* 0x0404000044877984 */ /* 0x000ea80000000800 */
[----:B------:R-:W-:Y:S04]  /*171b0*/  STL [R1+0x1c8], R69 ;  /* 0x0001c84501007387 */ /* 0x000fe80000100800 */
[----:B------:R-:W-:Y:S04]  /*171c0*/  STL [R1+0x1bc], R68 ;  /* 0x0001bc4401007387 */ /* 0x000fe80000100800 */
[----:B------:R-:W-:Y:S04]  /*171d0*/  STL [R1+0x1c0], R2 ;  /* 0x0001c00201007387 */ /* 0x000fe80000100800 */
[----:B------:R-:W-:Y:S04]  /*171e0*/  STL [R1+0x1c4], R0 ;  /* 0x0001c40001007387 */ /* 0x000fe80000100800 */
[----:B------:R-:W4:Y:S04]  /*171f0*/  LDL.LU.64 R204, [R1+0xf0] ;  /* 0x0000f00001cc7983 */ /* 0x000f280000300a00 */
        /* <DEDUP_REMOVED lines=11> */
[----:B------:R-:W-:Y:S04]  /*172b0*/  LDS R120, [R2+0x40080] ;  /* 0x0400800002787984 */ /* 0x000fe80000000800 */
        /* <DEDUP_REMOVED lines=8> */
[----:B------:R-:W-:Y:S01]  /*17340*/  LDS R71, [R0+0x40c80] ;  /* 0x040c800000477984 */ /* 0x000fe20000000800 */
[-C--:B---3--:R-:W-:Y:S03]  /*17350*/  HMMA.1688.F32.TF32 R228, R124, R212.reuse, R116 ;  /* 0x000000d47ce4723c */ /* 0x088fe60000081074 */
[----:B------:R-:W-:Y:S04]  /*17360*/  LDS R116, [R69+0x40800] ;  /* 0x0408000045747984 */ /* 0x000fe80000000800 */
[----:B------:R-:W-:Y:S04]  /*17370*/  LDS R118, [R69+0x40c00] ;  /* 0x040c000045767984 */ /* 0x000fe80000000800 */
[----:B------:R-:W-:Y:S04]  /*17380*/  LDS R117, [R68+0x40800] ;  /* 0x0408000044757984 */ /* 0x000fe80000000800 */
[----:B------:R-:W1:Y:S01]  /*17390*/  LDS R119, [R68+0x40c00] ;  /* 0x040c000044777984 */ /* 0x000e620000000800 */
[----:B--2---:R-:W-:Y:S03]  /*173a0*/  HMMA.1688.F32.TF32 R224, R132, R212, R200 ;  /* 0x000000d484e0723c */ /* 0x004fe600000810c8 */
[----:B------:R-:W-:Y:S11]  /*173b0*/  LDSM.16.M88.4 R200, [R3+0x1000] ;  /* 0x0010000003c8783b */ /* 0x000ff60000000200 */
[----:B------:R-:W-:Y:S10]  /*173c0*/  @!UPT UIADD3 URZ, URZ, URZ, URZ ;  /* 0x0000003f3f3ff290 */ /* 0x000ff4000fffe03f */
[----:B-1----:R-:W-:Y:S11]  /*173d0*/  HMMA.1688.F32.TF32 R224, R116, R214, R224 ;  /* 0x000000d674e0723c */ /* 0x002ff600000810e0 */
[----:B------:R-:W-:Y:S11]  /*173e0*/  @!UPT UIADD3 URZ, URZ, URZ, URZ ;  /* 0x0000003f3f3ff290 */ /* 0x000ff6000fffe03f */
[----:B------:R-:W-:Y:S01]  /*173f0*/  @!UPT UIADD3 URZ, URZ, URZ, URZ ;  /* 0x0000003f3f3ff290 */ /* 0x000fe2000fffe03f */
[----:B------:R1:W-:Y:S04]  /*17400*/  STL.64 [R1+0xd0], R224 ;  /* 0x0000d0e001007387 */ /* 0x0003e80000100a00 */
[----:B------:R2:W-:Y:S04]  /*17410*/  STL.64 [R1+0xd8], R226 ;  /* 0x0000d8e201007387 */ /* 0x0005e80000100a00 */
[----:B-1----:R-:W3:Y:S04]  /*17420*/  LDL.LU.64 R224, [R1+0x60] ;  /* 0x0000600001e07983 */ /* 0x002ee80000300a00 */
[----:B--2---:R-:W3:Y:S01]  /*17430*/  LDL.LU.64 R226, [R1+0x68] ;  /* 0x0000680001e27983 */ /* 0x004ee20000300a00 */
[-C--:B----4-:R-:W-:Y:S03]  /*17440*/  HMMA.1688.F32.TF32 R236, R120, R212.reuse, R108 ;  /* 0x000000d478ec723c */ /* 0x090fe6000008106c */
[----:B------:R-:W-:Y:S04]  /*17450*/  LDS R108, [R2+0x40800] ;  /* 0x04080000026c7984 */ /* 0x000fe80000000800 */
[----:B------:R-:W-:Y:S01]  /*17460*/  LDS R110, [R2+0x40c00] ;  /* 0x040c0000026e7984 */ /* 0x000fe20000000800 */
[----:B------:R-:W-:Y:S03]  /*17470*/  HMMA.1688.F32.TF32 R232, R128, R212, R112 ;  /* 0x000000d480e8723c */ /* 0x000fe60000081070 */
[----:B------:R-:W-:Y:S04]  /*17480*/  LDS R109, [R0+0x40800] ;  /* 0x04080000006d7984 */ /* 0x000fe80000000800 */
[----:B------:R-:W1:Y:S04]  /*17490*/  LDS R111, [R0+0x40c00] ;  /* 0x040c0000006f7984 */ /* 0x000e680000000800 */
[----:B------:R-:W-:Y:S04]  /*174a0*/  LDS R112, [R69+0x40880] ;  /* 0x0408800045707984 */ /* 0x000fe80000000800 */
[----:B------:R-:W-:Y:S04]  /*174b0*/  LDS R114, [R69+0x40c80] ;  /* 0x040c800045727984 */ /* 0x000fe80000000800 */
[----:B------:R-:W-:Y:S04]  /*174c0*/  LDS R113, [R68+0x40880] ;  /* 0x0408800044717984 */ /* 0x000fe80000000800 */
[----:B------:R-:W2:Y:S04]  /*174d0*/  LDS R115, [R68+0x40c80] ;  /* 0x040c800044737984 */ /* 0x000ea80000000800 */
[----:B------:R-:W-:Y:S04]  /*174e0*/  LDS R68, [R2+0x40880] ;  /* 0x0408800002447984 */ /* 0x000fe80000000800 */
[----:B------:R-:W4:Y:S01]  /*174f0*/  LDS R69, [R0+0x40880] ;  /* 0x0408800000457984 */ /* 0x000f220000000800 */
[-C--:B-1----:R-:W-:Y:S08]  /*17500*/  HMMA.1688.F32.TF32 R228, R108, R214.reuse, R228 ;  /* 0x000000d66ce4723c */ /* 0x082ff000000810e4 */
[-C--:B--2---:R-:W-:Y:S11]  /*17510*/  HMMA.1688.F32.TF32 R232, R112, R214.reuse, R232 ;  /* 0x000000d670e8723c */ /* 0x084ff600000810e8 */
[----:B------:R-:W-:Y:S04]  /*17520*/  @!UPT UIADD3 URZ, URZ, URZ, URZ ;  /* 0x0000003f3f3ff290 */ /* 0x000fe8000fffe03f */
[----:B------:R1:W-:Y:S04]  /*17530*/  STL.64 [R1+0xe0], R228 ;  /* 0x0000e0e401007387 */ /* 0x0003e80000100a00 */
[----:B------:R2:W-:Y:S01]  /*17540*/  STL.64 [R1+0xe8], R230 ;  /* 0x0000e8e601007387 */ /* 0x0005e20000100a00 */
[----:B----4-:R-:W-:Y:S03]  /*17550*/  HMMA.1688.F32.TF32 R212, R68, R214, R236 ;  /* 0x000000d644d4723c */ /* 0x010fe600000810ec */
[----:B-1----:R-:W4:Y:S04]  /*17560*/  LDL.LU.64 R228, [R1+0x30] ;  /* 0x0000300001e47983 */ /* 0x002f280000300a00 */
[----:B--2---:R-:W4:Y:S04]  /*17570*/  LDL.LU.64 R230, [R1+0x38] ;  /* 0x0000380001e67983 */ /* 0x004f280000300a00 */
[----:B------:R1:W-:Y:S04]  /*17580*/  STL.64 [R1+0xc0], R232 ;  /* 0x0000c0e801007387 */ /* 0x0003e80000100a00 */
[----:B------:R2:W-:Y:S04]  /*17590*/  STL.64 [R1+0xc8], R234 ;  /* 0x0000c8ea01007387 */ /* 0x0005e80000100a00 */
[----:B-1----:R-:W4:Y:S04]  /*175a0*/  LDL.LU.64 R232, [R1+0x50] ;  /* 0x0000500001e87983 */ /* 0x002f280000300a00 */
[----:B--2---:R-:W4:Y:S04]  /*175b0*/  LDL.LU.64 R234, [R1+0x58] ;  /* 0x0000580001ea7983 */ /* 0x004f280000300a00 */
[----:B------:R-:W2:Y:S04]  /*175c0*/  LDL.LU.64 R236, [R1+0x40] ;  /* 0x0000400001ec7983 */ /* 0x000ea80000300a00 */
[----:B------:R-:W2:Y:S01]  /*175d0*/  LDL.LU.64 R238, [R1+0x48] ;  /* 0x0000480001ee7983 */ /* 0x000ea20000300a00 */
[-C--:B------:R-:W-:Y:S08]  /*175e0*/  HMMA.1688.F32.TF32 R204, R132, R200.reuse, R204 ;  /* 0x000000c884cc723c */ /* 0x080ff000000810cc */
[----:B------:R-:W-:Y:S01]  /*175f0*/  HMMA.1688.F32.TF32 R208, R124, R200, R208 ;  /* 0x000000c87cd0723c */ /* 0x000fe200000810d0 */
[----:B------:R-:W-:Y:S04]  /*17600*/  STL.64 [R1+0xb0], R212 ;  /* 0x0000b0d401007387 */ /* 0x000fe80000100a00 */
[----:B------:R-:W-:Y:S04]  /*17610*/  STL.64 [R1+0xb8], R214 ;  /* 0x0000b8d601007387 */ /* 0x000fe80000100a00 */
[----:B------:R-:W-:Y:S07]  /*17620*/  LDSM.16.M88.4 R212, [R3+0x2000] ;  /* 0x0020000003d4783b */ /* 0x000fee0000000200 */
[-C--:B------:R-:W-:Y:S08]  /*17630*/  HMMA.1688.F32.TF32 R204, R116, R202.reuse, R204 ;  /* 0x000000ca74cc723c */ /* 0x080ff000000810cc */
[----:B------:R-:W-:Y:S08]  /*17640*/  HMMA.1688.F32.TF32 R208, R108, R202, R208 ;  /* 0x000000ca6cd0723c */ /* 0x000ff000000810d0 */
[-C--:B------:R-:W-:Y:S08]  /*17650*/  HMMA.1688.F32.TF32 R216, R128, R200.reuse, R216 ;  /* 0x000000c880d8723c */ /* 0x080ff000000810d8 */
[----:B------:R-:W-:Y:S01]  /*17660*/  HMMA.1688.F32.TF32 R220, R120, R200, R220 ;  /* 0x000000c878dc723c */ /* 0x000fe200000810dc */
[----:B------:R-:W-:Y:S04]  /*17670*/  STL.64 [R1+0xa0], R204 ;  /* 0x0000a0cc01007387 */ /* 0x000fe80000100a00 */
[----:B------:R1:W-:Y:S04]  /*17680*/  STL.64 [R1+0xa8], R206 ;  /* 0x0000a8ce01007387 */ /* 0x0003e80000100a00 */
[----:B------:R-:W-:Y:S04]  /*17690*/  STL.64 [R1+0x90], R208 ;  /* 0x000090d001007387 */ /* 0x000fe80000100a00 */
[----:B------:R-:W-:Y:S04]  /*176a0*/  STL.64 [R1+0x98], R210 ;  /* 0x000098d201007387 */ /* 0x000fe80000100a00 */
[----:B------:R-:W1:Y:S02]  /*176b0*/  LDSM.16.M88.4 R208, [R3+0x3000] ;  /* 0x0030000003d0783b */ /* 0x000e640000000200 */
[-C--:B-1----:R-:W-:Y:S08]  /*176c0*/  HMMA.1688.F32.TF32 R204, R112, R202.reuse, R216 ;  /* 0x000000ca70cc723c */ /* 0x082ff000000810d8 */
[----:B------:R-:W-:Y:S11]  /*176d0*/  HMMA.1688.F32.TF32 R200, R68, R202, R220 ;  /* 0x000000ca44c8723c */ /* 0x000ff600000810dc */
[----:B------:R-:W-:Y:S04]  /*176e0*/  @!UPT UIADD3 URZ, URZ, URZ, URZ ;  /* 0x0000003f3f3ff290 */ /* 0x000fe8000fffe03f */
[----:B------:R-:W-:Y:S04]  /*176f0*/  STL.64 [R1+0x70], R204 ;  /* 0x000070cc01007387 */ /* 0x000fe80000100a00 */
[----:B------:R-:W-:Y:S04]  /*17700*/  STL.64 [R1+0x78], R206 ;  /* 0x000078ce01007387 */ /* 0x000fe80000100a00 */
[----:B------:R-:W-:Y:S04]  /*17710*/  STL.64 [R1+0x60], R200 ;  /* 0x000060c801007387 */ /* 0x000fe80000100a00 */
[----:B------:R1:W-:Y:S02]  /*17720*/  STL.64 [R1+0x68], R202 ;  /* 0x000068ca01007387 */ /* 0x0003e40000100a00 */
[-C--:B-1----:R-:W-:Y:S08]  /*17730*/  HMMA.1688.F32.TF32 R200, R120, R208.reuse, R76 ;  /* 0x000000d078c8723c */ /* 0x082ff0000008104c */
[-C--:B------:R-:W-:Y:S08]  /*17740*/  HMMA.1688.F32.TF32 R204, R132, R208.reuse, R248 ;  /* 0x000000d084cc723c */ /* 0x080ff000000810f8 */
[----:B------:R-:W-:Y:S08]  /*17750*/  HMMA.1688.F32.TF32 R220, R124, R208, R240 ;  /* 0x000000d07cdc723c */ /* 0x000ff000000810f0 */
[----:B---3--:R-:W-:Y:S11]  /*17760*/  HMMA.1688.F32.TF32 R224, R132, R212, R224 ;  /* 0x000000d484e0723c */ /* 0x008ff600000810e0 */
[----:B------:R-:W-:Y:S11]  /*17770*/  @!UPT UIADD3 URZ, URZ, URZ, URZ ;  /* 0x0000003f3f3ff290 */ /* 0x000ff6000fffe03f */
[----:B------:R-:W-:Y:S02]  /*17780*/  @!UPT UIADD3 URZ, URZ, URZ, URZ ;  /* 0x0000003f3f3ff290 */ /* 0x000fe4000fffe03f */
[----:B------:R-:W-:Y:S08]  /*17790*/  HMMA.1688.F32.TF32 R76, R116, R214, R224 ;  /* 0x000000d6744c723c */ /* 0x000ff000000810e0 */
[----:B------:R-:W-:Y:S11]  /*177a0*/  HMMA.1688.F32.TF32 R216, R128, R208, R244 ;  /* 0x000000d080d8723c */ /* 0x000ff600000810f4 */
[----:B------:R-:W-:Y:S04]  /*177b0*/  @!UPT UIADD3 URZ, URZ, URZ, URZ ;  /* 0x0000003f3f3ff290 */ /* 0x000fe8000fffe03f */
[----:B------:R-:W-:Y:S04]  /*177c0*/  STL.64 [R1+0x50], R76 ;  /* 0x0000504c01007387 */ /* 0x000fe80000100a00 */
[----:B------:R-:W-:Y:S04]  /*177d0*/  STL.64 [R1+0x58], R78 ;  /* 0x0000584e01007387 */ /* 0x000fe80000100a00 */
[----:B------:R-:W1:Y:S01]  /*177e0*/  LDSM.16.M88.4 R76, [R3+0x4000] ;  /* 0x00400000034c783b */ /* 0x000e620000000200 */
[-C--:B------:R-:W-:Y:S08]  /*177f0*/  HMMA.1688.F32.TF32 R204, R116, R210.reuse, R204 ;  /* 0x000000d274cc723c */ /* 0x080ff000000810cc */
[-C--:B------:R-:W-:Y:S08]  /*17800*/  HMMA.1688.F32.TF32 R220, R108, R210.reuse, R220 ;  /* 0x000000d26cdc723c */ /* 0x080ff000000810dc */
[-C--:B------:R-:W-:Y:S08]  /*17810*/  HMMA.1688.F32.TF32 R216, R112, R210.reuse, R216 ;  /* 0x000000d270d8723c */ /* 0x080ff000000810d8 */
[----:B------:R-:W-:Y:S01]  /*17820*/  HMMA.1688.F32.TF32 R208, R68, R210, R200 ;  /* 0x000000d244d0723c */ /* 0x000fe200000810c8 */
[----:B------:R-:W3:Y:S07]  /*17830*/  LDSM.16.M88.4 R200, [R3+0x5000] ;  /* 0x0050000003c8783b */ /* 0x000eee0000000200 */
[-C--:B-1----:R-:W-:Y:S01]  /*17840*/  HMMA.1688.F32.TF32 R144, R124, R76.reuse, R144 ;  /* 0x0000004c7c90723c */ /* 0x082fe20000081090 */
[----:B------:R-:W-:Y:S07]  /*17850*/  STL [R1+0x840], R222 ;  /* 0x000840de01007387 */ /* 0x000fee0000100800 */
[C---:B------:R-:W-:Y:S01]  /*17860*/  HMMA.1688.F32.TF32 R148, R132.reuse, R76, R148 ;  /* 0x0000004c8494723c */ /* 0x040fe20000081094 */
[----:B------:R-:W-:Y:S04]  /*17870*/  STL.64 [R1+0x40], R204 ;  /* 0x000040cc01007387 */ /* 0x000fe80000100a00 */
[----:B------:R3:W-:Y:S03]  /*17880*/  STL.64 [R1+0x48], R206 ;  /* 0x000048ce01007387 */ /* 0x0007e60000100a00 */
[----:B---3--:R-:W-:Y:S08]  /*17890*/  HMMA.1688.F32.TF32 R204, R132, R200, R164 ;  /* 0x000000c884cc723c */ /* 0x008ff000000810a4 */
[----:B------:R-:W-:Y:S01]  /*178a0*/  HMMA.1688.F32.TF32 R164, R108, R78, R144 ;  /* 0x0000004e6ca4723c */ /* 0x000fe20000081090 */
[----:B------:R-:W1:Y:S07]  /*178b0*/  LDSM.16.M88.4 R144, [R3+0x6000] ;  /* 0x006000000390783b */ /* 0x000e6e0000000200 */
[C---:B--2---:R-:W-:Y:S08]  /*178c0*/  HMMA.1688.F32.TF32 R236, R128.reuse, R212, R236 ;  /* 0x000000d480ec723c */ /* 0x044ff000000810ec */
[----:B------:R-:W-:Y:S08]  /*178d0*/  HMMA.1688.F32.TF32 R140, R128, R76, R140 ;  /* 0x0000004c808c723c */ /* 0x000ff0000008108c */
[----:B------:R-:W-:Y:S01]  /*178e0*/  HMMA.1688.F32.TF32 R148, R116, R78, R148 ;  /* 0x0000004e7494723c */ /* 0x000fe20000081094 */
[----:B------:R-:W-:Y:S04]  /*178f0*/  STL [R1+0x83c], R223 ;  /* 0x00083cdf01007387 */ /* 0x000fe80000100800 */
[----:B------:R-:W-:Y:S03]  /*17900*/  STL [R1+0x838], R211 ;  /* 0x000838d301007387 */ /* 0x000fe60000100800 */
[----:B------:R-:W-:Y:S01]  /*17910*/  HMMA.1688.F32.TF32 R224, R112, R214, R236 ;  /* 0x000000d670e0723c */ /* 0x000fe200000810ec */
[----:B------:R-:W-:Y:S07]  /*17920*/  STL [R1+0x834], R167 ;  /* 0x000834a701007387 */ /* 0x000fee0000100800 */
[----:B------:R-:W-:Y:S07]  /*17930*/  HMMA.1688.F32.TF32 R236, R124, R200, R160 ;  /* 0x000000c87cec723c */ /* 0x000fee00000810a0 */
[----:B------:R-:W-:Y:S01]  /*17940*/  STL.64 [R1+0x30], R148 ;  /* 0x0000309401007387 */ /* 0x000fe20000100a00 */
[----:B------:R-:W-:Y:S03]  /*17950*/  HMMA.1688.F32.TF32 R160, R112, R78, R140 ;  /* 0x0000004e70a0723c */ /* 0x000fe6000008108c */
[----:B------:R2:W-:Y:S05]  /*17960*/  STL.64 [R1+0x38], R150 ;  /* 0x0000389601007387 */ /* 0x0005ea0000100a00 */
[-C--:B-1----:R-:W-:Y:S08]  /*17970*/  HMMA.1688.F32.TF32 R180, R132, R144.reuse, R180 ;  /* 0x0000009084b4723c */ /* 0x082ff000000810b4 */
[-C--:B--2---:R-:W-:Y:S08]  /*17980*/  HMMA.1688.F32.TF32 R148, R124, R144.reuse, R176 ;  /* 0x000000907c94723c */ /* 0x084ff000000810b0 */
[-C--:B------:R-:W-:Y:S01]  /*17990*/  HMMA.1688.F32.TF32 R140, R128, R144.reuse, R172 ;  /* 0x00000090808c723c */ /* 0x080fe200000810ac */
[----:B------:R-:W1:Y:S07]  /*179a0*/  LDSM.16.M88.4 R172, [R3+0x7000] ;  /* 0x0070000003ac783b */ /* 0x000e6e0000000200 */
[----:B------:R-:W-:Y:S08]  /*179b0*/  HMMA.1688.F32.TF32 R168, R120, R144, R168 ;  /* 0x0000009078a8723c */ /* 0x000ff000000810a8 */
[----:B----4-:R-:W-:Y:S08]  /*179c0*/  HMMA.1688.F32.TF32 R232, R124, R212, R232 ;  /* 0x000000d47ce8723c */ /* 0x010ff000000810e8 */
[C---:B------:R-:W-:Y:S08]  /*179d0*/  HMMA.1688.F32.TF32 R136, R120.reuse, R76, R136 ;  /* 0x0000004c7888723c */ /* 0x040ff00000081088 */
[----:B------:R-:W-:Y:S08]  /*179e0*/  HMMA.1688.F32.TF32 R228, R120, R212, R228 ;  /* 0x000000d478e4723c */ /* 0x000ff000000810e4 */
[-C--:B------:R-:W-:Y:S08]  /*179f0*/  HMMA.1688.F32.TF32 R176, R116, R146.reuse, R180 ;  /* 0x0000009274b0723c */ /* 0x080ff000000810b4 */
[-C--:B------:R-:W-:Y:S08]  /*17a00*/  HMMA.1688.F32.TF32 R148, R108, R146.reuse, R148 ;  /* 0x000000926c94723c */ /* 0x080ff00000081094 */
[-C--:B------:R-:W-:Y:S08]  /*17a10*/  HMMA.1688.F32.TF32 R140, R112, R146.reuse, R140 ;  /* 0x00000092708c723c */ /* 0x080ff0000008108c */
[----:B------:R-:W-:Y:S01]  /*17a20*/  HMMA.1688.F32.TF32 R144, R68, R146, R168 ;  /* 0x000000924490723c */ /* 0x000fe200000810a8 */
[----:B------:R-:W2:Y:S07]  /*17a30*/  LDSM.16.M88.4 R168, [R3+0x8000] ;  /* 0x0080000003a8783b */ /* 0x000eae0000000200 */
[----:B------:R-:W-:Y:S08]  /*17a40*/  HMMA.1688.F32.TF32 R244, R108, R214, R232 ;  /* 0x000000d66cf4723c */ /* 0x000ff000000810e8 */
[----:B------:R-:W-:Y:S08]  /*17a50*/  HMMA.1688.F32.TF32 R232, R128, R200, R156 ;  /* 0x000000c880e8723c */ /* 0x000ff0000008109c */
[C---:B------:R-:W-:Y:S08]  /*17a60*/  HMMA.1688.F32.TF32 R156, R68.reuse, R78, R136 ;  /* 0x0000004e449c723c */ /* 0x040ff00000081088 */
[----:B------:R-:W-:Y:S08]  /*17a70*/  HMMA.1688.F32.TF32 R212, R68, R214, R228 ;  /* 0x000000d644d4723c */ /* 0x000ff000000810e4 */
[----:B------:R-:W-:Y:S08]  /*17a80*/  HMMA.1688.F32.TF32 R136, R116, R202, R204 ;  /* 0x000000ca7488723c */ /* 0x000ff000000810cc */
[----:B------:R-:W-:Y:S08]  /*17a90*/  HMMA.1688.F32.TF32 R228, R120, R200, R152 ;  /* 0x000000c878e4723c */ /* 0x000ff00000081098 */
[-C--:B-1----:R-:W-:Y:S08]  /*17aa0*/  HMMA.1688.F32.TF32 R196, R132, R172.reuse, R196 ;  /* 0x000000ac84c4723c */ /* 0x082ff000000810c4 */
[-C--:B------:R-:W-:Y:S08]  /*17ab0*/  HMMA.1688.F32.TF32 R192, R124, R172.reuse, R192 ;  /* 0x000000ac7cc0723c */ /* 0x080ff000000810c0 */
[-C--:B------:R-:W-:Y:S08]  /*17ac0*/  HMMA.1688.F32.TF32 R188, R128, R172.reuse, R188 ;  /* 0x000000ac80bc723c */ /* 0x080ff000000810bc */
[----:B------:R-:W-:Y:S01]  /*17ad0*/  HMMA.1688.F32.TF32 R184, R120, R172, R184 ;  /* 0x000000ac78b8723c */ /* 0x000fe200000810b8 */
[----:B------:R-:W-:Y:S01]  /*17ae0*/  STL.64 [R1+0x20], R136 ;  /* 0x0000208801007387 */ /* 0x000fe20000100a00 */
[----:B------:R-:W-:-:S02]  /*17af0*/  IMAD.MOV.U32 R222, RZ, RZ, R176 ;  /* 0x000000ffffde7224 */ /* 0x000fc400078e00b0 */
[----:B------:R-:W-:Y:S01]  /*17b00*/  IMAD.MOV.U32 R223, RZ, RZ, R177 ;  /* 0x000000ffffdf7224 */ /* 0x000fe200078e00b1 */
[----:B------:R1:W-:Y:S01]  /*17b10*/  STL.64 [R1+0x28], R138 ;  /* 0x0000288a01007387 */ /* 0x0003e20000100a00 */
[----:B------:R-:W-:Y:S02]  /*17b20*/  IMAD.MOV.U32 R211, RZ, RZ, R178 ;  /* 0x000000ffffd37224 */ /* 0x000fe400078e00b2 */
[----:B------:R-:W-:Y:S01]  /*17b30*/  HMMA.1688.F32.TF32 R152, R108, R202, R236 ;  /* 0x000000ca6c98723c */ /* 0x000fe200000810ec */
[----:B------:R-:W-:-:S07]  /*17b40*/  IMAD.MOV.U32 R167, RZ, RZ, R179 ;  /* 0x000000ffffa77224 */ /* 0x000fce00078e00b3 */
[-C--:B------:R-:W-:Y:S01]  /*17b50*/  HMMA.1688.F32.TF32 R76, R112, R202.reuse, R232 ;  /* 0x000000ca704c723c */ /* 0x080fe200000810e8 */
[----:B------:R-:W-:Y:S07]  /*17b60*/  LDSM.16.M88.4 R232, [R3+0xb000] ;  /* 0x00b0000003e8783b */ /* 0x000fee0000000200 */
[----:B-1----:R-:W-:Y:S08]  /*17b70*/  HMMA.1688.F32.TF32 R136, R68, R202, R228 ;  /* 0x000000ca4488723c */ /* 0x002ff000000810e4 */
[-C--:B--2---:R-:W-:Y:S08]  /*17b80*/  HMMA.1688.F32.TF32 R204, R132, R168.reuse, R16 ;  /* 0x000000a884cc723c */ /* 0x084ff00000081010 */
[-C--:B------:R-:W-:Y:S08]  /*17b90*/  HMMA.1688.F32.TF32 R200, R124, R168.reuse, R4 ;  /* 0x000000a87cc8723c */ /* 0x080ff00000081004 */
[-C--:B------:R-:W-:Y:S08]  /*17ba0*/  HMMA.1688.F32.TF32 R180, R128, R168.reuse, R44 ;  /* 0x000000a880b4723c */ /* 0x080ff0000008102c */
[----:B------:R-:W-:Y:S08]  /*17bb0*/  HMMA.1688.F32.TF32 R176, R120, R168, R36 ;  /* 0x000000a878b0723c */ /* 0x000ff00000081024 */
[-C--:B------:R-:W-:Y:S08]  /*17bc0*/  HMMA.1688.F32.TF32 R4, R116, R174.reuse, R196 ;  /* 0x000000ae7404723c */ /* 0x080ff000000810c4 */
[-C--:B------:R-:W-:Y:S08]  /*17bd0*/  HMMA.1688.F32.TF32 R16, R108, R174.reuse, R192 ;  /* 0x000000ae6c10723c */ /* 0x080ff000000810c0 */
[-C--:B------:R-:W-:Y:S08]  /*17be0*/  HMMA.1688.F32.TF32 R36, R112, R174.reuse, R188 ;  /* 0x000000ae7024723c */ /* 0x080ff000000810bc */
[----:B------:R-:W-:Y:S01]  /*17bf0*/  HMMA.1688.F32.TF32 R44, R68, R174, R184 ;  /* 0x000000ae442c723c */ /* 0x000fe200000810b8 */
[----:B------:R-:W1:Y:S07]  /*17c00*/  LDSM.16.M88.4 R172, [R3+0x9000] ;  /* 0x0090000003ac783b */ /* 0x000e6e0000000200 */
[-C--:B-1----:R-:W-:Y:S08]  /*17c10*/  HMMA.1688.F32.TF32 R196, R132, R172.reuse, R20 ;  /* 0x000000ac84c4723c */ /* 0x082ff00000081014 */
[-C--:B------:R-:W-:Y:S08]  /*17c20*/  HMMA.1688.F32.TF32 R192, R124, R172.reuse, R8 ;  /* 0x000000ac7cc0723c */ /* 0x080ff00000081008 */
[-C--:B------:R-:W-:Y:S08]  /*17c30*/  HMMA.1688.F32.TF32 R188, R128, R172.reuse, R48 ;  /* 0x000000ac80bc723c */ /* 0x080ff00000081030 */
[----:B------:R-:W-:Y:S08]  /*17c40*/  HMMA.1688.F32.TF32 R184, R120, R172, R32 ;  /* 0x000000ac78b8723c */ /* 0x000ff00000081020 */
[-C--:B------:R-:W-:Y:S08]  /*17c50*/  HMMA.1688.F32.TF32 R8, R116, R170.reuse, R204 ;  /* 0x000000aa7408723c */ /* 0x080ff000000810cc */
[-C--:B------:R-:W-:Y:S08]  /*17c60*/  HMMA.1688.F32.TF32 R20, R108, R170.reuse, R200 ;  /* 0x000000aa6c14723c */ /* 0x080ff000000810c8 */
[-C--:B------:R-:W-:Y:S08]  /*17c70*/  HMMA.1688.F32.TF32 R32, R112, R170.reuse, R180 ;  /* 0x000000aa7020723c */ /* 0x080ff000000810b4 */
[----:B------:R-:W-:Y:S01]  /*17c80*/  HMMA.1688.F32.TF32 R48, R68, R170, R176 ;  /* 0x000000aa4430723c */ /* 0x000fe200000810b0 */
[----:B------:R-:W1:Y:S04]  /*17c90*/  LDSM.16.M88.4 R168, [R3+0xa000] ;  /* 0x00a0000003a8783b */ /* 0x000e680000000200 */
[----:B------:R-:W-:Y:S04]  /*17ca0*/  STL [R1+0x830], R4 ;  /* 0x0008300401007387 */ /* 0x000fe80000100800 */
[----:B------:R2:W-:Y:S04]  /*17cb0*/  STL [R1+0x82c], R5 ;  /* 0x00082c0501007387 */ /* 0x0005e80000100800 */
[----:B------:R-:W-:Y:S04]  /*17cc0*/  STL [R1+0x828], R6 ;  /* 0x0008280601007387 */ /* 0x000fe80000100800 */
[----:B------:R3:W-:Y:S04]  /*17cd0*/  STL [R1+0x824], R7 ;  /* 0x0008240701007387 */ /* 0x0007e80000100800 */
[----:B--2---:R-:W2:Y:S04]  /*17ce0*/  LDL.LU.64 R4, [R1+0x110] ;  /* 0x0001100001047983 */ /* 0x004ea80000300a00 */
[----:B---3--:R-:W2:Y:S01]  /*17cf0*/  LDL.LU.64 R6, [R1+0x118] ;  /* 0x0001180001067983 */ /* 0x008ea20000300a00 */
[----:B-1----:R-:W-:Y:S08]  /*17d00*/  HMMA.1688.F32.TF32 R180, R124, R168, R12 ;  /* 0x000000a87cb4723c */ /* 0x002ff0000008100c */
[----:B------:R-:W-:Y:S08]  /*17d10*/  HMMA.1688.F32.TF32 R12, R116, R174, R196 ;  /* 0x000000ae740c723c */ /* 0x000ff000000810c4 */
[----:B------:R-:W-:Y:S08]  /*17d20*/  HMMA.1688.F32.TF32 R204, R132, R168, R24 ;  /* 0x000000a884cc723c */ /* 0x000ff00000081018 */
[----:B------:R-:W-:Y:S01]  /*17d30*/  HMMA.1688.F32.TF32 R24, R108, R174, R192 ;  /* 0x000000ae6c18723c */ /* 0x000fe200000810c0 */
[----:B------:R-:W-:Y:S04]  /*17d40*/  STL [R1+0x820], R39 ;  /* 0x0008202701007387 */ /* 0x000fe80000100800 */
[----:B------:R-:W-:Y:S04]  /*17d50*/  STL [R1+0x81c], R9 ;  /* 0x00081c0901007387 */ /* 0x000fe80000100800 */
[----:B------:R-:W-:Y:S04]  /*17d60*/  STL [R1+0x818], R10 ;  /* 0x0008180a01007387 */ /* 0x000fe80000100800 */
[----:B------:R-:W-:Y:S04]  /*17d70*/  STL [R1+0x814], R11 ;  /* 0x0008140b01007387 */ /* 0x000fe80000100800 */
[----:B------:R-:W-:Y:S04]  /*17d80*/  STL [R1+0x810], R51 ;  /* 0x0008103301007387 */ /* 0x000fe80000100800 */
[----:B------:R-:W3:Y:S04]  /*17d90*/  LDL.LU.64 R196, [R1] ;  /* 0x0000000001c47983 */ /* 0x000ee80000300a00 */
[----:B------:R-:W3:Y:S04]  /*17da0*/  LDL.LU.64 R198, [R1+0x8] ;  /* 0x0000080001c67983 */ /* 0x000ee80000300a00 */
[----:B------:R-:W-:Y:S04]  /*17db0*/  STL [R1+0x7fc], R12 ;  /* 0x0007fc0c01007387 */ /* 0x000fe80000100800 */
[----:B------:R1:W-:Y:S04]  /*17dc0*/  STL [R1+0x7f8], R13 ;  /* 0x0007f80d01007387 */ /* 0x0003e80000100800 */
[----:B------:R-:W-:Y:S04]  /*17dd0*/  STL [R1+0x7f4], R14 ;  /* 0x0007f40e01007387 */ /* 0x000fe80000100800 */
[----:B------:R4:W-:Y:S04]  /*17de0*/  STL [R1+0x7f0], R15 ;  /* 0x0007f00f01007387 */ /* 0x0009e80000100800 */
[----:B-1----:R-:W3:Y:S04]  /*17df0*/  LDL.LU.64 R12, [R1+0x80] ;  /* 0x00008000010c7983 */ /* 0x002ee80000300a00 */
[----:B----4-:R-:W3:Y:S04]  /*17e00*/  LDL.LU.64 R14, [R1+0x88] ;  /* 0x00008800010e7983 */ /* 0x010ee80000300a00 */
[----:B------:R-:W4:Y:S04]  /*17e10*/  LDL.LU.64 R192, [R1+0x130] ;  /* 0x0001300001c07983 */ /* 0x000f280000300a00 */
[----:B------:R-:W4:Y:S04]  /*17e20*/  LDL.LU.64 R194, [R1+0x138] ;  /* 0x0001380001c27983 */ /* 0x000f280000300a00 */
[----:B------:R-:W-:Y:S04]  /*17e30*/  STL [R1+0x808], R24 ;  /* 0x0008081801007387 */ /* 0x000fe80000100800 */
[----:B------:R1:W-:Y:S04]  /*17e40*/  STL [R1+0x804], R25 ;  /* 0x0008041901007387 */ /* 0x0003e80000100800 */
[----:B------:R-:W-:Y:S04]  /*17e50*/  STL [R1+0x800], R26 ;  /* 0x0008001a01007387 */ /* 0x000fe80000100800 */
[----:B------:R1:W-:Y:S04]  /*17e60*/  STL [R1+0x7ec], R27 ;  /* 0x0007ec1b01007387 */ /* 0x0003e80000100800 */
[----:B-1----:R-:W3:Y:S04]  /*17e70*/  LDL.LU.64 R24, [R1+0x100] ;  /* 0x0001000001187983 */ /* 0x002ee80000300a00 */
[----:B------:R-:W3:Y:S01]  /*17e80*/  LDL.LU.64 R26, [R1+0x108] ;  /* 0x00010800011a7983 */ /* 0x000ee20000300a00 */
[-C--:B------:R-:W-:Y:S08]  /*17e90*/  HMMA.1688.F32.TF32 R200, R128, R168.reuse, R52 ;  /* 0x000000a880c8723c */ /* 0x080ff00000081034 */
[----:B------:R-:W-:Y:S08]  /*17ea0*/  HMMA.1688.F32.TF32 R176, R120, R168, R60 ;  /* 0x000000a878b0723c */ /* 0x000ff0000008103c */
[-C--:B------:R-:W-:Y:S08]  /*17eb0*/  HMMA.1688.F32.TF32 R52, R112, R174.reuse, R188 ;  /* 0x000000ae7034723c */ /* 0x080ff000000810bc */
[----:B------:R-:W-:Y:S08]  /*17ec0*/  HMMA.1688.F32.TF32 R60, R68, R174, R184 ;  /* 0x000000ae443c723c */ /* 0x000ff000000810b8 */
[-C--:B------:R-:W-:Y:S08]  /*17ed0*/  HMMA.1688.F32.TF32 R184, R132, R232.reuse, R28 ;  /* 0x000000e884b8723c */ /* 0x080ff0000008101c */
        /* <DEDUP_REMOVED lines=8> */
[-C--:B-1----:R-:W-:Y:S01]  /*17f60*/  HMMA.1688.F32.TF32 R248, R128, R168.reuse, R80 ;  /* 0x000000a880f8723c */ /* 0x082fe20000081050 */
[----:B------:R-:W-:Y:S07]  /*17f70*/  LDSM.16.M88.4 R80, [R3+0xd000] ;  /* 0x00d000000350783b */ /* 0x000fee0000000200 */
[-C--:B------:R-:W-:Y:S01]  /*17f80*/  HMMA.1688.F32.TF32 R240, R124, R168.reuse, R84 ;  /* 0x000000a87cf0723c */ /* 0x080fe20000081054 */
[----:B------:R-:W2:Y:S07]  /*17f90*/  LDSM.16.M88.4 R84, [R3+0xe000] ;  /* 0x00e000000354783b */ /* 0x000eae0000000200 */
[----:B------:R-:W-:Y:S08]  /*17fa0*/  HMMA.1688.F32.TF32 R236, R132, R168, R72 ;  /* 0x000000a884ec723c */ /* 0x000ff00000081048 */
[-C--:B------:R-:W-:Y:S08]  /*17fb0*/  HMMA.1688.F32.TF32 R200, R116, R234.reuse, R184 ;  /* 0x000000ea74c8723c */ /* 0x080ff000000810b8 */
[-C--:B------:R-:W-:Y:S08]  /*17fc0*/  HMMA.1688.F32.TF32 R204, R108, R234.reuse, R188 ;  /* 0x000000ea6ccc723c */ /* 0x080ff000000810bc */
[-C--:B------:R-:W-:Y:S08]  /*17fd0*/  HMMA.1688.F32.TF32 R228, R112, R234.reuse, R228 ;  /* 0x000000ea70e4723c */ /* 0x080ff000000810e4 */
[----:B------:R-:W-:Y:S08]  /*17fe0*/  HMMA.1688.F32.TF32 R232, R68, R234, R172 ;  /* 0x000000ea44e8723c */ /* 0x000ff000000810ac */
[-C--:B------:R-:W-:Y:S08]  /*17ff0*/  HMMA.1688.F32.TF32 R236, R116, R170.reuse, R236 ;  /* 0x000000aa74ec723c */ /* 0x080ff000000810ec */
[----:B------:R-:W-:Y:S08]  /*18000*/  HMMA.1688.F32.TF32 R240, R108, R170, R240 ;  /* 0x000000aa6cf0723c */ /* 0x000ff000000810f0 */
[----:B------:R-:W-:Y:S08]  /*18010*/  HMMA.1688.F32.TF32 R96, R120, R168, R96 ;  /* 0x000000a87860723c */ /* 0x000ff00000081060 */
[----:B------:R-:W-:Y:S01]  /*18020*/  HMMA.1688.F32.TF32 R248, R112, R170, R248 ;  /* 0x000000aa70f8723c */ /* 0x000fe200000810f8 */
[----:B------:R-:W-:Y:S07]  /*18030*/  STL [R1+0x80c], R55 ;  /* 0x00080c3701007387 */ /* 0x000fee0000100800 */
[----:B--2---:R-:W-:Y:S01]  /*18040*/  HMMA.1688.F32.TF32 R184, R128, R84, R4 ;  /* 0x0000005480b8723c */ /* 0x004fe20000081004 */
        /* <DEDUP_REMOVED lines=10> */
[----:B------:R1:W-:Y:S01]  /*180f0*/  STL [R1+0x7d0], R242 ;  /* 0x0007d0f201007387 */ /* 0x0003e20000100800 */
[----:B---3--:R-:W-:Y:S03]  /*18100*/  HMMA.1688.F32.TF32 R72, R132, R80, R24 ;  /* 0x000000508448723c */ /* 0x008fe60000081018 */
[----:B------:R-:W-:Y:S04]  /*18110*/  STL [R1+0x7bc], R243 ;  /* 0x0007bcf301007387 */ /* 0x000fe80000100800 */
[----:B------:R-:W-:Y:S11]  /*18120*/  STL [R1+0x7b8], R250 ;  /* 0x0007b8fa01007387 */ /* 0x000ff60000100800 */
[----:B------:R-:W-:Y:S06]  /*18130*/  @!UPT UIADD3 URZ, URZ, URZ, URZ ;  /* 0x0000003f3f3ff290 */ /* 0x000fec000fffe03f */
[----:B------:R-:W-:Y:S01]  /*18140*/  HMMA.1688.F32.TF32 R4, R116, R82, R72 ;  /* 0x000000527404723c */ /* 0x000fe20000081048 */
[----:B------:R-:W-:Y:S07]  /*18150*/  STL [R1+0x7b4], R251 ;  /* 0x0007b4fb01007387 */ /* 0x000fee0000100800 */
[----:B------:R-:W-:Y:S01]  /*18160*/  HMMA.1688.F32.TF32 R24, R68, R170, R96 ;  /* 0x000000aa4418723c */ /* 0x000fe20000081060 */
[----:B------:R2:W2:Y:S07]  /*18170*/  LDSM.16.M88.4 R168, [R3+0xf000] ;  /* 0x00f0000003a8783b */ /* 0x0004ae0000000200 */
[----:B------:R-:W-:Y:S01]  /*18180*/  HMMA.1688.F32.TF32 R96, R120, R84, R100 ;  /* 0x000000547860723c */ /* 0x000fe20000081064 */
[----:B------:R-:W3:Y:S04]  /*18190*/  LDL.LU.64 R100, [R1+0x190] ;  /* 0x0001900001647983 */ /* 0x000ee80000300a00 */
[----:B------:R-:W3:Y:S03]  /*181a0*/  LDL.LU.64 R102, [R1+0x198] ;  /* 0x0001980001667983 */ /* 0x000ee60000300a00 */
[----:B-1----:R-:W-:Y:S01]  /*181b0*/  IMAD.MOV.U32 R242, RZ, RZ, R4 ;  /* 0x000000fffff27224 */ /* 0x002fe200078e0004 */
[----:B------:R-:W3:Y:S01]  /*181c0*/  LDL.LU.64 R72, [R1+0x160] ;  /* 0x0001600001487983 */ /* 0x000ee20000300a00 */
[----:B------:R-:W-:-:S02]  /*181d0*/  IMAD.MOV.U32 R236, RZ, RZ, R5 ;  /* 0x000000ffffec7224 */ /* 0x000fc400078e0005 */
[----:B------:R-:W-:Y:S01]  /*181e0*/  IMAD.MOV.U32 R237, RZ, RZ, R6 ;  /* 0x000000ffffed7224 */ /* 0x000fe200078e0006 */
[----:B------:R-:W3:Y:S01]  /*181f0*/  LDL.LU.64 R74, [R1+0x168] ;  /* 0x00016800014a7983 */ /* 0x000ee20000300a00 */
[----:B------:R-:W-:-:S03]  /*18200*/  IMAD.MOV.U32 R238, RZ, RZ, R7 ;  /* 0x000000ffffee7224 */ /* 0x000fc600078e0007 */
[----:B------:R-:W3:Y:S04]  /*18210*/  LDL.LU.64 R4, [R1+0x120] ;  /* 0x0001200001047983 */ /* 0x000ee80000300a00 */
[----:B------:R-:W3:Y:S01]  /*18220*/  LDL.LU.64 R6, [R1+0x128] ;  /* 0x0001280001067983 */ /* 0x000ee20000300a00 */
[----:B----4-:R-:W-:Y:S03]  /*18230*/  HMMA.1688.F32.TF32 R176, R132, R84, R192 ;  /* 0x0000005484b0723c */ /* 0x010fe600000810c0 */
[----:B--2---:R-:W2:Y:S04]  /*18240*/  LDL R3, [R1+0x680] ;  /* 0x0006800001037983 */ /* 0x004ea80000100800 */
[----:B------:R-:W2:Y:S01]  /*18250*/  LDL R195, [R1+0x1cc] ;  /* 0x0001cc0001c37983 */ /* 0x000ea20000100800 */
[C---:B------:R-:W-:Y:S08]  /*18260*/  HMMA.1688.F32.TF32 R172, R124.reuse, R80, R88 ;  /* 0x000000507cac723c */ /* 0x040ff00000081058 */
[----:B------:R-:W-:Y:S01]  /*18270*/  HMMA.1688.F32.TF32 R180, R124, R84, R12 ;  /* 0x000000547cb4723c */ /* 0x000fe2000008100c */
[----:B------:R-:W4:Y:S07]  /*18280*/  LDL.LU R85, [R1+0x1c8] ;  /* 0x0001c80001557983 */ /* 0x000f2e0000300800 */
[----:B------:R-:W-:Y:S08]  /*18290*/  HMMA.1688.F32.TF32 R88, R128, R80, R196 ;  /* 0x000000508058723c */ /* 0x000ff000000810c4 */
[----:B------:R-:W-:Y:S08]  /*182a0*/  HMMA.1688.F32.TF32 R12, R108, R82, R172 ;  /* 0x000000526c0c723c */ /* 0x000ff000000810ac */
[C---:B------:R-:W-:Y:S08]  /*182b0*/  HMMA.1688.F32.TF32 R92, R120.reuse, R80, R92 ;  /* 0x00000050785c723c */ /* 0x040ff0000008105c */
[-C--:B------:R-:W-:Y:S08]  /*182c0*/  HMMA.1688.F32.TF32 R104, R120, R168.reuse, R104 ;  /* 0x000000a87868723c */ /* 0x080ff00000081068 */
[----:B---3--:R-:W-:Y:S08]  /*182d0*/  HMMA.1688.F32.TF32 R124, R124, R168, R4 ;  /* 0x000000a87c7c723c */ /* 0x008ff00000081004 */
[----:B------:R-:W-:Y:S08]  /*182e0*/  HMMA.1688.F32.TF32 R4, R116, R86, R176 ;  /* 0x000000567404723c */ /* 0x000ff000000810b0 */
[-C--:B------:R-:W-:Y:S08]  /*182f0*/  HMMA.1688.F32.TF32 R128, R128, R168.reuse, R72 ;  /* 0x000000a88080723c */ /* 0x080ff00000081048 */
[----:B------:R-:W-:Y:S01]  /*18300*/  HMMA.1688.F32.TF32 R132, R132, R168, R100 ;  /* 0x000000a88484723c */ /* 0x000fe20000081064 */
[----:B--2---:R-:W-:Y:S01]  /*18310*/  IMAD R3, R195, 0x10000, R3 ;  /* 0x00010000c3037824 */ /* 0x004fe200078e0203 */
[----:B----4-:R-:W-:Y:S06]  /*18320*/  LDS R84, [R85+0x41880] ;  /* 0x0418800055547984 */ /* 0x010fec0000000800 */
[----:B------:R-:W-:Y:S01]  /*18330*/  HMMA.1688.F32.TF32 R88, R112, R82, R88 ;  /* 0x000000527058723c */ /* 0x000fe20000081058 */
[----:B------:R-:W-:Y:S01]  /*18340*/  IMAD.MOV.U32 R239, RZ, RZ, R4 ;  /* 0x000000ffffef7224 */ /* 0x000fe200078e0004 */
[----:B------:R-:W-:Y:S01]  /*18350*/  LDSM.16.M88.4 R100, [R3+0x2000] ;  /* 0x002000000364783b */ /* 0x000fe20000000200 */
[----:B------:R-:W-:-:S02]  /*18360*/  IMAD.MOV.U32 R243, RZ, RZ, R5 ;  /* 0x000000fffff37224 */ /* 0x000fc400078e0005 */
[----:B------:R-:W-:Y:S02]  /*18370*/  IMAD.MOV.U32 R250, RZ, RZ, R6 ;  /* 0x000000fffffa7224 */ /* 0x000fe400078e0006 */
[----:B------:R-:W-:Y:S02]  /*18380*/  IMAD.MOV.U32 R251, RZ, RZ, R7 ;  /* 0x000000fffffb7224 */ /* 0x000fe400078e0007 */
[----:B------:R-:W-:Y:S08]  /*18390*/  HMMA.1688.F32.TF32 R4, R112, R86, R184 ;  /* 0x000000567004723c */ /* 0x000ff000000810b8 */
[-C--:B------:R-:W-:Y:S01]  /*183a0*/  HMMA.1688.F32.TF32 R72, R116, R170.reuse, R132 ;  /* 0x000000aa7448723c */ /* 0x080fe20000081084 */
[----:B------:R-:W-:Y:S01]  /*183b0*/  IMAD.MOV.U32 R199, RZ, RZ, R24 ;  /* 0x000000ffffc77224 */ /* 0x000fe200078e0018 */
[----:B------:R-:W-:Y:S11]  /*183c0*/  LDSM.16.M88.4 R116, [R3] ;  /* 0x000000000374783b */ /* 0x000ff60000000200 */
[----:B------:R-:W-:Y:S03]  /*183d0*/  @!UPT UIADD3 URZ, URZ, URZ, URZ ;  /* 0x0000003f3f3ff290 */ /* 0x000fe6000fffe03f */
[----:B------:R-:W-:Y:S02]  /*183e0*/  IMAD.MOV.U32 R39, RZ, RZ, R4 ;  /* 0x000000ffff277224 */ /* 0x000fe400078e0004 */
[----:B------:R-:W-:Y:S02]  /*183f0*/  IMAD.MOV.U32 R9, RZ, RZ, R5 ;  /* 0x000000ffff097224 */ /* 0x000fe400078e0005 */
[----:B------:R-:W-:Y:S02]  /*18400*/  IMAD.MOV.U32 R10, RZ, RZ, R6 ;  /* 0x000000ffff0a7224 */ /* 0x000fe400078e0006 */
[----:B------:R-:W-:Y:S02]  /*18410*/  IMAD.MOV.U32 R11, RZ, RZ, R7 ;  /* 0x000000ffff0b7224 */ /* 0x000fe400078e0007 */
[----:B------:R-:W-:Y:S01]  /*18420*/  HMMA.1688.F32.TF32 R4, R112, R170, R128 ;  /* 0x000000aa7004723c */ /* 0x000fe20000081080 */
[----:B------:R-:W-:Y:S04]  /*18430*/  STL.64 [R1+0x1a0], R72 ;  /* 0x0001a04801007387 */ /* 0x000fe80000100a00 */
[----:B------:R1:W-:Y:S03]  /*18440*/  STL.64 [R1+0x1a8], R74 ;  /* 0x0001a84a01007387 */ /* 0x0003e60000100a00 */
[----:B------:R-:W-:Y:S01]  /*18450*/  HMMA.1688.F32.TF32 R80, R68, R82, R92 ;  /* 0x000000524450723c */ /* 0x000fe2000008105c */
[----:B------:R-:W-:Y:S01]  /*18460*/  IMAD.MOV.U32 R198, RZ, RZ, R25 ;  /* 0x000000ffffc67224 */ /* 0x000fe200078e0019 */
[----:B------:R-:W-:Y:S06]  /*18470*/  LDSM.16.M88.4 R112, [R3+0x1000] ;  /* 0x001000000370783b */ /* 0x000fec0000000200 */
[----:B-1----:R-:W-:Y:S08]  /*18480*/  HMMA.1688.F32.TF32 R72, R108, R170, R124 ;  /* 0x000000aa6c48723c */ /* 0x002ff0000008107c */
[----:B------:R-:W-:-:S02]  /*18490*/  IMAD.MOV.U32 R252, RZ, RZ, R7 ;  /* 0x000000fffffc7224 */ /* 0x000fc400078e0007 */
[----:B------:R-:W-:Y:S02]  /*184a0*/  IMAD.MOV.U32 R2, RZ, RZ, R6 ;  /* 0x000000ffff027224 */ /* 0x000fe400078e0006 */
[----:B------:R-:W-:Y:S01]  /*184b0*/  IMAD.MOV.U32 R0, RZ, RZ, R5 ;  /* 0x000000ffff007224 */ /* 0x000fe200078e0005 */
[----:B------:R1:W-:Y:S04]  /*184c0*/  STL [R1+0x190], R4 ;  /* 0x0001900401007387 */ /* 0x0003e80000100800 */
[----:B------:R-:W-:Y:S04]  /*184d0*/  STL [R1+0x7b0], R252 ;  /* 0x0007b0fc01007387 */ /* 0x000fe80000100800 */
[----:B------:R-:W-:Y:S01]  /*184e0*/  STL [R1+0x7ac], R2 ;  /* 0x0007ac0201007387 */ /* 0x000fe20000100800 */
[----:B-1----:R-:W-:Y:S03]  /*184f0*/  HMMA.1688.F32.TF32 R4, R108, R86, R180 ;  /* 0x000000566c04723c */ /* 0x002fe600000810b4 */
[----:B------:R-:W-:Y:S04]  /*18500*/  STL [R1+0x7a8], R0 ;  /* 0x0007a80001007387 */ /* 0x000fe80000100800 */
[----:B------:R-:W2:Y:S04]  /*18510*/  LDL.LU R109, [R1+0x1bc] ;  /* 0x0001bc00016d7983 */ /* 0x000ea80000300800 */
[----:B------:R-:W3:Y:S04]  /*18520*/  LDL.LU R110, [R1+0x1c0] ;  /* 0x0001c000016e7983 */ /* 0x000ee80000300800 */
[----:B------:R-:W4:Y:S04]  /*18530*/  LDL.LU R111, [R1+0x1c4] ;  /* 0x0001c400016f7983 */ /* 0x000f280000300800 */
[----:B------:R-:W3:Y:S04]  /*18540*/  LDL.LU R172, [R1+0x50] ;  /* 0x0000500001ac7983 */ /* 0x000ee80000300800 */
[----:B------:R-:W3:Y:S04]  /*18550*/  LDL.LU R173, [R1+0x54] ;  /* 0x0000540001ad7983 */ /* 0x000ee80000300800 */
        /* <DEDUP_REMOVED lines=34> */
[----:B------:R-:W-:-:S02]  /*18780*/  IMAD.MOV.U32 R51, RZ, RZ, R4 ;  /* 0x000000ffff337224 */ /* 0x000fc400078e0004 */
[----:B------:R-:W-:Y:S02]  /*18790*/  IMAD.MOV.U32 R55, RZ, RZ, R5 ;  /* 0x000000ffff377224 */ /* 0x000fe400078e0005 */
[----:B------:R-:W-:Y:S02]  /*187a0*/  IMAD.MOV.U32 R24, RZ, RZ, R6 ;  /* 0x000000ffff187224 */ /* 0x000fe400078e0006 */
[----:B------:R-:W-:Y:S02]  /*187b0*/  IMAD.MOV.U32 R25, RZ, RZ, R7 ;  /* 0x000000ffff197224 */ /* 0x000fe400078e0007 */
[----:B------:R-:W-:Y:S02]  /*187c0*/  IMAD.MOV.U32 R196, RZ, RZ, R27 ;  /* 0x000000ffffc47224 */ /* 0x000fe400078e001b */
[----:B------:R-:W-:Y:S02]  /*187d0*/  IMAD.MOV.U32 R235, RZ, RZ, R15 ;  /* 0x000000ffffeb7224 */ /* 0x000fe400078e000f */
[----:B------:R-:W-:-:S02]  /*187e0*/  IMAD.MOV.U32 R4, RZ, RZ, R72 ;  /* 0x000000ffff047224 */ /* 0x000fc400078e0048 */
[----:B------:R-:W-:Y:S01]  /*187f0*/  IMAD.MOV.U32 R5, RZ, RZ, R73 ;  /* 0x000000ffff057224 */ /* 0x000fe200078e0049 */
[----:B------:R-:W-:Y:S01]  /*18800*/  LDS R72, [R85+0x41000] ;  /* 0x0410000055487984 */ /* 0x000fe20000000800 */
[----:B------:R-:W-:Y:S02]  /*18810*/  IMAD.MOV.U32 R6, RZ, RZ, R74 ;  /* 0x000000ffff067224 */ /* 0x000fe400078e004a */
[----:B------:R-:W-:Y:S01]  /*18820*/  IMAD.MOV.U32 R7, RZ, RZ, R75 ;  /* 0x000000ffff077224 */ /* 0x000fe200078e004b */
[----:B------:R-:W-:Y:S01]  /*18830*/  LDS R74, [R85+0x41400] ;  /* 0x04140000554a7984 */ /* 0x000fe20000000800 */
[----:B------:R-:W-:Y:S02]  /*18840*/  IMAD.MOV.U32 R15, RZ, RZ, R88 ;  /* 0x000000ffff0f7224 */ /* 0x000fe400078e0058 */
[----:B------:R-:W-:Y:S01]  /*18850*/  IMAD.MOV.U32 R27, RZ, RZ, R89 ;  /* 0x000000ffff1b7224 */ /* 0x000fe200078e0059 */
[----:B------:R-:W-:Y:S01]  /*18860*/  LDS R88, [R85+0x41080] ;  /* 0x0410800055587984 */ /* 0x000fe20000000800 */
[----:B------:R-:W-:-:S02]  /*18870*/  IMAD.MOV.U32 R63, RZ, RZ, R90 ;  /* 0x000000ffff3f7224 */ /* 0x000fc400078e005a */
[----:B------:R-:W-:Y:S01]  /*18880*/  IMAD.MOV.U32 R31, RZ, RZ, R91 ;  /* 0x000000ffff1f7224 */ /* 0x000fe200078e005b */
[----:B------:R-:W-:Y:S01]  /*18890*/  LDS R90, [R85+0x41480] ;  /* 0x04148000555a7984 */ /* 0x000fe20000000800 */
[----:B------:R-:W-:Y:S02]  /*188a0*/  IMAD.MOV.U32 R197, RZ, RZ, R26 ;  /* 0x000000ffffc57224 */ /* 0x000fe400078e001a */
[----:B------:R-:W-:Y:S02]  /*188b0*/  IMAD.MOV.U32 R232, RZ, RZ, R12 ;  /* 0x000000ffffe87224 */ /* 0x000fe400078e000c */
[----:B------:R-:W-:Y:S02]  /*188c0*/  IMAD.MOV.U32 R233, RZ, RZ, R13 ;  /* 0x000000ffffe97224 */ /* 0x000fe400078e000d */
[----:B------:R-:W-:Y:S02]  /*188d0*/  IMAD.MOV.U32 R234, RZ, RZ, R14 ;  /* 0x000000ffffea7224 */ /* 0x000fe400078e000e */
[----:B------:R-:W-:-:S02]  /*188e0*/  IMAD.MOV.U32 R26, RZ, RZ, R80 ;  /* 0x000000ffff1a7224 */ /* 0x000fc400078e0050 */
[----:B------:R-:W-:Y:S02]  /*188f0*/  IMAD.MOV.U32 R12, RZ, RZ, R81 ;  /* 0x000000ffff0c7224 */ /* 0x000fe400078e0051 */
[----:B------:R-:W-:Y:S02]  /*18900*/  IMAD.MOV.U32 R13, RZ, RZ, R82 ;  /* 0x000000ffff0d7224 */ /* 0x000fe400078e0052 */
[----:B------:R-:W-:Y:S01]  /*18910*/  IMAD.MOV.U32 R14, RZ, RZ, R83 ;  /* 0x000000ffff0e7224 */ /* 0x000fe200078e0053 */
[C---:B------:R-:W-:Y:S01]  /*18920*/  HMMA.1688.F32.TF32 R96, R68.reuse, R86, R96 ;  /* 0x000000564460723c */ /* 0x040fe20000081060 */
[----:B------:R-:W-:Y:S07]  /*18930*/  LDS R86, [R85+0x41c80] ;  /* 0x041c800055567984 */ /* 0x000fee0000000800 */
[----:B------:R-:W-:Y:S11]  /*18940*/  HMMA.1688.F32.TF32 R68, R68, R170, R104 ;  /* 0x000000aa4444723c */ /* 0x000ff60000081068 */
[----:B------:R-:W-:Y:S04]  /*18950*/  @!UPT UIADD3 URZ, URZ, URZ, URZ ;  /* 0x0000003f3f3ff290 */ /* 0x000fe8000fffe03f */
[----:B------:R-:W-:Y:S04]  /*18960*/  STL [R1+0x80], R96 ;  /* 0x0000806001007387 */ /* 0x000fe80000100800 */
[----:B--2---:R-:W-:Y:S04]  /*18970*/  LDS R73, [R109+0x41000] ;  /* 0x041000006d497984 */ /* 0x004fe80000000800 */
[----:B------:R-:W1:Y:S04]  /*18980*/  LDS R75, [R109+0x41400] ;  /* 0x041400006d4b7984 */ /* 0x000e680000000800 */
[----:B------:R-:W-:Y:S04]  /*18990*/  LDS R89, [R109+0x41080] ;  /* 0x041080006d597984 */ /* 0x000fe80000000800 */
[----:B------:R-:W-:Y:S04]  /*189a0*/  LDS R91, [R109+0x41480] ;  /* 0x041480006d5b7984 */ /* 0x000fe80000000800 */
[----:B---3--:R-:W-:Y:S04]  /*189b0*/  LDS R80, [R110+0x41000] ;  /* 0x041000006e507984 */ /* 0x008fe80000000800 */
[----:B------:R-:W-:Y:S04]  /*189c0*/  LDS R82, [R110+0x41400] ;  /* 0x041400006e527984 */ /* 0x000fe80000000800 */
[----:B----4-:R-:W-:Y:S04]  /*189d0*/  LDS R81, [R111+0x41000] ;  /* 0x041000006f517984 */ /* 0x010fe80000000800 */
[----:B------:R-:W2:Y:S04]  /*189e0*/  LDS R83, [R111+0x41400] ;  /* 0x041400006f537984 */ /* 0x000ea80000000800 */
[----:B------:R-:W-:Y:S04]  /*189f0*/  STL.64 [R1+0x120], R68 ;  /* 0x0001204401007387 */ /* 0x000fe80000100a00 */
[----:B------:R-:W-:Y:S04]  /*18a00*/  STL.64 [R1+0x128], R70 ;  /* 0x0001284601007387 */ /* 0x000fe80000100a00 */
[----:B------:R-:W-:Y:S01]  /*18a10*/  LDS R92, [R110+0x41080] ;  /* 0x041080006e5c7984 */ /* 0x000fe20000000800 */
[----:B-1----:R-:W-:Y:S03]  /*18a20*/  HMMA.1688.F32.TF32 R168, R72, R100, R172 ;  /* 0x0000006448a8723c */ /* 0x002fe600000810ac */
[----:B------:R-:W-:Y:S04]  /*18a30*/  LDS R94, [R110+0x41480] ;  /* 0x041480006e5e7984 */ /* 0x000fe80000000800 */
[----:B------:R-:W-:Y:S04]  /*18a40*/  LDS R93, [R111+0x41080] ;  /* 0x041080006f5d7984 */ /* 0x000fe80000000800 */
[----:B------:R-:W1:Y:S01]  /*18a50*/  LDS R95, [R111+0x41480] ;  /* 0x041480006f5f7984 */ /* 0x000e620000000800 */
[----:B------:R-:W-:-:S02]  /*18a60*/  IMAD.MOV.U32 R252, RZ, RZ, R97 ;  /* 0x000000fffffc7224 */ /* 0x000fc400078e0061 */
[----:B------:R-:W-:Y:S01]  /*18a70*/  IMAD.MOV.U32 R2, RZ, RZ, R98 ;  /* 0x000000ffff027224 */ /* 0x000fe200078e0062 */
[----:B------:R-:W-:Y:S01]  /*18a80*/  LDS R96, [R85+0x41800] ;  /* 0x0418000055607984 */ /* 0x000fe20000000800 */
[----:B------:R-:W-:-:S03]  /*18a90*/  IMAD.MOV.U32 R0, RZ, RZ, R99 ;  /* 0x000000ffff007224 */ /* 0x000fc600078e0063 */
[----:B------:R-:W-:Y:S04]  /*18aa0*/  LDS R98, [R85+0x41c00] ;  /* 0x041c000055627984 */ /* 0x000fe80000000800 */
[----:B------:R-:W-:Y:S01]  /*18ab0*/  LDS R97, [R109+0x41800] ;  /* 0x041800006d617984 */ /* 0x000fe20000000800 */
[----:B--2---:R-:W-:Y:S03]  /*18ac0*/  HMMA.1688.F32.TF32 R172, R80, R100, R244 ;  /* 0x0000006450ac723c */ /* 0x004fe600000810f4 */
[----:B------:R-:W2:Y:S04]  /*18ad0*/  LDS R99, [R109+0x41c00] ;  /* 0x041c00006d637984 */ /* 0x000ea80000000800 */
[----:B------:R-:W-:Y:S01]  /*18ae0*/  LDS R68, [R110+0x41800] ;  /* 0x041800006e447984 */ /* 0x000fe20000000800 */
[----:B------:R-:W-:-:S02]  /*18af0*/  IMAD.MOV.U32 R244, RZ, RZ, R222 ;  /* 0x000000fffff47224 */ /* 0x000fc400078e00de */
[----:B------:R-:W-:Y:S01]  /*18b00*/  IMAD.MOV.U32 R245, RZ, RZ, R223 ;  /* 0x000000fffff57224 */ /* 0x000fe200078e00df */
[----:B------:R-:W-:Y:S01]  /*18b10*/  LDS R70, [R110+0x41c00] ;  /* 0x041c00006e467984 */ /* 0x000fe20000000800 */
[----:B------:R-:W-:Y:S02]  /*18b20*/  IMAD.MOV.U32 R246, RZ, RZ, R211 ;  /* 0x000000fffff67224 */ /* 0x000fe400078e00d3 */
[----:B------:R-:W-:Y:S01]  /*18b30*/  IMAD.MOV.U32 R247, RZ, RZ, R167 ;  /* 0x000000fffff77224 */ /* 0x000fe200078e00a7 */
[----:B------:R-:W-:Y:S04]  /*18b40*/  LDS R69, [R111+0x41800] ;  /* 0x041800006f457984 */ /* 0x000fe80000000800 */
[----:B------:R-:W3:Y:S04]  /*18b50*/  LDS R71, [R111+0x41c00] ;  /* 0x041c00006f477984 */ /* 0x000ee80000000800 */
[----:B------:R-:W-:Y:S04]  /*18b60*/  LDS R85, [R109+0x41880] ;  /* 0x041880006d557984 */ /* 0x000fe80000000800 */
[----:B------:R-:W2:Y:S04]  /*18b70*/  LDS R87, [R109+0x41c80] ;  /* 0x041c80006d577984 */ /* 0x000ea80000000800 */
[----:B------:R-:W-:Y:S04]  /*18b80*/  LDS R104, [R110+0x41880] ;  /* 0x041880006e687984 */ /* 0x000fe80000000800 */
[----:B------:R-:W-:Y:S04]  /*18b90*/  LDS R106, [R110+0x41c80] ;  /* 0x041c80006e6a7984 */ /* 0x000fe80000000800 */
[----:B------:R-:W-:Y:S04]  /*18ba0*/  LDS R105, [R111+0x41880] ;  /* 0x041880006f697984 */ /* 0x000fe80000000800 */
[----:B------:R-:W1:Y:S01]  /*18bb0*/  LDS R107, [R111+0x41c80] ;  /* 0x041c80006f6b7984 */ /* 0x000e620000000800 */
[-C--:B------:R-:W-:Y:S03]  /*18bc0*/  HMMA.1688.F32.TF32 R124, R72, R116.reuse, R128 ;  /* 0x00000074487c723c */ /* 0x080fe60000081080 */
[----:B------:R-:W-:Y:S05]  /*18bd0*/  LDSM.16.M88.4 R108, [R3+0x3000] ;  /* 0x00300000036c783b */ /* 0x000fea0000000200 */
[-C--:B------:R-:W-:Y:S01]  /*18be0*/  HMMA.1688.F32.TF32 R128, R88, R116.reuse, R184 ;  /* 0x000000745880723c */ /* 0x080fe200000810b8 */
        /* <DEDUP_REMOVED lines=8> */
[-C--:B------:R-:W-:Y:S08]  /*18c70*/  HMMA.1688.F32.TF32 R132, R80, R116.reuse, R132 ;  /* 0x000000745084723c */ /* 0x080ff00000081084 */
[----:B-1----:R-:W-:Y:S08]  /*18c80*/  HMMA.1688.F32.TF32 R192, R92, R116, R192 ;  /* 0x000000745cc0723c */ /* 0x002ff000000810c0 */
[-C--:B--2---:R-:W-:Y:S08]  /*18c90*/  HMMA.1688.F32.TF32 R124, R96, R118.reuse, R124 ;  /* 0x00000076607c723c */ /* 0x084ff0000008107c */
[-C--:B---3--:R-:W-:Y:S08]  /*18ca0*/  HMMA.1688.F32.TF32 R132, R68, R118.reuse, R132 ;  /* 0x000000764484723c */ /* 0x088ff00000081084 */
[-C--:B------:R-:W-:Y:S08]  /*18cb0*/  HMMA.1688.F32.TF32 R128, R84, R118.reuse, R128 ;  /* 0x000000765480723c */ /* 0x080ff00000081080 */
[----:B------:R-:W-:Y:S01]  /*18cc0*/  HMMA.1688.F32.TF32 R116, R104, R118, R192 ;  /* 0x000000766874723c */ /* 0x000fe200000810c0 */
[----:B------:R1:W-:Y:S04]  /*18cd0*/  STL.64 [R1+0xc0], R124 ;  /* 0x0000c07c01007387 */ /* 0x0003e80000100a00 */
[----:B------:R2:W-:Y:S03]  /*18ce0*/  STL.64 [R1+0xc8], R126 ;  /* 0x0000c87e01007387 */ /* 0x0005e60000100a00 */
[----:B------:R-:W-:Y:S01]  /*18cf0*/  HMMA.1688.F32.TF32 R120, R72, R112, R120 ;  /* 0x000000704878723c */ /* 0x000fe20000081078 */
[----:B-1----:R-:W3:Y:S04]  /*18d00*/  LDL.LU R124, [R1+0x30] ;  /* 0x00003000017c7983 */ /* 0x002ee80000300800 */
[----:B------:R-:W3:Y:S04]  /*18d10*/  LDL.LU R125, [R1+0x34] ;  /* 0x00003400017d7983 */ /* 0x000ee80000300800 */
[----:B--2---:R-:W3:Y:S04]  /*18d20*/  LDL.LU R126, [R1+0x38] ;  /* 0x00003800017e7983 */ /* 0x004ee80000300800 */
[----:B------:R-:W3:Y:S04]  /*18d30*/  LDL.LU R127, [R1+0x3c] ;  /* 0x00003c00017f7983 */ /* 0x000ee80000300800 */
[----:B------:R-:W-:Y:S04]  /*18d40*/  STL.64 [R1+0xb0], R132 ;  /* 0x0000b08401007387 */ /* 0x000fe80000100a00 */
[----:B------:R-:W-:Y:S04]  /*18d50*/  STL.64 [R1+0xb8], R134 ;  /* 0x0000b88601007387 */ /* 0x000fe80000100a00 */
[----:B------:R-:W2:Y:S04]  /*18d60*/  LDL.LU R192, [R1+0x20] ;  /* 0x0000200001c07983 */ /* 0x000ea80000300800 */
[----:B------:R-:W-:Y:S04]  /*18d70*/  STL.64 [R1+0xa0], R128 ;  /* 0x0000a08001007387 */ /* 0x000fe80000100a00 */
[----:B------:R-:W-:Y:S04]  /*18d80*/  STL.64 [R1+0xa8], R130 ;  /* 0x0000a88201007387 */ /* 0x000fe80000100a00 */
[----:B------:R-:W-:Y:S04]  /*18d90*/  STL.64 [R1+0x70], R116 ;  /* 0x0000707401007387 */ /* 0x000fe80000100a00 */
[----:B------:R-:W-:Y:S04]  /*18da0*/  STL.64 [R1+0x78], R118 ;  /* 0x0000787601007387 */ /* 0x000fe80000100a00 */
[----:B------:R-:W1:Y:S01]  /*18db0*/  LDSM.16.M88.4 R116, [R3+0x4000] ;  /* 0x004000000374783b */ /* 0x000e620000000200 */
[----:B------:R-:W-:Y:S03]  /*18dc0*/  HMMA.1688.F32.TF32 R120, R96, R114, R120 ;  /* 0x000000726078723c */ /* 0x000fe60000081078 */
[----:B------:R-:W2:Y:S04]  /*18dd0*/  LDL.LU R193, [R1+0x24] ;  /* 0x0000240001c17983 */ /* 0x000ea80000300800 */
[----:B------:R-:W2:Y:S01]  /*18de0*/  LDL.LU R194, [R1+0x28] ;  /* 0x0000280001c27983 */ /* 0x000ea20000300800 */
[-C--:B------:R-:W-:Y:S03]  /*18df0*/  HMMA.1688.F32.TF32 R176, R80, R112.reuse, R176 ;  /* 0x0000007050b0723c */ /* 0x080fe600000810b0 */
[----:B------:R-:W2:Y:S05]  /*18e00*/  LDL.LU R195, [R1+0x2c] ;  /* 0x00002c0001c37983 */ /* 0x000eaa0000300800 */
[-C--:B------:R-:W-:Y:S08]  /*18e10*/  HMMA.1688.F32.TF32 R180, R88, R112.reuse, R180 ;  /* 0x0000007058b4723c */ /* 0x080ff000000810b4 */
[C---:B------:R-:W-:Y:S01]  /*18e20*/  HMMA.1688.F32.TF32 R188, R92.reuse, R112, R188 ;  /* 0x000000705cbc723c */ /* 0x040fe200000810bc */
[----:B------:R-:W-:Y:S04]  /*18e30*/  STL.64 [R1+0xf0], R120 ;  /* 0x0000f07801007387 */ /* 0x000fe80000100a00 */
[----:B------:R1:W-:Y:S03]  /*18e40*/  STL.64 [R1+0xf8], R122 ;  /* 0x0000f87a01007387 */ /* 0x0003e60000100a00 */
[----:B-1----:R-:W-:Y:S08]  /*18e50*/  HMMA.1688.F32.TF32 R132, R92, R116, R156 ;  /* 0x000000745c84723c */ /* 0x002ff0000008109c */
[-C--:B------:R-:W-:Y:S08]  /*18e60*/  HMMA.1688.F32.TF32 R156, R84, R114.reuse, R180 ;  /* 0x00000072549c723c */ /* 0x080ff000000810b4 */
[----:B------:R-:W-:Y:S08]  /*18e70*/  HMMA.1688.F32.TF32 R120, R104, R114, R188 ;  /* 0x000000726878723c */ /* 0x000ff000000810bc */
[-C--:B------:R-:W-:Y:S08]  /*18e80*/  HMMA.1688.F32.TF32 R224, R88, R100.reuse, R224 ;  /* 0x0000006458e0723c */ /* 0x080ff000000810e0 */
[----:B------:R-:W-:Y:S08]  /*18e90*/  HMMA.1688.F32.TF32 R212, R92, R100, R212 ;  /* 0x000000645cd4723c */ /* 0x000ff000000810d4 */
[----:B------:R-:W-:Y:S08]  /*18ea0*/  HMMA.1688.F32.TF32 R216, R88, R108, R216 ;  /* 0x0000006c58d8723c */ /* 0x000ff000000810d8 */
[----:B----4-:R-:W-:Y:S08]  /*18eb0*/  HMMA.1688.F32.TF32 R128, R80, R116, R164 ;  /* 0x000000745080723c */ /* 0x010ff000000810a4 */
[----:B------:R-:W-:Y:S01]  /*18ec0*/  HMMA.1688.F32.TF32 R164, R68, R114, R176 ;  /* 0x0000007244a4723c */ /* 0x000fe200000810b0 */
[----:B------:R-:W1:Y:S11]  /*18ed0*/  LDSM.16.M88.4 R112, [R3+0x5000] ;  /* 0x005000000370783b */ /* 0x000e760000000200 */
[----:B------:R-:W-:Y:S11]  /*18ee0*/  @!UPT UIADD3 URZ, URZ, URZ, URZ ;  /* 0x0000003f3f3ff290 */ /* 0x000ff6000fffe03f */
[----:B------:R-:W-:Y:S04]  /*18ef0*/  STL.64 [R1+0xe0], R164 ;  /* 0x0000e0a401007387 */ /* 0x000fe80000100a00 */
[----:B------:R-:W-:Y:S04]  /*18f00*/  STL.64 [R1+0xe8], R166 ;  /* 0x0000e8a601007387 */ /* 0x000fe80000100a00 */
[----:B------:R-:W-:Y:S04]  /*18f10*/  STL.64 [R1+0xd0], R156 ;  /* 0x0000d09c01007387 */ /* 0x000fe80000100a00 */
[----:B------:R1:W-:Y:S02]  /*18f20*/  STL.64 [R1+0xd8], R158 ;  /* 0x0000d89e01007387 */ /* 0x0003e40000100a00 */
[----:B-1----:R-:W-:Y:S08]  /*18f30*/  HMMA.1688.F32.TF32 R156, R88, R112, R76 ;  /* 0x00000070589c723c */ /* 0x002ff0000008104c */
[-C--:B------:R-:W-:Y:S08]  /*18f40*/  HMMA.1688.F32.TF32 R76, R96, R102.reuse, R168 ;  /* 0x00000066604c723c */ /* 0x080ff000000810a8 */
[----:B------:R-:W-:Y:S01]  /*18f50*/  HMMA.1688.F32.TF32 R168, R68, R102, R172 ;  /* 0x0000006644a8723c */ /* 0x000fe200000810ac */
[----:B------:R-:W-:Y:S04]  /*18f60*/  STL.64 [R1+0x90], R120 ;  /* 0x0000907801007387 */ /* 0x000fe80000100a00 */
[----:B------:R1:W-:Y:S03]  /*18f70*/  STL.64 [R1+0x98], R122 ;  /* 0x0000987a01007387 */ /* 0x0003e60000100a00 */
[----:B------:R-:W-:Y:S07]  /*18f80*/  HMMA.1688.F32.TF32 R184, R72, R108, R184 ;  /* 0x0000006c48b8723c */ /* 0x000fee00000810b8 */
[----:B------:R-:W-:Y:S01]  /*18f90*/  STL.64 [R1+0x60], R76 ;  /* 0x0000604c01007387 */ /* 0x000fe20000100a00 */
[----:B-1----:R-:W-:Y:S03]  /*18fa0*/  HMMA.1688.F32.TF32 R120, R92, R112, R136 ;  /* 0x000000705c78723c */ /* 0x002fe60000081088 */
[----:B------:R1:W-:Y:S05]  /*18fb0*/  STL.64 [R1+0x68], R78 ;  /* 0x0000684e01007387 */ /* 0x0003ea0000100a00 */
[-C--:B------:R-:W-:Y:S08]  /*18fc0*/  HMMA.1688.F32.TF32 R136, R84, R102.reuse, R224 ;  /* 0x000000665488723c */ /* 0x080ff000000810e0 */
[----:B-1----:R-:W-:Y:S01]  /*18fd0*/  HMMA.1688.F32.TF32 R76, R104, R102, R212 ;  /* 0x00000066684c723c */ /* 0x002fe200000810d4 */
[----:B------:R-:W-:Y:S07]  /*18fe0*/  STL.64 [R1+0x50], R168 ;  /* 0x000050a801007387 */ /* 0x000fee0000100a00 */
[----:B------:R-:W-:Y:S01]  /*18ff0*/  HMMA.1688.F32.TF32 R220, R80, R108, R220 ;  /* 0x0000006c50dc723c */ /* 0x000fe200000810dc */
[----:B------:R-:W-:Y:S04]  /*19000*/  STL.64 [R1+0x58], R170 ;  /* 0x000058aa01007387 */ /* 0x000fe80000100a00 */
[----:B------:R-:W1:Y:S04]  /*19010*/  LDSM.16.M88.4 R168, [R3+0x6000] ;  /* 0x0060000003a8783b */ /* 0x000e680000000200 */
[----:B------:R-:W-:Y:S04]  /*19020*/  STL.64 [R1+0x40], R136 ;  /* 0x0000408801007387 */ /* 0x000fe80000100a00 */
[----:B------:R4:W-:Y:S04]  /*19030*/  STL.64 [R1+0x48], R138 ;  /* 0x0000488a01007387 */ /* 0x0009e80000100a00 */
[----:B------:R-:W-:Y:S04]  /*19040*/  STL.64 [R1+0x30], R76 ;  /* 0x0000304c01007387 */ /* 0x000fe80000100a00 */
[----:B------:R1:W-:Y:S01]  /*19050*/  STL.64 [R1+0x38], R78 ;  /* 0x0000384e01007387 */ /* 0x0003e20000100a00 */
[----:B----4-:R-:W-:Y:S08]  /*19060*/  HMMA.1688.F32.TF32 R136, R96, R110, R184 ;  /* 0x0000006e6088723c */ /* 0x010ff000000810b8 */
[----:B------:R-:W-:Y:S08]  /*19070*/  HMMA.1688.F32.TF32 R160, R88, R116, R160 ;  /* 0x0000007458a0723c */ /* 0x000ff000000810a0 */
[----:B------:R-:W-:Y:S01]  /*19080*/  HMMA.1688.F32.TF32 R152, R80, R112, R152 ;  /* 0x000000705098723c */ /* 0x000fe20000081098 */
[----:B------:R-:W-:Y:S01]  /*19090*/  IMAD.MOV.U32 R212, RZ, RZ, R15 ;  /* 0x000000ffffd47224 */ /* 0x000fe200078e000f */
[----:B------:R-:W4:Y:S06]  /*190a0*/  LDSM.16.M88.4 R184, [R3+0x7000] ;  /* 0x0070000003b8783b */ /* 0x000f2c0000000200 */
[----:B-1----:R-:W-:Y:S01]  /*190b0*/  HMMA.1688.F32.TF32 R76, R68, R110, R220 ;  /* 0x0000006e444c723c */ /* 0x002fe200000810dc */
[----:B------:R-:W-:Y:S04]  /*190c0*/  STL.64 [R1+0x20], R136 ;  /* 0x0000208801007387 */ /* 0x000fe80000100a00 */
[----:B------:R1:W-:Y:S02]  /*190d0*/  STL.64 [R1+0x28], R138 ;  /* 0x0000288a01007387 */ /* 0x0003e40000100a00 */
[----:B------:R-:W-:-:S02]  /*190e0*/  IMAD.MOV.U32 R220, RZ, RZ, R4 ;  /* 0x000000ffffdc7224 */ /* 0x000fc400078e0004 */
[----:B------:R-:W3:Y:S01]  /*190f0*/  LDL.LU R4, [R1+0x830] ;  /* 0x0008300001047983 */ /* 0x000ee20000300800 */
[----:B------:R-:W-:Y:S01]  /*19100*/  IMAD.MOV.U32 R221, RZ, RZ, R5 ;  /* 0x000000ffffdd7224 */ /* 0x000fe200078e0005 */
[----:B------:R-:W-:Y:S01]  /*19110*/  HMMA.1688.F32.TF32 R180, R72, R168, R244 ;  /* 0x000000a848b4723c */ /* 0x000fe200000810f4 */
[----:B------:R-:W-:Y:S02]  /*19120*/  IMAD.MOV.U32 R222, RZ, RZ, R6 ;  /* 0x000000ffffde7224 */ /* 0x000fe400078e0006 */
[----:B------:R-:W-:-:S05]  /*19130*/  IMAD.MOV.U32 R223, RZ, RZ, R7 ;  /* 0x000000ffffdf7224 */ /* 0x000fca00078e0007 */
[----:B------:R-:W-:Y:S04]  /*19140*/  HMMA.1688.F32.TF32 R244, R84, R110, R216 ;  /* 0x0000006e54f4723c */ /* 0x000fe800000810d8 */
[----:B------:R-:W-:Y:S04]  /*19150*/  STL.64 [R1+0x10], R76 ;  /* 0x0000104c01007387 */ /* 0x000fe80000100a00 */
[----:B------:R1:W-:Y:S01]  /*19160*/  STL.64 [R1+0x18], R78 ;  /* 0x0000184e01007387 */ /* 0x0003e20000100a00 */
[----:B------:R-:W-:-:S03]  /*19170*/  IMAD.MOV.U32 R216, RZ, RZ, R39 ;  /* 0x000000ffffd87224 */ /* 0x000fc600078e0027 */
[----:B------:R-:W3:Y:S04]  /*19180*/  LDL.LU R5, [R1+0x82c] ;  /* 0x00082c0001057983 */ /* 0x000ee80000300800 */
[----:B------:R-:W3:Y:S04]  /*19190*/  LDL.LU R6, [R1+0x828] ;  /* 0x0008280001067983 */ /* 0x000ee80000300800 */
[----:B------:R-:W3:Y:S04]  /*191a0*/  LDL.LU R7, [R1+0x824] ;  /* 0x0008240001077983 */ /* 0x000ee80000300800 */
[----:B------:R-:W3:Y:S01]  /*191b0*/  LDL.LU R39, [R1+0x820] ;  /* 0x0008200001277983 */ /* 0x000ee20000300800 */
[----:B------:R-:W-:Y:S01]  /*191c0*/  IMAD.MOV.U32 R217, RZ, RZ, R9 ;  /* 0x000000ffffd97224 */ /* 0x000fe200078e0009 */
[----:B-1----:R-:W-:Y:S01]  /*191d0*/  HMMA.1688.F32.TF32 R136, R104, R118, R132 ;  /* 0x000000766888723c */ /* 0x002fe20000081084 */
[----:B------:R-:W-:Y:S01]  /*191e0*/  IMAD.MOV.U32 R218, RZ, RZ, R10 ;  /* 0x000000ffffda7224 */ /* 0x000fe200078e000a */
[----:B------:R-:W3:Y:S01]  /*191f0*/  LDL.LU R9, [R1+0x81c] ;  /* 0x00081c0001097983 */ /* 0x000ee20000300800 */
[----:B------:R-:W-:-:S03]  /*19200*/  IMAD.MOV.U32 R219, RZ, RZ, R11 ;  /* 0x000000ffffdb7224 */ /* 0x000fc600078e000b */
[----:B------:R-:W3:Y:S01]  /*19210*/  LDL.LU R10, [R1+0x818] ;  /* 0x00081800010a7983 */ /* 0x000ee20000300800 */
[----:B------:R-:W-:Y:S01]  /*19220*/  IMAD.MOV.U32 R132, RZ, RZ, R51 ;  /* 0x000000ffff847224 */ /* 0x000fe200078e0033 */
[----:B------:R-:W-:Y:S01]  /*19230*/  HMMA.1688.F32.TF32 R172, R88, R168, R140 ;  /* 0x000000a858ac723c */ /* 0x000fe2000008108c */
[----:B------:R-:W-:Y:S01]  /*19240*/  IMAD.MOV.U32 R133, RZ, RZ, R55 ;  /* 0x000000ffff857224 */ /* 0x000fe200078e0037 */
[----:B------:R-:W3:Y:S01]  /*19250*/  LDL.LU R11, [R1+0x814] ;  /* 0x00081400010b7983 */ /* 0x000ee20000300800 */
[----:B------:R-:W-:-:S03]  /*19260*/  IMAD.MOV.U32 R134, RZ, RZ, R24 ;  /* 0x000000ffff867224 */ /* 0x000fc600078e0018 */
[----:B------:R-:W3:Y:S02]  /*19270*/  LDL.LU R51, [R1+0x810] ;  /* 0x0008100001337983 */ /* 0x000ee40000300800 */
[----:B------:R-:W-:Y:S01]  /*19280*/  HMMA.1688.F32.TF32 R140, R84, R118, R160 ;  /* 0x00000076548c723c */ /* 0x000fe200000810a0 */
[----:B------:R-:W-:Y:S01]  /*19290*/  IMAD.MOV.U32 R135, RZ, RZ, R25 ;  /* 0x000000ffff877224 */ /* 0x000fe200078e0019 */
[----:B------:R-:W3:Y:S04]  /*192a0*/  LDL.LU R55, [R1+0x80c] ;  /* 0x00080c0001377983 */ /* 0x000ee80000300800 */
[----:B------:R-:W3:Y:S02]  /*192b0*/  LDL.LU R24, [R1+0x808] ;  /* 0x0008080001187983 */ /* 0x000ee40000300800 */
[-C--:B------:R-:W-:Y:S02]  /*192c0*/  HMMA.1688.F32.TF32 R160, R68, R114.reuse, R152 ;  /* 0x0000007244a0723c */ /* 0x080fe40000081098 */
[----:B------:R-:W3:Y:S06]  /*192d0*/  LDL.LU R25, [R1+0x804] ;  /* 0x0008040001197983 */ /* 0x000eec0000300800 */
[----:B------:R-:W-:Y:S01]  /*192e0*/  HMMA.1688.F32.TF32 R152, R104, R114, R120 ;  /* 0x000000726898723c */ /* 0x000fe20000081078 */
[----:B------:R-:W-:-:S06]  /*192f0*/  IMAD.MOV.U32 R213, RZ, RZ, R27 ;  /* 0x000000ffffd57224 */ /* 0x000fcc00078e001b */
[----:B------:R-:W-:Y:S02]  /*19300*/  IMAD.MOV.U32 R120, RZ, RZ, R26 ;  /* 0x000000ffff787224 */ /* 0x000fe400078e001a */
[----:B------:R-:W3:Y:S01]  /*19310*/  LDL.LU R26, [R1+0x800] ;  /* 0x00080000011a7983 */ /* 0x000ee20000300800 */
[----:B------:R-:W-:Y:S02]  /*19320*/  IMAD.MOV.U32 R121, RZ, RZ, R12 ;  /* 0x000000ffff797224 */ /* 0x000fe400078e000c */
[----:B------:R-:W-:Y:S01]  /*19330*/  IMAD.MOV.U32 R122, RZ, RZ, R13 ;  /* 0x000000ffff7a7224 */ /* 0x000fe200078e000d */
[----:B------:R-:W3:Y:S01]  /*19340*/  LDL.LU R12, [R1+0x7fc] ;  /* 0x0007fc00010c7983 */ /* 0x000ee20000300800 */
[----:B------:R-:W-:-:S03]  /*19350*/  IMAD.MOV.U32 R123, RZ, RZ, R14 ;  /* 0x000000ffff7b7224 */ /* 0x000fc600078e000e */
[----:B------:R-:W3:Y:S01]  /*19360*/  LDL.LU R13, [R1+0x7f8] ;  /* 0x0007f800010d7983 */ /* 0x000ee20000300800 */
[----:B------:R-:W-:-:S03]  /*19370*/  IMAD.MOV.U32 R214, RZ, RZ, R63 ;  /* 0x000000ffffd67224 */ /* 0x000fc600078e003f */
[----:B------:R-:W3:Y:S04]  /*19380*/  LDL.LU R14, [R1+0x7f4] ;  /* 0x0007f400010e7983 */ /* 0x000ee80000300800 */
[----:B------:R-:W3:Y:S04]  /*19390*/  LDL.LU R15, [R1+0x7f0] ;  /* 0x0007f000010f7983 */ /* 0x000ee80000300800 */
[----:B------:R-:W3:Y:S04]  /*193a0*/  LDL.LU R27, [R1+0x7ec] ;  /* 0x0007ec00011b7983 */ /* 0x000ee80000300800 */
[----:B------:R-:W3:Y:S01]  /*193b0*/  LDL.LU R63, [R1+0x7e8] ;  /* 0x0007e800013f7983 */ /* 0x000ee20000300800 */
[----:B------:R-:W-:-:S03]  /*193c0*/  IMAD.MOV.U32 R215, RZ, RZ, R31 ;  /* 0x000000ffffd77224 */ /* 0x000fc600078e001f */
[----:B------:R-:W3:Y:S01]  /*193d0*/  LDL.LU R31, [R1+0x7e4] ;  /* 0x0007e400011f7983 */ /* 0x000ee20000300800 */
[----:B------:R-:W-:Y:S11]  /*193e0*/  HMMA.1688.F32.TF32 R208, R92, R108, R208 ;  /* 0x0000006c5cd0723c */ /* 0x000ff600000810d0 */
[----:B------:R-:W-:Y:S11]  /*193f0*/  @!UPT UIADD3 URZ, URZ, URZ, URZ ;  /* 0x0000003f3f3ff290 */ /* 0x000ff6000fffe03f */
[----:B------:R-:W-:Y:S02]  /*19400*/  @!UPT UIADD3 URZ, URZ, URZ, URZ ;  /* 0x0000003f3f3ff290 */ /* 0x000fe4000fffe03f */
[----:B------:R-:W-:Y:S08]  /*19410*/  HMMA.1688.F32.TF32 R76, R104, R110, R208 ;  /* 0x0000006e684c723c */ /* 0x000ff000000810d0 */
[----:B----4-:R-:W-:Y:S08]  /*19420*/  HMMA.1688.F32.TF32 R108, R92, R184, R44 ;  /* 0x000000b85c6c723c */ /* 0x010ff0000008102c */
[----:B--2---:R-:W-:Y:S08]  /*19430*/  HMMA.1688.F32.TF32 R164, R72, R112, R192 ;  /* 0x0000007048a4723c */ /* 0x004ff000000810c0 */
[-C--:B------:R-:W-:Y:S11]  /*19440*/  HMMA.1688.F32.TF32 R156, R84, R114.reuse, R156 ;  /* 0x00000072549c723c */ /* 0x080ff6000008109c */
[----:B------:R-:W-:Y:S05]  /*19450*/  @!UPT UIADD3 URZ, URZ, URZ, URZ ;  /* 0x0000003f3f3ff290 */ /* 0x000fea000fffe03f */
[----:B------:R-:W-:Y:S08]  /*19460*/  HMMA.1688.F32.TF32 R164, R96, R114, R164 ;  /* 0x0000007260a4723c */ /* 0x000ff000000810a4 */
[-C--:B------:R-:W-:Y:S08]  /*19470*/  HMMA.1688.F32.TF32 R176, R80, R168.reuse, R148 ;  /* 0x000000a850b0723c */ /* 0x080ff00000081094 */
[----:B------:R-:W-:Y:S08]  /*19480*/  HMMA.1688.F32.TF32 R100, R92, R168, R144 ;  /* 0x000000a85c64723c */ /* 0x000ff00000081090 */
[-C--:B------:R-:W-:Y:S08]  /*19490*/  HMMA.1688.F32.TF32 R180, R96, R170.reuse, R180 ;  /* 0x000000aa60b4723c */ /* 0x080ff000000810b4 */
[-C--:B------:R-:W-:Y:S08]  /*194a0*/  HMMA.1688.F32.TF32 R176, R68, R170.reuse, R176 ;  /* 0x000000aa44b0723c */ /* 0x080ff000000810b0 */
[----:B------:R-:W-:Y:S08]  /*194b0*/  HMMA.1688.F32.TF32 R172, R84, R170, R172 ;  /* 0x000000aa54ac723c */ /* 0x000ff000000810ac */
[C---:B---3--:R-:W-:Y:S01]  /*194c0*/  HMMA.1688.F32.TF32 R188, R88.reuse, R184, R36 ;  /* 0x000000b858bc723c */ /* 0x048fe20000081024 */
[----:B------:R-:W1:Y:S07]  /*194d0*/  LDSM.16.M88.4 R36, [R3+0x8000] ;  /* 0x008000000324783b */ /* 0x000e6e0000000200 */
[----:B-1----:R-:W-:Y:S01]  /*194e0*/  HMMA.1688.F32.TF32 R44, R88, R36, R32 ;  /* 0x00000024582c723c */ /* 0x002fe20000081020 */
[----:B------:R-:W1:Y:S07]  /*194f0*/  LDSM.16.M88.4 R32, [R3+0x9000] ;  /* 0x009000000320783b */ /* 0x000e6e0000000200 */
[----:B-1----:R-:W-:Y:S01]  /*19500*/  HMMA.1688.F32.TF32 R112, R92, R32, R60 ;  /* 0x000000205c70723c */ /* 0x002fe2000008103c */
[----:B------:R-:W1:Y:S07]  /*19510*/  LDSM.16.M88.4 R60, [R3+0xa000] ;  /* 0x00a00000033c783b */ /* 0x000e6e0000000200 */
[----:B------:R-:W-:Y:S08]  /*19520*/  HMMA.1688.F32.TF32 R168, R104, R170, R100 ;  /* 0x000000aa68a8723c */ /* 0x000ff00000081064 */
[----:B-1----:R-:W-:Y:S01]  /*19530*/  HMMA.1688.F32.TF32 R100, R92, R60, R64 ;  /* 0x0000003c5c64723c */ /* 0x002fe20000081040 */
[----:B------:R-:W1:Y:S07]  /*19540*/  LDSM.16.M88.4 R64, [R3+0xb000] ;  /* 0x00b000000340783b */ /* 0x000e6e0000000200 */
[----:B------:R-:W-:Y:S08]  /*19550*/  HMMA.1688.F32.TF32 R192, R80, R184, R16 ;  /* 0x000000b850c0723c */ /* 0x000ff00000081010 */
[----:B------:R-:W-:Y:S08]  /*19560*/  HMMA.1688.F32.TF32 R16, R72, R36, R8 ;  /* 0x000000244810723c */ /* 0x000ff00000081008 */
[----:B------:R-:W-:Y:S08]  /*19570*/  HMMA.1688.F32.TF32 R8, R80, R32, R24 ;  /* 0x000000205008723c */ /* 0x000ff00000081018 */
[C---:B------:R-:W-:Y:S08]  /*19580*/  HMMA.1688.F32.TF32 R24, R72.reuse, R60, R28 ;  /* 0x0000003c4818723c */ /* 0x040ff0000008101c */
[----:B-1----:R-:W-:Y:S07]  /*19590*/  HMMA.1688.F32.TF32 R28, R72, R64, R200 ;  /* 0x00000040481c723c */ /* 0x002fee00000810c8 */
[----:B------:R-:W-:-:S02]  /*195a0*/  IMAD.MOV.U32 R200, RZ, RZ, R232 ;  /* 0x000000ffffc87224 */ /* 0x000fc400078e00e8 */
[----:B------:R-:W2:Y:S01]  /*195b0*/  LDL.LU R232, [R1+0x7e0] ;  /* 0x0007e00001e87983 */ /* 0x000ea20000300800 */
[----:B------:R-:W-:Y:S02]  /*195c0*/  IMAD.MOV.U32 R201, RZ, RZ, R233 ;  /* 0x000000ffffc97224 */ /* 0x000fe400078e00e9 */
[----:B------:R-:W-:Y:S01]  /*195d0*/  IMAD.MOV.U32 R202, RZ, RZ, R234 ;  /* 0x000000ffffca7224 */ /* 0x000fe200078e00ea */
[----:B------:R-:W2:Y:S01]  /*195e0*/  LDL.LU R233, [R1+0x7dc] ;  /* 0x0007dc0001e97983 */ /* 0x000ea20000300800 */
[----:B------:R-:W-:-:S03]  /*195f0*/  IMAD.MOV.U32 R203, RZ, RZ, R235 ;  /* 0x000000ffffcb7224 */ /* 0x000fc600078e00eb */
[----:B------:R-:W2:Y:S04]  /*19600*/  LDL.LU R234, [R1+0x7d8] ;  /* 0x0007d80001ea7983 */ /* 0x000ea80000300800 */
[----:B------:R-:W2:Y:S01]  /*19610*/  LDL.LU R235, [R1+0x7d4] ;  /* 0x0007d40001eb7983 */ /* 0x000ea20000300800 */
[C---:B------:R-:W-:Y:S08]  /*19620*/  HMMA.1688.F32.TF32 R124, R72.reuse, R116, R124 ;  /* 0x00000074487c723c */ /* 0x040ff0000008107c */
[----:B------:R-:W-:Y:S08]  /*19630*/  HMMA.1688.F32.TF32 R4, R72, R184, R4 ;  /* 0x000000b84804723c */ /* 0x000ff00000081004 */
[-C--:B------:R-:W-:Y:S08]  /*19640*/  HMMA.1688.F32.TF32 R144, R68, R118.reuse, R128 ;  /* 0x000000764490723c */ /* 0x080ff00000081080 */
[----:B------:R-:W-:Y:S01]  /*19650*/  HMMA.1688.F32.TF32 R148, R96, R118, R124 ;  /* 0x000000766094723c */ /* 0x000fe2000008107c */
[----:B------:R-:W-:Y:S01]  /*19660*/  IMAD.MOV.U32 R128, RZ, RZ, R199 ;  /* 0x000000ffff807224 */ /* 0x000fe200078e00c7 */
[----:B------:R-:W1:Y:S01]  /*19670*/  LDSM.16.M88.4 R124, [R3+0xc000] ;  /* 0x00c00000037c783b */ /* 0x000e620000000200 */
[----:B------:R-:W-:-:S05]  /*19680*/  IMAD.MOV.U32 R129, RZ, RZ, R198 ;  /* 0x000000ffff817224 */ /* 0x000fca00078e00c6 */
[----:B------:R-:W-:Y:S01]  /*19690*/  HMMA.1688.F32.TF32 R116, R92, R36, R48 ;  /* 0x000000245c74723c */ /* 0x000fe20000081030 */
[----:B------:R-:W-:Y:S02]  /*196a0*/  IMAD.MOV.U32 R130, RZ, RZ, R197 ;  /* 0x000000ffff827224 */ /* 0x000fe400078e00c5 */
[----:B------:R-:W-:-:S05]  /*196b0*/  IMAD.MOV.U32 R131, RZ, RZ, R196 ;  /* 0x000000ffff837224 */ /* 0x000fca00078e00c4 */
[C---:B------:R-:W-:Y:S08]  /*196c0*/  HMMA.1688.F32.TF32 R48, R88.reuse, R32, R52 ;  /* 0x000000205830723c */ /* 0x040ff00000081034 */
[C---:B------:R-:W-:Y:S08]  /*196d0*/  HMMA.1688.F32.TF32 R52, R88.reuse, R60, R56 ;  /* 0x0000003c5834723c */ /* 0x040ff00000081038 */
[----:B------:R-:W-:Y:S07]  /*196e0*/  HMMA.1688.F32.TF32 R56, R88, R64, R228 ;  /* 0x000000405838723c */ /* 0x000fee00000810e4 */
[----:B------:R-:W-:Y:S01]  /*196f0*/  IMAD.MOV.U32 R228, RZ, RZ, R242 ;  /* 0x000000ffffe47224 */ /* 0x000fe200078e00f2 */
[----:B------:R-:W-:Y:S01]  /*19700*/  HMMA.1688.F32.TF32 R196, R96, R186, R4 ;  /* 0x000000ba60c4723c */ /* 0x000fe20000081004 */
[----:B------:R-:W1:Y:S01]  /*19710*/  LDL.LU R242, [R1+0x7d0] ;  /* 0x0007d00001f27983 */ /* 0x000e620000300800 */
[----:B------:R-:W-:-:S02]  /*19720*/  IMAD.MOV.U32 R229, RZ, RZ, R236 ;  /* 0x000000ffffe57224 */ /* 0x000fc400078e00ec */
[----:B------:R-:W-:Y:S01]  /*19730*/  IMAD.MOV.U32 R230, RZ, RZ, R237 ;  /* 0x000000ffffe67224 */ /* 0x000fe200078e00ed */
[----:B------:R-:W3:Y:S01]  /*19740*/  LDL.LU R236, [R1+0x7cc] ;  /* 0x0007cc0001ec7983 */ /* 0x000ee20000300800 */
[----:B------:R-:W-:Y:S02]  /*19750*/  IMAD.MOV.U32 R231, RZ, RZ, R238 ;  /* 0x000000ffffe77224 */ /* 0x000fe400078e00ee */
[-C--:B------:R-:W-:Y:S01]  /*19760*/  HMMA.1688.F32.TF32 R192, R68, R186.reuse, R192 ;  /* 0x000000ba44c0723c */ /* 0x080fe200000810c0 */
[----:B------:R-:W3:Y:S04]  /*19770*/  LDL.LU R237, [R1+0x7c8] ;  /* 0x0007c80001ed7983 */ /* 0x000ee80000300800 */
[----:B------:R-:W3:Y:S03]  /*19780*/  LDL.LU R238, [R1+0x7c4] ;  /* 0x0007c40001ee7983 */ /* 0x000ee60000300800 */
[-C--:B------:R-:W-:Y:S08]  /*19790*/  HMMA.1688.F32.TF32 R188, R84, R186.reuse, R188 ;  /* 0x000000ba54bc723c */ /* 0x080ff000000810bc */
[----:B------:R-:W-:Y:S08]  /*197a0*/  HMMA.1688.F32.TF32 R184, R104, R186, R108 ;  /* 0x000000ba68b8723c */ /* 0x000ff0000008106c */
[----:B--2---:R-:W-:Y:S07]  /*197b0*/  HMMA.1688.F32.TF32 R108, R92, R64, R232 ;  /* 0x000000405c6c723c */ /* 0x004fee00000810e8 */
[----:B------:R-:W-:-:S02]  /*197c0*/  IMAD.MOV.U32 R232, RZ, RZ, R239 ;  /* 0x000000ffffe87224 */ /* 0x000fc400078e00ef */
[----:B------:R-:W3:Y:S01]  /*197d0*/  LDL.LU R239, [R1+0x7c0] ;  /* 0x0007c00001ef7983 */ /* 0x000ee20000300800 */
[----:B------:R-:W-:-:S03]  /*197e0*/  IMAD.MOV.U32 R233, RZ, RZ, R243 ;  /* 0x000000ffffe97224 */ /* 0x000fc600078e00f3 */
[----:B------:R-:W1:Y:S01]  /*197f0*/  LDL.LU R243, [R1+0x7bc] ;  /* 0x0007bc0001f37983 */ /* 0x000e620000300800 */
[----:B------:R-:W-:Y:S02]  /*19800*/  IMAD.MOV.U32 R234, RZ, RZ, R250 ;  /* 0x000000ffffea7224 */ /* 0x000fe400078e00fa */
[----:B------:R-:W-:Y:S01]  /*19810*/  IMAD.MOV.U32 R235, RZ, RZ, R251 ;  /* 0x000000ffffeb7224 */ /* 0x000fe200078e00fb */
[----:B------:R-:W2:Y:S04]  /*19820*/  LDL.LU R250, [R1+0x7b8] ;  /* 0x0007b80001fa7983 */ /* 0x000ea80000300800 */
[----:B------:R-:W2:Y:S01]  /*19830*/  LDL.LU R251, [R1+0x7b4] ;  /* 0x0007b40001fb7983 */ /* 0x000ea20000300800 */
[----:B------:R-:W-:Y:S08]  /*19840*/  HMMA.1688.F32.TF32 R20, R80, R36, R20 ;  /* 0x000000245014723c */ /* 0x000ff00000081014 */
[----:B------:R-:W-:Y:S08]  /*19850*/  HMMA.1688.F32.TF32 R12, R72, R32, R12 ;  /* 0x00000020480c723c */ /* 0x000ff0000008100c */
[C---:B------:R-:W-:Y:S08]  /*19860*/  HMMA.1688.F32.TF32 R40, R80.reuse, R60, R40 ;  /* 0x0000003c5028723c */ /* 0x040ff00000081028 */
[----:B------:R-:W-:Y:S08]  /*19870*/  HMMA.1688.F32.TF32 R204, R80, R64, R204 ;  /* 0x0000004050cc723c */ /* 0x000ff000000810cc */
[----:B------:R-:W-:Y:S08]  /*19880*/  HMMA.1688.F32.TF32 R4, R68, R38, R20 ;  /* 0x000000264404723c */ /* 0x000ff00000081014 */
[-C--:B------:R-:W-:Y:S08]  /*19890*/  HMMA.1688.F32.TF32 R20, R96, R34.reuse, R12 ;  /* 0x000000226014723c */ /* 0x080ff0000008100c */
[-C--:B------:R-:W-:Y:S08]  /*198a0*/  HMMA.1688.F32.TF32 R8, R68, R34.reuse, R8 ;  /* 0x000000224408723c */ /* 0x080ff00000081008 */
[-C--:B------:R-:W-:Y:S08]  /*198b0*/  HMMA.1688.F32.TF32 R48, R84, R34.reuse, R48 ;  /* 0x000000225430723c */ /* 0x080ff00000081030 */
[----:B------:R-:W-:Y:S07]  /*198c0*/  HMMA.1688.F32.TF32 R32, R104, R34, R112 ;  /* 0x000000226820723c */ /* 0x000fee0000081070 */
[----:B------:R-:W-:-:S02]  /*198d0*/  IMAD.MOV.U32 R113, RZ, RZ, R252 ;  /* 0x000000ffff717224 */ /* 0x000fc400078e00fc */
[----:B------:R-:W-:Y:S02]  /*198e0*/  IMAD.MOV.U32 R114, RZ, RZ, R2 ;  /* 0x000000ffff727224 */ /* 0x000fe400078e0002 */
[----:B------:R-:W-:Y:S01]  /*198f0*/  IMAD.MOV.U32 R115, RZ, RZ, R0 ;  /* 0x000000ffff737224 */ /* 0x000fe200078e0000 */
[C---:B------:R-:W-:Y:S08]  /*19900*/  HMMA.1688.F32.TF32 R12, R68.reuse, R62, R40 ;  /* 0x0000003e440c723c */ /* 0x040ff00000081028 */
[----:B------:R-:W-:Y:S08]  /*19910*/  HMMA.1688.F32.TF32 R40, R68, R66, R204 ;  /* 0x000000424428723c */ /* 0x000ff000000810cc */
[-C--:B-1----:R-:W-:Y:S01]  /*19920*/  HMMA.1688.F32.TF32 R208, R80, R124.reuse, R240 ;  /* 0x0000007c50d0723c */ /* 0x082fe200000810f0 */
[----:B------:R-:W4:Y:S04]  /*19930*/  LDL.LU R240, [R1+0x1a0] ;  /* 0x0001a00001f07983 */ /* 0x000f280000300800 */
[----:B------:R-:W4:Y:S03]  /*19940*/  LDL.LU R241, [R1+0x1a4] ;  /* 0x0001a40001f17983 */ /* 0x000f260000300800 */
[----:B--2---:R-:W-:Y:S01]  /*19950*/  HMMA.1688.F32.TF32 R224, R88, R124, R248 ;  /* 0x0000007c58e0723c */ /* 0x004fe200000810f8 */
[----:B------:R-:W4:Y:S04]  /*19960*/  LDL.LU R242, [R1+0x1a8] ;  /* 0x0001a80001f27983 */ /* 0x000f280000300800 */
[----:B------:R-:W4:Y:S04]  /*19970*/  LDL.LU R243, [R1+0x1ac] ;  /* 0x0001ac0001f37983 */ /* 0x000f280000300800 */
[----:B------:R-:W2:Y:S04]  /*19980*/  LDL.LU R248, [R1+0x120] ;  /* 0x0001200001f87983 */ /* 0x000ea80000300800 */
[----:B------:R-:W2:Y:S04]  /*19990*/  LDL.LU R249, [R1+0x124] ;  /* 0x0001240001f97983 */ /* 0x000ea80000300800 */
[----:B------:R-:W2:Y:S04]  /*199a0*/  LDL.LU R250, [R1+0x128] ;  /* 0x0001280001fa7983 */ /* 0x000ea80000300800 */
[----:B------:R-:W2:Y:S04]  /*199b0*/  LDL.LU R251, [R1+0x12c] ;  /* 0x00012c0001fb7983 */ /* 0x000ea80000300800 */
[----:B------:R-:W2:Y:S04]  /*199c0*/  LDL.LU R112, [R1+0x80] ;  /* 0x0000800001707983 */ /* 0x000ea80000300800 */
[----:B------:R-:W2:Y:S04]  /*199d0*/  LDL.LU R252, [R1+0x7b0] ;  /* 0x0007b00001fc7983 */ /* 0x000ea80000300800 */
[----:B------:R-:W2:Y:S04]  /*199e0*/  LDL.LU R2, [R1+0x7ac] ;  /* 0x0007ac0001027983 */ /* 0x000ea80000300800 */
[----:B------:R-:W2:Y:S04]  /*199f0*/  LDL.LU R0, [R1+0x7a8] ;  /* 0x0007a80001007983 */ /* 0x000ea80000300800 */
[----:B------:R-:W2:Y:S01]  /*19a00*/  LDL.LU R204, [R1+0x190] ;  /* 0x0001900001cc7983 */ /* 0x000ea20000300800 */
[-C--:B------:R-:W-:Y:S08]  /*19a10*/  HMMA.1688.F32.TF32 R16, R96, R38.reuse, R16 ;  /* 0x000000266010723c */ /* 0x080ff00000081010 */
[-C--:B------:R-:W-:Y:S08]  /*19a20*/  HMMA.1688.F32.TF32 R44, R84, R38.reuse, R44 ;  /* 0x00000026542c723c */ /* 0x080ff0000008102c */
[----:B------:R-:W-:Y:S01]  /*19a30*/  HMMA.1688.F32.TF32 R36, R104, R38, R116 ;  /* 0x000000266824723c */ /* 0x000fe20000081074 */
[----:B------:R-:W1:Y:S07]  /*19a40*/  LDSM.16.M88.4 R116, [R3+0xd000] ;  /* 0x00d000000374783b */ /* 0x000e6e0000000200 */
[-C--:B------:R-:W-:Y:S08]  /*19a50*/  HMMA.1688.F32.TF32 R24, R96, R62.reuse, R24 ;  /* 0x0000003e6018723c */ /* 0x080ff00000081018 */
[-C--:B------:R-:W-:Y:S08]  /*19a60*/  HMMA.1688.F32.TF32 R52, R84, R62.reuse, R52 ;  /* 0x0000003e5434723c */ /* 0x080ff00000081034 */
[----:B------:R-:W-:Y:S01]  /*19a70*/  HMMA.1688.F32.TF32 R60, R104, R62, R100 ;  /* 0x0000003e683c723c */ /* 0x000fe20000081064 */
[----:B------:R-:W3:Y:S07]  /*19a80*/  LDSM.16.M88.4 R100, [R3+0xe000] ;  /* 0x00e000000364783b */ /* 0x000eee0000000200 */
[-C--:B------:R-:W-:Y:S08]  /*19a90*/  HMMA.1688.F32.TF32 R28, R96, R66.reuse, R28 ;  /* 0x00000042601c723c */ /* 0x080ff0000008101c */
[-C--:B------:R-:W-:Y:S08]  /*19aa0*/  HMMA.1688.F32.TF32 R56, R84, R66.reuse, R56 ;  /* 0x000000425438723c */ /* 0x080ff00000081038 */
[----:B------:R-:W-:Y:S01]  /*19ab0*/  HMMA.1688.F32.TF32 R64, R104, R66, R108 ;  /* 0x000000426840723c */ /* 0x000fe2000008106c */
[----:B------:R-:W3:Y:S07]  /*19ac0*/  LDSM.16.M88.4 R108, [R3+0xf000] ;  /* 0x00f00000036c783b */ /* 0x000eee0000000200 */
[C---:B-1----:R-:W-:Y:S08]  /*19ad0*/  HMMA.1688.F32.TF32 R228, R72.reuse, R116, R228 ;  /* 0x0000007448e4723c */ /* 0x042ff000000810e4 */
[C---:B---3--:R-:W-:Y:S08]  /*19ae0*/  HMMA.1688.F32.TF32 R232, R72.reuse, R100, R232 ;  /* 0x0000006448e8723c */ /* 0x048ff000000810e8 */
[----:B------:R-:W-:Y:S08]  /*19af0*/  HMMA.1688.F32.TF32 R236, R72, R124, R236 ;  /* 0x0000007c48ec723c */ /* 0x000ff000000810ec */
[-C--:B------:R-:W-:Y:S08]  /*19b00*/  HMMA.1688.F32.TF32 R200, R80, R116.reuse, R200 ;  /* 0x0000007450c8723c */ /* 0x080ff000000810c8 */
[----:B------:R-:W-:Y:S08]  /*19b10*/  HMMA.1688.F32.TF32 R212, R88, R116, R212 ;  /* 0x0000007458d4723c */ /* 0x000ff000000810d4 */
[-C--:B------:R-:W-:Y:S08]  /*19b20*/  HMMA.1688.F32.TF32 R132, R80, R100.reuse, R132 ;  /* 0x000000645084723c */ /* 0x080ff00000081084 */
[----:B------:R-:W-:Y:S08]  /*19b30*/  HMMA.1688.F32.TF32 R216, R88, R100, R216 ;  /* 0x0000006458d8723c */ /* 0x000ff000000810d8 */
[----:B------:R-:W-:Y:S08]  /*19b40*/  HMMA.1688.F32.TF32 R220, R80, R108, R220 ;  /* 0x0000006c50dc723c */ /* 0x000ff000000810dc */
[----:B------:R-:W-:Y:S08]  /*19b50*/  HMMA.1688.F32.TF32 R80, R96, R118, R228 ;  /* 0x000000766050723c */ /* 0x000ff000000810e4 */
[C---:B------:R-:W-:Y:S08]  /*19b60*/  HMMA.1688.F32.TF32 R128, R92.reuse, R124, R128 ;  /* 0x0000007c5c80723c */ /* 0x040ff00000081080 */
[----:B------:R-:W-:Y:S08]  /*19b70*/  HMMA.1688.F32.TF32 R120, R92, R116, R120 ;  /* 0x000000745c78723c */ /* 0x000ff00000081078 */
[----:B----4-:R-:W-:Y:S01]  /*19b80*/  HMMA.1688.F32.TF32 R240, R72, R108, R240 ;  /* 0x0000006c48f0723c */ /* 0x010fe200000810f0 */
[----:B--2---:R-:W-:-:S02]  /*19b90*/  IMAD.MOV.U32 R207, RZ, RZ, R252 ;  /* 0x000000ffffcf7224 */ /* 0x004fc400078e00fc */
[----:B------:R-:W-:Y:S02]  /*19ba0*/  IMAD.MOV.U32 R206, RZ, RZ, R2 ;  /* 0x000000ffffce7224 */ /* 0x000fe400078e0002 */
[----:B------:R-:W-:-:S03]  /*19bb0*/  IMAD.MOV.U32 R205, RZ, RZ, R0 ;  /* 0x000000ffffcd7224 */ /* 0x000fc600078e0000 */
[----:B------:R-:W-:Y:S01]  /*19bc0*/  HMMA.1688.F32.TF32 R112, R92, R100, R112 ;  /* 0x000000645c70723c */ /* 0x000fe20000081070 */
[----:B------:R-:W2:Y:S04]  /*19bd0*/  LDL.LU R0, [R1+0x7a4] ;  /* 0x0007a40001007983 */ /* 0x000ea80000300800 */
[----:B------:R-:W3:Y:S03]  /*19be0*/  LDL.LU R2, [R1+0x7a0] ;  /* 0x0007a00001027983 */ /* 0x000ee60000300800 */
[-C--:B------:R-:W-:Y:S01]  /*19bf0*/  HMMA.1688.F32.TF32 R88, R88, R108.reuse, R204 ;  /* 0x0000006c5858723c */ /* 0x080fe200000810cc */
[----:B------:R-:W4:Y:S07]  /*19c00*/  LDL.LU R252, [R1+0x79c] ;  /* 0x00079c0001fc7983 */ /* 0x000f2e0000300800 */
[----:B------:R-:W-:Y:S08]  /*19c10*/  HMMA.1688.F32.TF32 R204, R92, R108, R248 ;  /* 0x0000006c5ccc723c */ /* 0x000ff000000810f8 */
[C---:B------:R-:W-:Y:S01]  /*19c20*/  HMMA.1688.F32.TF32 R92, R96.reuse, R102, R232 ;  /* 0x00000066605c723c */ /* 0x040fe200000810e8 */
[----:B------:R-:W-:Y:S04]  /*19c30*/  STL.64 [R1+0x100], R80 ;  /* 0x0001005001007387 */ /* 0x000fe80000100a00 */
[----:B------:R-:W-:Y:S03]  /*19c40*/  STL.64 [R1+0x108], R82 ;  /* 0x0001085201007387 */ /* 0x000fe60000100a00 */
[C---:B------:R-:W-:Y:S08]  /*19c50*/  HMMA.1688.F32.TF32 R72, R96.reuse, R126, R236 ;  /* 0x0000007e6048723c */ /* 0x040ff000000810ec */
[----:B------:R-:W-:Y:S07]  /*19c60*/  HMMA.1688.F32.TF32 R96, R96, R110, R240 ;  /* 0x0000006e6060723c */ /* 0x000fee00000810f0 */
[----:B------:R-:W-:Y:S04]  /*19c70*/  STL.64 [R1+0x130], R92 ;  /* 0x0001305c01007387 */ /* 0x000fe80000100a00 */
[----:B------:R1:W-:Y:S02]  /*19c80*/  STL.64 [R1+0x138], R94 ;  /* 0x0001385e01007387 */ /* 0x0003e40000100a00 */
[C---:B-1----:R-:W-:Y:S10]  /*19c90*/  HMMA.1688.F32.TF32 R92, R84.reuse, R118, R212 ;  /* 0x00000076545c723c */ /* 0x042ff400000810d4 */
[----:B------:R-:W-:Y:S04]  /*19ca0*/  STL.64 [R1+0x190], R96 ;  /* 0x0001906001007387 */ /* 0x000fe80000100a00 */
[----:B------:R-:W-:Y:S01]  /*19cb0*/  STL.64 [R1+0x198], R98 ;  /* 0x0001986201007387 */ /* 0x000fe20000100a00 */
[C---:B------:R-:W-:Y:S03]  /*19cc0*/  HMMA.1688.F32.TF32 R80, R84.reuse, R126, R224 ;  /* 0x0000007e5450723c */ /* 0x040fe600000810e0 */
[----:B------:R-:W2:Y:S04]  /*19cd0*/  LDL.LU R3, [R1+0x1d0] ;  /* 0x0001d00001037983 */ /* 0x000ea80000300800 */
[----:B------:R-:W3:Y:S04]  /*19ce0*/  LDL R224, [R1+0x614] ;  /* 0x0006140001e07983 */ /* 0x000ee80000100800 */
[----:B------:R-:W-:Y:S04]  /*19cf0*/  STL.64 [R1], R92 ;  /* 0x0000005c01007387 */ /* 0x000fe80000100a00 */
[----:B------:R1:W-:Y:S01]  /*19d00*/  STL.64 [R1+0x8], R94 ;  /* 0x0000085e01007387 */ /* 0x0003e20000100a00 */
[C---:B------:R-:W-:Y:S03]  /*19d10*/  HMMA.1688.F32.TF32 R88, R84.reuse, R110, R88 ;  /* 0x0000006e5458723c */ /* 0x040fe60000081058 */
[----:B------:R-:W3:Y:S05]  /*19d20*/  LDL R125, [R1+0x61c] ;  /* 0x00061c00017d7983 */ /* 0x000eea0000100800 */
[-C--:B-1----:R-:W-:Y:S11]  /*19d30*/  HMMA.1688.F32.TF32 R92, R84, R102.reuse, R216 ;  /* 0x00000066545c723c */ /* 0x082ff600000810d8 */
[----:B------:R-:W-:Y:S11]  /*19d40*/  @!UPT UIADD3 URZ, URZ, URZ, URZ ;  /* 0x0000003f3f3ff290 */ /* 0x000ff6000fffe03f */
[----:B------:R-:W-:Y:S01]  /*19d50*/  @!UPT UIADD3 URZ, URZ, URZ, URZ ;  /* 0x0000003f3f3ff290 */ /* 0x000fe2000fffe03f */
[----:B------:R-:W-:Y:S04]  /*19d60*/  STL.64 [R1+0x110], R92 ;  /* 0x0001105c01007387 */ /* 0x000fe80000100a00 */
[----:B------:R1:W-:Y:S02]  /*19d70*/  STL.64 [R1+0x118], R94 ;  /* 0x0001185e01007387 */ /* 0x0003e40000100a00 */
[C---:B-1----:R-:W-:Y:S02]  /*19d80*/  HMMA.1688.F32.TF32 R92, R68.reuse, R102, R132 ;  /* 0x00000066445c723c */ /* 0x042fe40000081084 */
[----:B------:R-:W-:Y:S04]  /*19d90*/  STL.64 [R1+0x160], R88 ;  /* 0x0001605801007387 */ /* 0x000fe80000100a00 */
[----:B------:R1:W-:Y:S04]  /*19da0*/  STL.64 [R1+0x168], R90 ;  /* 0x0001685a01007387 */ /* 0x0003e80000100a00 */
[----:B------:R-:W3:Y:S04]  /*19db0*/  LDL R124, [R1+0x628] ;  /* 0x00062800017c7983 */ /* 0x000ee80000100800 */
[----:B------:R-:W3:Y:S09]  /*19dc0*/  LDL.LU R116, [R1+0x1b4] ;  /* 0x0001b40001747983 */ /* 0x000ef20000300800 */
[----:B------:R-:W-:Y:S04]  /*19dd0*/  STL.64 [R1+0x80], R92 ;  /* 0x0000805c01007387 */ /* 0x000fe80000100a00 */
[----:B------:R1:W-:Y:S04]  /*19de0*/  STL.64 [R1+0x88], R94 ;  /* 0x0000885e01007387 */ /* 0x0003e80000100a00 */
[----:B------:R-:W4:Y:S04]  /*19df0*/  LDL R109, [R1+0x62c] ;  /* 0x00062c00016d7983 */ /* 0x000f280000100800 */
[----:B------:R-:W4:Y:S01]  /*19e00*/  LDL.LU R108, [R1+0x1b0] ;  /* 0x0001b000016c7983 */ /* 0x000f220000300800 */
[C---:B------:R-:W-:Y:S08]  /*19e10*/  HMMA.1688.F32.TF32 R84, R68.reuse, R126, R208 ;  /* 0x0000007e4454723c */ /* 0x040ff000000810d0 */
[C---:B-1----:R-:W-:Y:S08]  /*19e20*/  HMMA.1688.F32.TF32 R88, R68.reuse, R118, R200 ;  /* 0x000000764458723c */ /* 0x042ff000000810c8 */
[----:B------:R-:W-:Y:S01]  /*19e30*/  HMMA.1688.F32.TF32 R68, R68, R110, R220 ;  /* 0x0000006e4444723c */ /* 0x000fe200000810dc */
[----:B------:R-:W1:Y:S04]  /*19e40*/  S2R R251, SR_TID.X ;  /* 0x0000000000fb7919 */ /* 0x000e680000002100 */
[----:B------:R-:W1:Y:S03]  /*19e50*/  S2R R250, SR_TID.X ;  /* 0x0000000000fa7919 */ /* 0x000e660000002100 */
[C---:B------:R-:W-:Y:S08]  /*19e60*/  HMMA.1688.F32.TF32 R92, R104.reuse, R118, R120 ;  /* 0x00000076685c723c */ /* 0x040ff00000081078 */
[C---:B------:R-:W-:Y:S07]  /*19e70*/  HMMA.1688.F32.TF32 R100, R104.reuse, R102, R112 ;  /* 0x000000666864723c */ /* 0x040fee0000081070 */
[----:B------:R1:W-:Y:S04]  /*19e80*/  STL.64 [R1+0x120], R68 ;  /* 0x0001204401007387 */ /* 0x0003e80000100a00 */
[----:B------:R1:W-:Y:S04]  /*19e90*/  STL.64 [R1+0x128], R70 ;  /* 0x0001284601007387 */ /* 0x0003e80000100a00 */
[----:B------:R-:W4:Y:S04]  /*19ea0*/  LDL R118, [R1+0x638] ;  /* 0x0006380001767983 */ /* 0x000f280000100800 */
[----:B------:R-:W4:Y:S01]  /*19eb0*/  LDL R114, [R1+0x63c] ;  /* 0x00063c0001727983 */ /* 0x000f220000100800 */
[C---:B------:R-:W-:Y:S03]  /*19ec0*/  HMMA.1688.F32.TF32 R96, R104.reuse, R126, R128 ;  /* 0x0000007e6860723c */ /* 0x040fe60000081080 */
[----:B------:R-:W4:Y:S05]  /*19ed0*/  LDL R112, [R1+0x648] ;  /* 0x0006480001707983 */ /* 0x000f2a0000100800 */
[----:B------:R-:W-:Y:S01]  /*19ee0*/  HMMA.1688.F32.TF32 R104, R104, R110, R204 ;  /* 0x0000006e6868723c */ /* 0x000fe200000810cc */
[----:B------:R-:W4:Y:S01]  /*19ef0*/  LDL R111, [R1+0x64c] ;  /* 0x00064c00016f7983 */ /* 0x000f220000100800 */
[----:B------:R-:W-:Y:S01]  /*19f00*/  IMAD.MOV.U32 R249, RZ, RZ, 0x1f ;  /* 0x0000001ffff97424 */ /* 0x000fe200078e00ff */
[----:B-1----:R-:W-:-:S02]  /*19f10*/  SHF.R.U32.HI R117, RZ, 0x6, R251 ;  /* 0x00000006ff757819 */ /* 0x002fc400000116fb */
[----:B------:R-:W-:Y:S02]  /*19f20*/  SHF.R.U32.HI R250, RZ, 0x6, R250 ;  /* 0x00000006fffa7819 */ /* 0x000fe400000116fa */
[----:B------:R-:W-:Y:S02]  /*19f30*/  IADD3 R249, R249, c[0x0][0x180], RZ ;  /* 0x00006000f9f97a10 */ /* 0x000fe40007ffe0ff */
[----:B------:R-:W-:Y:S02]  /*19f40*/  SGXT.U32 R117, R117, 0x1 ;  /* 0x000000017575781a */ /* 0x000fe40000000000 */
[----:B------:R-:W-:Y:S02]  /*19f50*/  SGXT.U32 R250, R250, 0x1 ;  /* 0x00000001fafa781a */ /* 0x000fe40000000000 */
[----:B------:R-:W-:Y:S01]  /*19f60*/  SHF.R.S32.HI R226, RZ, 0x1f, R249 ;  /* 0x0000001fffe27819 */ /* 0x000fe200000114f9 */
[----:B------:R-:W-:Y:S01]  /*19f70*/  BAR.SYNC.DEFER_BLOCKING 0x0 ;  /* 0x0000000000007b1d */ /* 0x000fe20000010000 */
[----:B------:R-:W-:-:S02]  /*19f80*/  ISETP.GE.AND P1, PT, R117, UR5, PT ;  /* 0x0000000575007c0c */ /* 0x000fc4000bf26270 */
[----:B------:R-:W-:Y:S02]  /*19f90*/  LOP3.LUT R225, R250, 0x4, RZ, 0xfc, !PT ;  /* 0x00000004fae17812 */ /* 0x000fe400078efcff */
[----:B------:R-:W-:Y:S02]  /*19fa0*/  LEA.HI R226, R226, R249, RZ, 0x5 ;  /* 0x000000f9e2e27211 */ /* 0x000fe400078f28ff */
[----:B------:R-:W-:Y:S01]  /*19fb0*/  SEL R68, RZ, 0x4, P1 ;  /* 0x00000004ff447807 */ /* 0x000fe20000800000 */
[----:B------:R-:W1:Y:S01]  /*19fc0*/  S2R R250, SR_TID.X ;  /* 0x0000000000fa7919 */ /* 0x000e620000002100 */
[----:B------:R-:W-:Y:S02]  /*19fd0*/  ISETP.GE.AND P1, PT, R225, UR5, PT ;  /* 0x00000005e1007c0c */ /* 0x000fe4000bf26270 */
[----:B------:R-:W-:Y:S02]  /*19fe0*/  SHF.R.S32.HI R226, RZ, 0x5, R226 ;  /* 0x00000005ffe27819 */ /* 0x000fe400000114e2 */
[----:B------:R-:W-:-:S02]  /*19ff0*/  SEL R70, RZ, 0x4, P1 ;  /* 0x00000004ff467807 */ /* 0x000fc40000800000 */
[----:B------:R-:W-:-:S04]  /*1a000*/  IADD3 R226, R226, -0x4, RZ ;  /* 0xfffffffce2e27810 */ /* 0x000fc80007ffe0ff */
[----:B------:R-:W-:-:S04]  /*1a010*/  ISETP.LE.AND P0, PT, R226, UR4, PT ;  /* 0x00000004e2007c0c */ /* 0x000fc8000bf03270 */
[----:B------:R-:W-:-:S04]  /*1a020*/  SEL R68, R68, RZ, !P0 ;  /* 0x000000ff44447207 */ /* 0x000fc80004000000 */
[----:B------:R-:W-:Y:S02]  /*1a030*/  ISETP.NE.U32.AND P2, PT, R68, RZ, PT ;  /* 0x000000ff4400720c */ /* 0x000fe40003f45070 */
[----:B------:R-:W-:Y:S02]  /*1a040*/  SEL R70, R70, RZ, !P0 ;  /* 0x000000ff46467207 */ /* 0x000fe40004000000 */
[--C-:B-1----:R-:W-:Y:S02]  /*1a050*/  SHF.R.S32.HI R200, RZ, 0x6, R250.reuse ;  /* 0x00000006ffc87819 */ /* 0x102fe400000114fa */
[----:B------:R-:W-:Y:S02]  /*1a060*/  SHF.R.U32.HI R249, RZ, 0x6, R250 ;  /* 0x00000006fff97819 */ /* 0x000fe400000116fa */
[----:B------:R-:W-:Y:S02]  /*1a070*/  SGXT R200, R200, 0x1 ;  /* 0x00000001c8c8781a */ /* 0x000fe40000000200 */
[----:B------:R-:W-:-:S02]  /*1a080*/  SGXT.U32 R249, R249, 0x1 ;  /* 0x00000001f9f9781a */ /* 0x000fc40000000000 */
[----:B--2---:R-:W-:-:S04]  /*1a090*/  IADD3 R3, R3, 0x1, RZ ;  /* 0x0000000103037810 */ /* 0x004fc80007ffe0ff */
[----:B------:R-:W-:-:S04]  /*1a0a0*/  ISETP.GT.AND P1, PT, R3, 0x3, PT ;  /* 0x000000030300780c */ /* 0x000fc80003f24270 */
[----:B------:R-:W-:-:S05]  /*1a0b0*/  SEL R115, R3, RZ, !P1 ;  /* 0x000000ff03737207 */ /* 0x000fca0004800000 */
[----:B------:R1:W-:Y:S04]  /*1a0c0*/  STL [R1+0x1d0], R115 ;  /* 0x0001d07301007387 */ /* 0x0003e80000100800 */
[----:B------:R-:W2:Y:S04]  /*1a0d0*/  LDL R119, [R1+0x658] ;  /* 0x0006580001777983 */ /* 0x000ea80000100800 */
[----:B------:R-:W2:Y:S04]  /*1a0e0*/  LDL R113, [R1+0x65c] ;  /* 0x00065c0001717983 */ /* 0x000ea80000100800 */
[----:B------:R-:W2:Y:S04]  /*1a0f0*/  LDL R110, [R1+0x668] ;  /* 0x00066800016e7983 */ /* 0x000ea80000100800 */
[----:B------:R-:W2:Y:S01]  /*1a100*/  LDL R120, [R1+0x624] ;  /* 0x0006240001787983 */ /* 0x000ea20000100800 */
[----:B------:R-:W-:-:S02]  /*1a110*/  SHF.R.U32.HI R251, RZ, 0x6, R251 ;  /* 0x00000006fffb7819 */ /* 0x000fc400000116fb */
[----:B------:R-:W-:Y:S01]  /*1a120*/  LOP3.LUT R117, R117, 0x1e, RZ, 0xfc, !PT ;  /* 0x0000001e75757812 */ /* 0x000fe200078efcff */
[----:B------:R-:W2:Y:S01]  /*1a130*/  LDL R122, [R1+0x230] ;  /* 0x00023000017a7983 */ /* 0x000ea20000100800 */
[----:B---3--:R-:W-:-:S03]  /*1a140*/  IADD3 R68, P3, R116, R224, RZ ;  /* 0x000000e074447210 */ /* 0x008fc60007f7e0ff */
[----:B------:R-:W3:Y:S04]  /*1a150*/  LDL R123, [R1+0x250] ;  /* 0x00025000017b7983 */ /* 0x000ee80000100800 */
[----:B------:R-:W3:Y:S04]  /*1a160*/  LDL R121, [R1+0x270] ;  /* 0x0002700001797983 */ /* 0x000ee80000100800 */
[----:B------:R-:W3:Y:S04]  /*1a170*/  LDL R130, [R1+0x56c] ;  /* 0x00056c0001827983 */ /* 0x000ee80000100800 */
[----:B------:R-:W3:Y:S04]  /*1a180*/  LDL R129, [R1+0x578] ;  /* 0x0005780001817983 */ /* 0x000ee80000100800 */
[----:B------:R-:W3:Y:S04]  /*1a190*/  LDL R128, [R1+0x590] ;  /* 0x0005900001807983 */ /* 0x000ee80000100800 */
[----:B------:R-:W3:Y:S01]  /*1a1a0*/  LDL R127, [R1+0x57c] ;  /* 0x00057c00017f7983 */ /* 0x000ee20000100800 */
[----:B----4-:R-:W-:Y:S01]  /*1a1b0*/  IMAD.X R69, R108, 0x1, R125, P3 ;  /* 0x000000016c457824 */ /* 0x010fe200018e067d */
[----:B------:R-:W-:-:S02]  /*1a1c0*/  LOP3.LUT R125, R250, 0x3f, RZ, 0xc0, !PT ;  /* 0x0000003ffa7d7812 */ /* 0x000fc400078ec0ff */
[----:B------:R-:W-:Y:S01]  /*1a1d0*/  ISETP.NE.U32.AND P3, PT, R70, RZ, PT ;  /* 0x000000ff4600720c */ /* 0x000fe20003f65070 */
[----:B------:R-:W4:Y:S01]  /*1a1e0*/  LDL R126, [R1+0x594] ;  /* 0x00059400017e7983 */ /* 0x000f220000100800 */
[----:B------:R-:W-:Y:S01]  /*1a1f0*/  IADD3 R70, P1, R116, R124, RZ ;  /* 0x0000007c74467210 */ /* 0x000fe20007f3e0ff */
[----:B------:R-:W-:Y:S01]  /*1a200*/  IMAD.SHL.U32 R125, R125, 0x4, RZ ;  /* 0x000000047d7d7824 */ /* 0x000fe200078e00ff */
[----:B------:R-:W-:Y:S01]  /*1a210*/  SHF.R.U32.HI R250, RZ, 0x6, R250 ;  /* 0x00000006fffa7819 */ /* 0x000fe200000116fa */
[----:B------:R-:W3:Y:S02]  /*1a220*/  LDL R124, [R1+0x410] ;  /* 0x00041000017c7983 */ /* 0x000ee40000100800 */
[----:B------:R-:W-:Y:S01]  /*1a230*/  IMAD.X R71, R108, 0x1, R109, P1 ;  /* 0x000000016c477824 */ /* 0x000fe200008e066d */
[----:B------:R-:W-:Y:S02]  /*1a240*/  LOP3.LUT R125, R125, 0x120, R200, 0x78, !PT ;  /* 0x000001207d7d7812 */ /* 0x000fe400078e78c8 */
[----:B------:R-:W-:-:S02]  /*1a250*/  LOP3.LUT R109, R249, 0x8, RZ, 0xfc, !PT ;  /* 0x00000008f96d7812 */ /* 0x000fc400078efcff */
[----:B------:R-:W-:Y:S01]  /*1a260*/  SGXT.U32 R250, R250, 0x1 ;  /* 0x00000001fafa781a */ /* 0x000fe20000000000 */
[----:B------:R-:W-:Y:S01]  /*1a270*/  IMAD R3, R115, 0x2000, R125 ;  /* 0x0000200073037824 */ /* 0x000fe200078e027d */
[----:B------:R-:W-:Y:S01]  /*1a280*/  ISETP.GE.AND P1, PT, R109, UR5, PT ;  /* 0x000000056d007c0c */ /* 0x000fe2000bf26270 */
[----:B------:R-:W3:Y:S01]  /*1a290*/  LDL R125, [R1+0x3f8] ;  /* 0x0003f800017d7983 */ /* 0x000ee20000100800 */
[----:B------:R-:W-:-:S03]  /*1a2a0*/  LOP3.LUT R109, R250, 0xc, RZ, 0xfc, !PT ;  /* 0x0000000cfa6d7812 */ /* 0x000fc600078efcff */
[----:B------:R-:W-:Y:S01]  /*1a2b0*/  @!PT LDS RZ, [RZ] ;  /* 0x00000000fffff984 */ /* 0x000fe20000000800 */
[----:B------:R-:W-:Y:S01]  /*1a2c0*/  @!PT LDS RZ, [RZ] ;  /* 0x00000000fffff984 */ /* 0x000fe20000000800 */
[----:B------:R-:W-:Y:S01]  /*1a2d0*/  @!PT LDS RZ, [RZ] ;  /* 0x00000000fffff984 */ /* 0x000fe20000000800 */
[----:B------:R1:W-:Y:S04]  /*1a2e0*/  LDGSTS.E [R3+0x40000], [R68.64], P2 ;  /* 0x4000000044037fae */ /* 0x0003e80009121846 */
[----:B------:R-:W1:Y:S04]  /*1a2f0*/  S2R R250, SR_TID.X ;  /* 0x0000000000fa7919 */ /* 0x000e680000002100 */
[----:B------:R1:W-:Y:S02]  /*1a300*/  LDGSTS.E [R3+0x40400], [R70.64], P3 ;  /* 0x4040000046037fae */ /* 0x0003e40009921846 */
[----:B-1----:R-:W-:-:S02]  /*1a310*/  SEL R68, RZ, 0x4, P1 ;  /* 0x00000004ff447807 */ /* 0x002fc40000800000 */
[----:B------:R-:W-:Y:S02]  /*1a320*/  ISETP.GE.AND P1, PT, R109, UR5, PT ;  /* 0x000000056d007c0c */ /* 0x000fe4000bf26270 */
[----:B------:R-:W3:Y:S01]  /*1a330*/  LDL R109, [R1+0x66c] ;  /* 0x00066c00016d7983 */ /* 0x000ee20000100800 */
[----:B------:R-:W-:Y:S02]  /*1a340*/  SEL R68, R68, RZ, !P0 ;  /* 0x000000ff44447207 */ /* 0x000fe40004000000 */
[----:B------:R-:W-:Y:S02]  /*1a350*/  SEL R69, RZ, 0x4, P1 ;  /* 0x00000004ff457807 */ /* 0x000fe40000800000 */
[----:B------:R-:W-:Y:S02]  /*1a360*/  ISETP.NE.U32.AND P1, PT, R68, RZ, PT ;  /* 0x000000ff4400720c */ /* 0x000fe40003f25070 */
[----:B------:R-:W-:Y:S02]  /*1a370*/  SEL R69, R69, RZ, !P0 ;  /* 0x000000ff45457207 */ /* 0x000fe40004000000 */
[----:B------:R-:W-:-:S02]  /*1a380*/  IADD3 R68, P3, R116, R118, RZ ;  /* 0x0000007674447210 */ /* 0x000fc40007f7e0ff */
[----:B------:R-:W-:Y:S01]  /*1a390*/  ISETP.NE.U32.AND P2, PT, R69, RZ, PT ;  /* 0x000000ff4500720c */ /* 0x000fe20003f45070 */
[----:B------:R-:W4:Y:S01]  /*1a3a0*/  LDL R118, [R1+0x1f8] ;  /* 0x0001f80001767983 */ /* 0x000f220000100800 */
[----:B------:R-:W-:Y:S01]  /*1a3b0*/  SHF.R.U32.HI R249, RZ, 0x6, R250 ;  /* 0x00000006fff97819 */ /* 0x000fe200000116fa */
[----:B------:R-:W-:Y:S01]  /*1a3c0*/  IMAD.X R69, R108, 0x1, R114, P3 ;  /* 0x000000016c457824 */ /* 0x000fe200018e0672 */
[----:B------:R-:W-:Y:S01]  /*1a3d0*/  SHF.R.U32.HI R250, RZ, 0x6, R250 ;  /* 0x00000006fffa7819 */ /* 0x000fe200000116fa */
[----:B------:R-:W4:Y:S01]  /*1a3e0*/  LDL R114, [R1+0x1fc] ;  /* 0x0001fc0001727983 */ /* 0x000f220000100800 */
[----:B------:R-:W-:Y:S02]  /*1a3f0*/  IADD3 R70, P3, R116, R112, RZ ;  /* 0x0000007074467210 */ /* 0x000fe40007f7e0ff */
[----:B------:R-:W-:Y:S01]  /*1a400*/  SGXT.U32 R249, R249, 0x1 ;  /* 0x00000001f9f9781a */ /* 0x000fe20000000000 */
[----:B------:R1:W-:Y:S02]  /*1a410*/  LDGSTS.E [R3+0x40800], [R68.64], P1 ;  /* 0x4080000044037fae */ /* 0x0003e40008921846 */
[----:B------:R-:W-:Y:S01]  /*1a420*/  IMAD.X R71, R108, 0x1, R111, P3 ;  /* 0x000000016c477824 */ /* 0x000fe200018e066f */
[----:B------:R-:W-:-:S04]  /*1a430*/  LOP3.LUT R111, R249, 0x10, RZ, 0xfc, !PT ;  /* 0x00000010f96f7812 */ /* 0x000fc800078efcff */
[----:B------:R-:W-:Y:S01]  /*1a440*/  ISETP.GE.AND P1, PT, R111, UR5, PT ;  /* 0x000000056f007c0c */ /* 0x000fe2000bf26270 */
[----:B------:R2:W-:Y:S04]  /*1a450*/  LDGSTS.E [R3+0x40c00], [R70.64], P2 ;  /* 0x40c0000046037fae */ /* 0x0005e80009121846 */
[----:B------:R-:W4:Y:S01]  /*1a460*/  LDL R111, [R1+0x208] ;  /* 0x00020800016f7983 */ /* 0x000f220000100800 */
[----:B------:R-:W-:-:S04]  /*1a470*/  SGXT.U32 R250, R250, 0x1 ;  /* 0x00000001fafa781a */ /* 0x000fc80000000000 */
[----:B------:R-:W-:Y:S02]  /*1a480*/  LOP3.LUT R112, R250, 0x14, RZ, 0xfc, !PT ;  /* 0x00000014fa707812 */ /* 0x000fe400078efcff */
[----:B-1----:R-:W-:Y:S02]  /*1a490*/  SEL R68, RZ, 0x4, P1 ;  /* 0x00000004ff447807 */ /* 0x002fe40000800000 */
[----:B------:R-:W-:Y:S02]  /*1a4a0*/  ISETP.GE.AND P1, PT, R112, UR5, PT ;  /* 0x0000000570007c0c */ /* 0x000fe4000bf26270 */
[----:B------:R-:W4:Y:S01]  /*1a4b0*/  LDL R112, [R1+0x20c] ;  /* 0x00020c0001707983 */ /* 0x000f220000100800 */
[----:B------:R-:W-:Y:S02]  /*1a4c0*/  SEL R68, R68, RZ, !P0 ;  /* 0x000000ff44447207 */ /* 0x000fe40004000000 */
[----:B------:R-:W-:Y:S01]  /*1a4d0*/  SEL R69, RZ, 0x4, P1 ;  /* 0x00000004ff457807 */ /* 0x000fe20000800000 */
[----:B------:R-:W1:Y:S01]  /*1a4e0*/  S2R R250, SR_TID.X ;  /* 0x0000000000fa7919 */ /* 0x000e620000002100 */
[----:B------:R-:W-:-:S02]  /*1a4f0*/  ISETP.NE.U32.AND P1, PT, R68, RZ, PT ;  /* 0x000000ff4400720c */ /* 0x000fc40003f25070 */
[----:B------:R-:W-:-:S04]  /*1a500*/  SEL R69, R69, RZ, !P0 ;  /* 0x000000ff45457207 */ /* 0x000fc80004000000 */
[----:B------:R-:W-:Y:S02]  /*1a510*/  ISETP.NE.U32.AND P2, PT, R69, RZ, PT ;  /* 0x000000ff4500720c */ /* 0x000fe40003f45070 */
[----:B-1----:R-:W-:-:S04]  /*1a520*/  SHF.R.U32.HI R250, RZ, 0x6, R250 ;  /* 0x00000006fffa7819 */ /* 0x002fc800000116fa */
[----:B------:R-:W-:Y:S02]  /*1a530*/  SGXT.U32 R250, R250, 0x1 ;  /* 0x00000001fafa781a */ /* 0x000fe40000000000 */
[----:B--2---:R-:W-:-:S05]  /*1a540*/  IADD3 R68, P3, R116, R119, RZ ;  /* 0x0000007774447210 */ /* 0x004fca0007f7e0ff */
[----:B------:R-:W-:Y:S01]  /*1a550*/  IMAD.X R69, R108, 0x1, R113, P3 ;  /* 0x000000016c457824 */ /* 0x000fe200018e0671 */
[----:B------:R-:W-:Y:S02]  /*1a560*/  IADD3 R70, P3, R116, R110, RZ ;  /* 0x0000006e74467210 */ /* 0x000fe40007f7e0ff */
[----:B------:R-:W2:Y:S01]  /*1a570*/  LDL R110, [R1+0x620] ;  /* 0x00062000016e7983 */ /* 0x000ea20000100800 */
[----:B------:R-:W-:-:S03]  /*1a580*/  LOP3.LUT R113, R250, 0x18, RZ, 0xfc, !PT ;  /* 0x00000018fa717812 */ /* 0x000fc600078efcff */
[----:B------:R1:W-:Y:S01]  /*1a590*/  LDGSTS.E [R3+0x41000], [R68.64], P1 ;  /* 0x4100000044037fae */ /* 0x0003e20008921846 */
[----:B------:R-:W-:-:S03]  /*1a5a0*/  ISETP.GE.AND P1, PT, R113, UR5, PT ;  /* 0x0000000571007c0c */ /* 0x000fc6000bf26270 */
[----:B------:R-:W2:Y:S01]  /*1a5b0*/  LDL R113, [R1+0x634] ;  /* 0x0006340001717983 */ /* 0x000ea20000100800 */
[----:B-1----:R-:W-:Y:S01]  /*1a5c0*/  SEL R68, RZ, 0x4, P1 ;  /* 0x00000004ff447807 */ /* 0x002fe20000800000 */
[----:B---3--:R-:W-:Y:S01]  /*1a5d0*/  IMAD.X R71, R108, 0x1, R109, P3 ;  /* 0x000000016c477824 */ /* 0x008fe200018e066d */
[----:B------:R-:W-:-:S04]  /*1a5e0*/  LOP3.LUT R109, R250, 0x1c, RZ, 0xfc, !PT ;  /* 0x0000001cfa6d7812 */ /* 0x000fc800078efcff */
[----:B------:R-:W-:Y:S01]  /*1a5f0*/  ISETP.GE.AND P1, PT, R109, UR5, PT ;  /* 0x000000056d007c0c */ /* 0x000fe2000bf26270 */
[----:B------:R1:W-:Y:S04]  /*1a600*/  LDGSTS.E [R3+0x41400], [R70.64], P2 ;  /* 0x4140000046037fae */ /* 0x0003e80009121846 */
[----:B------:R-:W3:Y:S04]  /*1a610*/  LDL R109, [R1+0x630] ;  /* 0x00063000016d7983 */ /* 0x000ee80000100800 */
[----:B------:R-:W1:Y:S01]  /*1a620*/  S2R R250, SR_TID.X ;  /* 0x0000000000fa7919 */ /* 0x000e620000002100 */
[----:B------:R-:W-:-:S02]  /*1a630*/  SEL R68, R68, RZ, !P0 ;  /* 0x000000ff44447207 */ /* 0x000fc40004000000 */
[----:B------:R-:W-:Y:S02]  /*1a640*/  SEL R69, RZ, 0x4, P1 ;  /* 0x00000004ff457807 */ /* 0x000fe40000800000 */
[----:B------:R-:W-:Y:S02]  /*1a650*/  ISETP.NE.U32.AND P1, PT, R68, RZ, PT ;  /* 0x000000ff4400720c */ /* 0x000fe40003f25070 */
[----:B------:R-:W-:Y:S02]  /*1a660*/  SEL R69, R69, RZ, !P0 ;  /* 0x000000ff45457207 */ /* 0x000fe40004000000 */
[----:B----4-:R-:W-:Y:S02]  /*1a670*/  IADD3 R68, P3, R116, R118, RZ ;  /* 0x0000007674447210 */ /* 0x010fe40007f7e0ff */
[----:B------:R-:W-:Y:S01]  /*1a680*/  ISETP.NE.U32.AND P2, PT, R69, RZ, PT ;  /* 0x000000ff4500720c */ /* 0x000fe20003f45070 */
[----:B------:R-:W4:Y:S02]  /*1a690*/  LDL R118, [R1+0x654] ;  /* 0x0006540001767983 */ /* 0x000f240000100800 */
[----:B------:R-:W-:-:S02]  /*1a6a0*/  IMAD.X R69, R108, 0x1, R114, P3 ;  /* 0x000000016c457824 */ /* 0x000fc400018e0672 */
[----:B------:R-:W4:Y:S01]  /*1a6b0*/  LDL R114, [R1+0x644] ;  /* 0x0006440001727983 */ /* 0x000f220000100800 */
[----:B-1----:R-:W-:-:S03]  /*1a6c0*/  SHF.R.U32.HI R249, RZ, 0x6, R250 ;  /* 0x00000006fff97819 */ /* 0x002fc600000116fa */
[----:B------:R1:W-:Y:S01]  /*1a6d0*/  LDGSTS.E [R3+0x41800], [R68.64], P1 ;  /* 0x4180000044037fae */ /* 0x0003e20008921846 */
[----:B------:R-:W-:Y:S02]  /*1a6e0*/  SHF.R.U32.HI R250, RZ, 0x6, R250 ;  /* 0x00000006fffa7819 */ /* 0x000fe400000116fa */
[----:B------:R-:W-:Y:S02]  /*1a6f0*/  SGXT.U32 R249, R249, 0x1 ;  /* 0x00000001f9f9781a */ /* 0x000fe40000000000 */
[----:B------:R-:W-:Y:S02]  /*1a700*/  IADD3 R70, P3, R116, R111, RZ ;  /* 0x0000006f74467210 */ /* 0x000fe40007f7e0ff */
[----:B------:R-:W-:Y:S02]  /*1a710*/  LOP3.LUT R111, R249, 0x2, RZ, 0xfc, !PT ;  /* 0x00000002f96f7812 */ /* 0x000fe400078efcff */
[----:B------:R-:W-:Y:S02]  /*1a720*/  SGXT.U32 R250, R250, 0x1 ;  /* 0x00000001fafa781a */ /* 0x000fe40000000000 */
[----:B------:R-:W-:-:S02]  /*1a730*/  ISETP.GE.AND P1, PT, R111, UR5, PT ;  /* 0x000000056f007c0c */ /* 0x000fc4000bf26270 */
[----:B------:R-:W-:Y:S02]  /*1a740*/  LOP3.LUT R111, R250, 0x6, RZ, 0xfc, !PT ;  /* 0x00000006fa6f7812 */ /* 0x000fe400078efcff */
[----:B------:R-:W1:Y:S01]  /*1a750*/  S2R R250, SR_TID.X ;  /* 0x0000000000fa7919 */ /* 0x000e620000002100 */
[----:B------:R-:W-:-:S03]  /*1a760*/  IMAD.X R71, R108, 0x1, R112, P3 ;  /* 0x000000016c477824 */ /* 0x000fc600018e0670 */
[----:B------:R-:W4:Y:S04]  /*1a770*/  LDL R112, [R1+0x640] ;  /* 0x0006400001707983 */ /* 0x000f280000100800 */
[----:B------:R1:W-:Y:S02]  /*1a780*/  LDGSTS.E [R3+0x41c00], [R70.64], P2 ;  /* 0x41c0000046037fae */ /* 0x0003e40009121846 */
[----:B-1----:R-:W-:Y:S02]  /*1a790*/  SEL R3, RZ, 0x4, P1 ;  /* 0x00000004ff037807 */ /* 0x002fe40000800000 */
[----:B------:R-:W4:Y:S01]  /*1a7a0*/  LDL R71, [R1+0x650] ;  /* 0x0006500001477983 */ /* 0x000f220000100800 */
[----:B------:R-:W-:Y:S02]  /*1a7b0*/  ISETP.GE.AND P1, PT, R111, UR5, PT ;  /* 0x000000056f007c0c */ /* 0x000fe4000bf26270 */
[----:B------:R-:W-:-:S02]  /*1a7c0*/  SHF.R.S32.HI R119, RZ, 0x6, R250 ;  /* 0x00000006ff777819 */ /* 0x000fc400000114fa */
[----:B------:R-:W-:Y:S02]  /*1a7d0*/  LOP3.LUT R111, R250, 0x3f, RZ, 0xc0, !PT ;  /* 0x0000003ffa6f7812 */ /* 0x000fe400078ec0ff */
[----:B------:R-:W-:Y:S02]  /*1a7e0*/  SHF.R.U32.HI R250, RZ, 0x6, R250 ;  /* 0x00000006fffa7819 */ /* 0x000fe400000116fa */
[----:B------:R-:W-:Y:S02]  /*1a7f0*/  SEL R3, R3, RZ, !P0 ;  /* 0x000000ff03037207 */ /* 0x000fe40004000000 */
[----:B------:R-:W-:Y:S02]  /*1a800*/  SEL R68, RZ, 0x4, P1 ;  /* 0x00000004ff447807 */ /* 0x000fe40000800000 */
[----:B------:R-:W-:Y:S02]  /*1a810*/  SGXT.U32 R250, R250, 0x1 ;  /* 0x00000001fafa781a */ /* 0x000fe40000000000 */
[----:B------:R-:W-:-:S02]  /*1a820*/  ISETP.NE.U32.AND P3, PT, R3, RZ, PT ;  /* 0x000000ff0300720c */ /* 0x000fc40003f65070 */
[----:B------:R-:W-:Y:S01]  /*1a830*/  SEL R3, R68, RZ, !P0 ;  /* 0x000000ff44037207 */ /* 0x000fe20004000000 */
[----:B------:R-:W-:Y:S01]  /*1a840*/  IMAD.SHL.U32 R111, R111, 0x4, RZ ;  /* 0x000000046f6f7824 */ /* 0x000fe200078e00ff */
[----:B------:R-:W-:-:S04]  /*1a850*/  SGXT R119, R119, 0x1 ;  /* 0x000000017777781a */ /* 0x000fc80000000200 */
[----:B------:R-:W-:Y:S02]  /*1a860*/  LOP3.LUT R111, R111, 0x120, R119, 0x78, !PT ;  /* 0x000001206f6f7812 */ /* 0x000fe400078e7877 */
[----:B------:R-:W-:Y:S01]  /*1a870*/  ISETP.NE.U32.AND P1, PT, R3, RZ, PT ;  /* 0x000000ff0300720c */ /* 0x000fe20003f25070 */
[----:B------:R-:W4:Y:S01]  /*1a880*/  LDL R119, [R1+0x240] ;  /* 0x0002400001777983 */ /* 0x000f220000100800 */
[----:B------:R-:W-:-:S05]  /*1a890*/  LOP3.LUT R111, R111, 0x40, RZ, 0x3c, !PT ;  /* 0x000000406f6f7812 */ /* 0x000fca00078e3cff */
[----:B------:R-:W-:Y:S02]  /*1a8a0*/  IMAD R3, R115, 0x2000, R111 ;  /* 0x0000200073037824 */ /* 0x000fe400078e026f */
[----:B------:R-:W4:Y:S01]  /*1a8b0*/  LDL R111, [R1+0x664] ;  /* 0x00066400016f7983 */ /* 0x000f220000100800 */
[----:B--2---:R-:W-:Y:S02]  /*1a8c0*/  IADD3 R68, P2, R116, R110, RZ ;  /* 0x0000006e74447210 */ /* 0x004fe40007f5e0ff */
[----:B------:R-:W-:Y:S02]  /*1a8d0*/  LOP3.LUT R110, R250, 0xa, RZ, 0xfc, !PT ;  /* 0x0000000afa6e7812 */ /* 0x000fe400078efcff */
[----:B------:R-:W1:Y:S01]  /*1a8e0*/  S2R R250, SR_TID.X ;  /* 0x0000000000fa7919 */ /* 0x000e620000002100 */
[----:B------:R-:W-:Y:S01]  /*1a8f0*/  IMAD.X R69, R108, 0x1, R120, P2 ;  /* 0x000000016c457824 */ /* 0x000fe200010e0678 */
[----:B------:R-:W-:Y:S02]  /*1a900*/  ISETP.GE.AND P2, PT, R110, UR5, PT ;  /* 0x000000056e007c0c */ /* 0x000fe4000bf46270 */
[----:B------:R-:W2:Y:S02]  /*1a910*/  LDL R110, [R1+0x660] ;  /* 0x00066000016e7983 */ /* 0x000ea40000100800 */
[----:B------:R-:W-:-:S02]  /*1a920*/  SEL R70, RZ, 0x4, P2 ;  /* 0x00000004ff467807 */ /* 0x000fc40001000000 */
[----:B------:R3:W-:Y:S01]  /*1a930*/  LDGSTS.E [R3+0x40200], [R68.64], P3 ;  /* 0x4020000044037fae */ /* 0x0007e20009921846 */
[----:B------:R-:W-:-:S03]  /*1a940*/  SGXT.U32 R251, R251, 0x1 ;  /* 0x00000001fbfb781a */ /* 0x000fc60000000000 */
[----:B------:R-:W2:Y:S01]  /*1a950*/  LDL R120, [R1+0x678] ;  /* 0x0006780001787983 */ /* 0x000ea20000100800 */
[----:B-1----:R-:W-:-:S04]  /*1a960*/  SHF.R.U32.HI R250, RZ, 0x6, R250 ;  /* 0x00000006fffa7819 */ /* 0x002fc800000116fa */
[----:B------:R-:W-:Y:S02]  /*1a970*/  SGXT.U32 R250, R250, 0x1 ;  /* 0x00000001fafa781a */ /* 0x000fe40000000000 */
[----:B---3--:R-:W-:Y:S02]  /*1a980*/  IADD3 R68, P2, R116, R109, RZ ;  /* 0x0000006d74447210 */ /* 0x008fe40007f5e0ff */
[----:B------:R-:W-:-:S03]  /*1a990*/  LOP3.LUT R109, R250, 0xe, RZ, 0xfc, !PT ;  /* 0x0000000efa6d7812 */ /* 0x000fc600078efcff */
[----:B------:R-:W-:Y:S01]  /*1a9a0*/  IMAD.X R69, R108, 0x1, R113, P2 ;  /* 0x000000016c457824 */ /* 0x000fe200010e0671 */
[----:B------:R-:W-:Y:S01]  /*1a9b0*/  ISETP.GE.AND P2, PT, R109, UR5, PT ;  /* 0x000000056d007c0c */ /* 0x000fe2000bf46270 */
[----:B------:R-:W1:Y:S04]  /*1a9c0*/  S2R R250, SR_TID.X ;  /* 0x0000000000fa7919 */ /* 0x000e680000002100 */
[----:B------:R-:W3:Y:S04]  /*1a9d0*/  LDL R109, [R1+0x670] ;  /* 0x00067000016d7983 */ /* 0x000ee80000100800 */
[----:B------:R4:W-:Y:S01]  /*1a9e0*/  LDGSTS.E [R3+0x40600], [R68.64], P1 ;  /* 0x4060000044037fae */ /* 0x0009e20008921846 */
[----:B------:R-:W-:-:S03]  /*1a9f0*/  SEL R70, R70, RZ, !P0 ;  /* 0x000000ff46467207 */ /* 0x000fc60004000000 */
[----:B------:R-:W3:Y:S01]  /*1aa00*/  LDL R113, [R1+0x674] ;  /* 0x0006740001717983 */ /* 0x000ee20000100800 */
[----:B-1----:R-:W-:-:S04]  /*1aa10*/  SHF.R.U32.HI R250, RZ, 0x6, R250 ;  /* 0x00000006fffa7819 */ /* 0x002fc800000116fa */
[----:B------:R-:W-:Y:S02]  /*1aa20*/  SGXT.U32 R250, R250, 0x1 ;  /* 0x00000001fafa781a */ /* 0x000fe40000000000 */
[----:B----4-:R-:W-:Y:S02]  /*1aa30*/  IADD3 R68, P1, R116, R112, RZ ;  /* 0x0000007074447210 */ /* 0x010fe40007f3e0ff */
[----:B------:R-:W-:Y:S02]  /*1aa40*/  LOP3.LUT R112, R250, 0x12, RZ, 0xfc, !PT ;  /* 0x00000012fa707812 */ /* 0x000fe400078efcff */
[----:B------:R-:W1:Y:S01]  /*1aa50*/  S2R R250, SR_TID.X ;  /* 0x0000000000fa7919 */ /* 0x000e620000002100 */
[----:B------:R-:W-:Y:S02]  /*1aa60*/  ISETP.NE.U32.AND P3, PT, R70, RZ, PT ;  /* 0x000000ff4600720c */ /* 0x000fe40003f65070 */
[----:B------:R-:W-:Y:S01]  /*1aa70*/  SEL R70, RZ, 0x4, P2 ;  /* 0x00000004ff467807 */ /* 0x000fe20001000000 */
[----:B------:R-:W-:Y:S01]  /*1aa80*/  IMAD.X R69, R108, 0x1, R114, P1 ;  /* 0x000000016c457824 */ /* 0x000fe200008e0672 */
[----:B------:R-:W-:Y:S01]  /*1aa90*/  ISETP.GE.AND P1, PT, R112, UR5, PT ;  /* 0x0000000570007c0c */ /* 0x000fe2000bf26270 */
[----:B------:R-:W4:Y:S01]  /*1aaa0*/  LDL R114, [R1+0x200] ;  /* 0x0002000001727983 */ /* 0x000f220000100800 */
[----:B------:R-:W-:-:S03]  /*1aab0*/  SEL R70, R70, RZ, !P0 ;  /* 0x000000ff46467207 */ /* 0x000fc60004000000 */
[----:B------:R-:W4:Y:S01]  /*1aac0*/  LDL R112, [R1+0x204] ;  /* 0x0002040001707983 */ /* 0x000f220000100800 */
[----:B------:R-:W-:Y:S02]  /*1aad0*/  ISETP.NE.U32.AND P2, PT, R70, RZ, PT ;  /* 0x000000ff4600720c */ /* 0x000fe40003f45070 */
[----:B------:R-:W-:Y:S01]  /*1aae0*/  SEL R70, RZ, 0x4, P1 ;  /* 0x00000004ff467807 */ /* 0x000fe20000800000 */
[----:B------:R1:W-:Y:S02]  /*1aaf0*/  LDGSTS.E [R3+0x40a00], [R68.64], P3 ;  /* 0x40a0000044037fae */ /* 0x0003e40009921846 */
[----:B-1----:R-:W-:Y:S02]  /*1ab00*/  SHF.R.U32.HI R250, RZ, 0x6, R250 ;  /* 0x00000006fffa7819 */ /* 0x002fe400000116fa */
[----:B------:R-:W-:Y:S02]  /*1ab10*/  IADD3 R68, P1, R116, R71, RZ ;  /* 0x0000004774447210 */ /* 0x000fe40007f3e0ff */
[----:B------:R-:W-:-:S04]  /*1ab20*/  SGXT.U32 R250, R250, 0x1 ;  /* 0x00000001fafa781a */ /* 0x000fc80000000000 */
[----:B------:R-:W-:Y:S01]  /*1ab30*/  LOP3.LUT R71, R250, 0x16, RZ, 0xfc, !PT ;  /* 0x00000016fa477812 */ /* 0x000fe200078efcff */
[----:B------:R-:W-:Y:S01]  /*1ab40*/  IMAD.X R69, R108, 0x1, R118, P1 ;  /* 0x000000016c457824 */ /* 0x000fe200008e0676 */
[----:B------:R-:W-:Y:S01]  /*1ab50*/  SEL R70, R70, RZ, !P0 ;  /* 0x000000ff46467207 */ /* 0x000fe20004000000 */
[----:B------:R-:W4:Y:S01]  /*1ab60*/  LDL R118, [R1+0x234] ;  /* 0x0002340001767983 */ /* 0x000f220000100800 */
[----:B------:R-:W-:Y:S02]  /*1ab70*/  ISETP.GE.AND P1, PT, R71, UR5, PT ;  /* 0x0000000547007c0c */ /* 0x000fe4000bf26270 */
[----:B------:R-:W-:Y:S01]  /*1ab80*/  ISETP.NE.U32.AND P3, PT, R70, RZ, PT ;  /* 0x000000ff4600720c */ /* 0x000fe20003f65070 */
[----:B------:R2:W-:Y:S01]  /*1ab90*/  LDGSTS.E [R3+0x40e00], [R68.64], P2 ;  /* 0x40e0000044037fae */ /* 0x0005e20009121846 */
[----:B------:R-:W-:-:S03]  /*1aba0*/  SEL R70, RZ, 0x4, P1 ;  /* 0x00000004ff467807 */ /* 0x000fc60000800000 */
[----:B------:R-:W4:Y:S01]  /*1abb0*/  LDL R71, [R1+0x210] ;  /* 0x0002100001477983 */ /* 0x000f220000100800 */
[----:B------:R-:W-:-:S04]  /*1abc0*/  SEL R70, R70, RZ, !P0 ;  /* 0x000000ff46467207 */ /* 0x000fc80004000000 */
[----:B------:R-:W-:Y:S02]  /*1abd0*/  ISETP.NE.U32.AND P2, PT, R70, RZ, PT ;  /* 0x000000ff4600720c */ /* 0x000fe40003f45070 */
[----:B--2---:R-:W-:Y:S02]  /*1abe0*/  IADD3 R68, P1, R116, R110, RZ ;  /* 0x0000006e74447210 */ /* 0x004fe40007f3e0ff */
[----:B------:R-:W-:-:S03]  /*1abf0*/  LOP3.LUT R110, R251, 0x1a, RZ, 0xfc, !PT ;  /* 0x0000001afb6e7812 */ /* 0x000fc600078efcff */
[----:B------:R-:W-:Y:S02]  /*1ac00*/  IMAD.X R69, R108, 0x1, R111, P1 ;  /* 0x000000016c457824 */ /* 0x000fe400008e066f */
[----:B------:R-:W2:Y:S01]  /*1ac10*/  LDL R111, [R1+0x214] ;  /* 0x00021400016f7983 */ /* 0x000ea20000100800 */
[----:B------:R-:W-:-:S03]  /*1ac20*/  ISETP.GE.AND P1, PT, R110, UR5, PT ;  /* 0x000000056e007c0c */ /* 0x000fc6000bf26270 */
[----:B------:R-:W2:Y:S01]  /*1ac30*/  LDL R110, [R1+0x220] ;  /* 0x00022000016e7983 */ /* 0x000ea20000100800 */
[----:B------:R-:W-:-:S03]  /*1ac40*/  SEL R70, RZ, 0x4, P1 ;  /* 0x00000004ff467807 */ /* 0x000fc60000800000 */
[----:B------:R3:W-:Y:S02]  /*1ac50*/  LDGSTS.E [R3+0x41200], [R68.64], P3 ;  /* 0x4120000044037fae */ /* 0x0007e40009921846 */
[----:B---3--:R-:W-:Y:S02]  /*1ac60*/  IADD3 R68, P1, R116, R109, RZ ;  /* 0x0000006d74447210 */ /* 0x008fe40007f3e0ff */
[----:B------:R-:W3:Y:S04]  /*1ac70*/  LDL R109, [R1+0x67c] ;  /* 0x00067c00016d7983 */ /* 0x000ee80000100800 */
[----:B------:R-:W1:Y:S01]  /*1ac80*/  S2R R251, SR_TID.X ;  /* 0x0000000000fb7919 */ /* 0x000e620000002100 */
[----:B------:R-:W-:Y:S01]  /*1ac90*/  SEL R70, R70, RZ, !P0 ;  /* 0x000000ff46467207 */ /* 0x000fe20004000000 */
[----:B------:R-:W-:Y:S01]  /*1aca0*/  IMAD.X R69, R108, 0x1, R113, P1 ;  /* 0x000000016c457824 */ /* 0x000fe200008e0671 */
[----:B------:R-:W-:Y:S01]  /*1acb0*/  ISETP.GE.AND P1, PT, R117, UR5, PT ;  /* 0x0000000575007c0c */ /* 0x000fe2000bf26270 */
[----:B------:R-:W3:Y:S01]  /*1acc0*/  LDL R113, [R1+0x224] ;  /* 0x0002240001717983 */ /* 0x000ee20000100800 */
[----:B------:R-:W-:-:S02]  /*1acd0*/  ISETP.NE.U32.AND P3, PT, R70, RZ, PT ;  /* 0x000000ff4600720c */ /* 0x000fc40003f65070 */
[----:B------:R-:W-:Y:S01]  /*1ace0*/  SEL R70, RZ, 0x4, P1 ;  /* 0x00000004ff467807 */ /* 0x000fe20000800000 */
[----:B------:R4:W-:Y:S03]  /*1acf0*/  LDGSTS.E [R3+0x41600], [R68.64], P2 ;  /* 0x4160000044037fae */ /* 0x0009e60009121846 */
[----:B------:R-:W-:Y:S01]  /*1ad00*/  SEL R70, R70, RZ, !P0 ;  /* 0x000000ff46467207 */ /* 0x000fe20004000000 */
[----:B------:R-:W3:Y:S01]  /*1ad10*/  LDL R117, [R1+0x260] ;  /* 0x0002600001757983 */ /* 0x000ee20000100800 */
[----:B----4-:R-:W-:-:S03]  /*1ad20*/  IADD3 R68, P1, R116, R114, RZ ;  /* 0x0000007274447210 */ /* 0x010fc60007f3e0ff */
[----:B------:R-:W4:Y:S02]  /*1ad30*/  LDL R114, [R1+0x254] ;  /* 0x0002540001727983 */ /* 0x000f240000100800 */
[----:B------:R-:W-:Y:S01]  /*1ad40*/  IMAD.X R69, R108, 0x1, R112, P1 ;  /* 0x000000016c457824 */ /* 0x000fe200008e0670 */
[----:B-1----:R-:W-:-:S04]  /*1ad50*/  LOP3.LUT R112, R251, 0x1f, RZ, 0xc0, !PT ;  /* 0x0000001ffb707812 */ /* 0x002fc800078ec0ff */
[----:B------:R-:W-:Y:S01]  /*1ad60*/  ISETP.GE.AND P2, PT, R112, UR5, PT ;  /* 0x0000000570007c0c */ /* 0x000fe2000bf46270 */
[----:B------:R1:W-:Y:S01]  /*1ad70*/  LDGSTS.E [R3+0x41a00], [R68.64], P3 ;  /* 0x41a0000044037fae */ /* 0x0003e20009921846 */
[----:B------:R-:W-:-:S03]  /*1ad80*/  ISETP.NE.U32.AND P1, PT, R70, RZ, PT ;  /* 0x000000ff4600720c */ /* 0x000fc60003f25070 */
[----:B------:R-:W4:Y:S01]  /*1ad90*/  LDL R112, [R1+0x244] ;  /* 0x0002440001707983 */ /* 0x000f220000100800 */
[----:B-1----:R-:W-:Y:S02]  /*1ada0*/  SEL R68, RZ, 0x4, P2 ;  /* 0x00000004ff447807 */ /* 0x002fe40001000000 */
[----:B------:R-:W-:Y:S02]  /*1adb0*/  IADD3 R70, P2, R116, R71, RZ ;  /* 0x0000004774467210 */ /* 0x000fe40007f5e0ff */
[----:B------:R-:W-:-:S04]  /*1adc0*/  SEL R68, R68, RZ, !P0 ;  /* 0x000000ff44447207 */ /* 0x000fc80004000000 */
[----:B------:R-:W-:Y:S01]  /*1add0*/  ISETP.NE.U32.AND P0, PT, R68, RZ, PT ;  /* 0x000000ff4400720c */ /* 0x000fe20003f05070 */
[----:B--2---:R-:W-:Y:S02]  /*1ade0*/  IMAD.X R71, R108, 0x1, R111, P2 ;  /* 0x000000016c477824 */ /* 0x004fe400010e066f */
[----:B------:R-:W2:Y:S04]  /*1adf0*/  LDL R111, [R1+0x264] ;  /* 0x00026400016f7983 */ /* 0x000ea80000100800 */
[----:B------:R1:W-:Y:S01]  /*1ae00*/  LDGSTS.E [R3+0x41e00], [R70.64], P1 ;  /* 0x41e0000046037fae */ /* 0x0003e20008921846 */
[----:B------:R-:W-:-:S03]  /*1ae10*/  IADD3 R68, P2, R0, R120, RZ ;  /* 0x0000007800447210 */ /* 0x000fc60007f5e0ff */
[----:B------:R-:W2:Y:S04]  /*1ae20*/  LDL R120, [R1+0x290] ;  /* 0x0002900001787983 */ /* 0x000ea80000100800 */
[----:B------:R-:W0:Y:S01]  /*1ae30*/  LDGDEPBAR ;  /* 0x00000000000079af */ /* 0x000e220000000000 */
[----:B-1----:R-:W-:-:S03]  /*1ae40*/  IADD3 R70, P1, R0, R110, RZ ;  /* 0x0000006e00467210 */ /* 0x002fc60007f3e0ff */
[----:B------:R-:W2:Y:S01]  /*1ae50*/  LDL R110, [R1+0x280] ;  /* 0x00028000016e7983 */ /* 0x000ea20000100800 */
[----:B---3--:R-:W-:-:S03]  /*1ae60*/  IMAD.X R69, R2, 0x1, R109, P2 ;  /* 0x0000000102457824 */ /* 0x008fc600010e066d */
[----:B------:R-:W3:Y:S01]  /*1ae70*/  LDL R109, [R1+0x274] ;  /* 0x00027400016d7983 */ /* 0x000ee20000100800 */
[----:B------:R-:W-:Y:S02]  /*1ae80*/  IMAD R3, R115, 0x10000, R252 ;  /* 0x0001000073037824 */ /* 0x000fe400078e02fc */
[----:B------:R-:W-:-:S03]  /*1ae90*/  IMAD.X R71, R2, 0x1, R113, P1 ;  /* 0x0000000102477824 */ /* 0x000fc600008e0671 */
[----:B------:R1:W-:Y:S04]  /*1aea0*/  LDGSTS.E [R3], [R68.64], P0 ;  /* 0x0000000044037fae */ /* 0x0003e80008121846 */
[----:B------:R-:W3:Y:S04]  /*1aeb0*/  LDL R113, [R1+0x284] ;  /* 0x0002840001717983 */ /* 0x000ee80000100800 */
[----:B------:R1:W-:Y:S02]  /*1aec0*/  LDGSTS.E [R3+0x400], [R70.64], P0 ;  /* 0x0040000046037fae */ /* 0x0003e40008121846 */
[----:B-1----:R-:W-:-:S02]  /*1aed0*/  IADD3 R68, P1, R0, R122, RZ ;  /* 0x0000007a00447210 */ /* 0x002fc40007f3e0ff */
[----:B------:R-:W3:Y:S01]  /*1aee0*/  LDL R122, [R1+0x2a0] ;  /* 0x0002a000017a7983 */ /* 0x000ee20000100800 */
[----:B------:R-:W-:-:S03]  /*1aef0*/  IADD3 R70, P2, R0, R119, RZ ;  /* 0x0000007700467210 */ /* 0x000fc60007f5e0ff */
[----:B------:R-:W3:Y:S01]  /*1af00*/  LDL R119, [R1+0x294] ;  /* 0x0002940001777983 */ /* 0x000ee20000100800 */
[----:B------:R-:W-:-:S03]  /*1af10*/  IMAD.X R69, R2, 0x1, R118, P1 ;  /* 0x0000000102457824 */ /* 0x000fc600008e0676 */
[----:B------:R-:W3:Y:S04]  /*1af20*/  LDL R118, [R1+0x2a4] ;  /* 0x0002a40001767983 */ /* 0x000ee80000100800 */
[----:B------:R1:W-:Y:S02]  /*1af30*/  LDGSTS.E [R3+0x800], [R68.64], P0 ;  /* 0x0080000044037fae */ /* 0x0003e40008121846 */
[----:B-1----:R-:W-:Y:S02]  /*1af40*/  IADD3 R68, P1, R0, R123, RZ ;  /* 0x0000007b00447210 */ /* 0x002fe40007f3e0ff */
[----:B------:R-:W3:Y:S01]  /*1af50*/  LDL R123, [R1+0x2c0] ;  /* 0x0002c000017b7983 */ /* 0x000ee20000100800 */
[----:B----4-:R-:W-:-:S03]  /*1af60*/  IMAD.X R71, R2, 0x1, R112, P2 ;  /* 0x0000000102477824 */ /* 0x010fc600010e0670 */
[----:B------:R-:W4:Y:S04]  /*1af70*/  LDL R112, [R1+0x2b0] ;  /* 0x0002b00001707983 */ /* 0x000f280000100800 */
[----:B------:R1:W-:Y:S01]  /*1af80*/  LDGSTS.E [R3+0xc00], [R70.64], P0 ;  /* 0x00c0000046037fae */ /* 0x0003e20008121846 */
[----:B------:R-:W-:-:S03]  /*1af90*/  IMAD.X R69, R2, 0x1, R114, P1 ;  /* 0x0000000102457824 */ /* 0x000fc600008e0672 */
[----:B------:R-:W4:Y:S04]  /*1afa0*/  LDL R114, [R1+0x2c4] ;  /* 0x0002c40001727983 */ /* 0x000f280000100800 */
[----:B------:R1:W-:Y:S02]  /*1afb0*/  LDGSTS.E [R3+0x1000], [R68.64], P0 ;  /* 0x0100000044037fae */ /* 0x0003e40008121846 */
[C---:B-1----:R-:W-:Y:S02]  /*1afc0*/  IADD3 R70, P2, R0.reuse, R117, RZ ;  /* 0x0000007500467210 */ /* 0x042fe40007f5e0ff */
[----:B------:R-:W4:Y:S01]  /*1afd0*/  LDL R117, [R1+0x2b4] ;  /* 0x0002b40001757983 */ /* 0x000f220000100800 */
[----:B------:R-:W-:-:S03]  /*1afe0*/  IADD3 R68, P1, R0, R121, RZ ;  /* 0x0000007900447210 */ /* 0x000fc60007f3e0ff */
[----:B------:R-:W4:Y:S01]  /*1aff0*/  LDL R121, [R1+0x2e0] ;  /* 0x0002e00001797983 */ /* 0x000f220000100800 */
[----:B--2---:R-:W-:-:S03]  /*1b000*/  IMAD.X R71, R2, 0x1, R111, P2 ;  /* 0x0000000102477824 */ /* 0x004fc600010e066f */
[----:B------:R-:W2:Y:S04]  /*1b010*/  LDL R111, [R1+0x2d0] ;  /* 0x0002d000016f7983 */ /* 0x000ea80000100800 */
[----:B------:R1:W-:Y:S02]  /*1b020*/  LDGSTS.E [R3+0x1400], [R70.64], P0 ;  /* 0x0140000046037fae */ /* 0x0003e40008121846 */
[----:B-1----:R-:W-:Y:S02]  /*1b030*/  IADD3 R70, P2, R0, R110, RZ ;  /* 0x0000006e00467210 */ /* 0x002fe40007f5e0ff */
[----:B------:R-:W2:Y:S01]  /*1b040*/  LDL R110, [R1+0x2d4] ;  /* 0x0002d400016e7983 */ /* 0x000ea20000100800 */
[----:B---3--:R-:W-:-:S03]  /*1b050*/  IMAD.X R69, R2, 0x1, R109, P1 ;  /* 0x0000000102457824 */ /* 0x008fc600008e066d */
[----:B------:R-:W3:Y:S04]  /*1b060*/  LDL R109, [R1+0x2e4] ;  /* 0x0002e400016d7983 */ /* 0x000ee80000100800 */
[----:B------:R1:W-:Y:S01]  /*1b070*/  LDGSTS.E [R3+0x1800], [R68.64], P0 ;  /* 0x0180000044037fae */ /* 0x0003e20008121846 */
[----:B------:R-:W-:-:S03]  /*1b080*/  IMAD.X R71, R2, 0x1, R113, P2 ;  /* 0x0000000102477824 */ /* 0x000fc600010e0671 */
[----:B------:R-:W3:Y:S04]  /*1b090*/  LDL R113, [R1+0x2f0] ;  /* 0x0002f00001717983 */ /* 0x000ee80000100800 */
[----:B------:R1:W-:Y:S02]  /*1b0a0*/  LDGSTS.E [R3+0x1c00], [R70.64], P0 ;  /* 0x01c0000046037fae */ /* 0x0003e40008121846 */
[C---:B-1----:R-:W-:Y:S02]  /*1b0b0*/  IADD3 R68, P1, R0.reuse, R120, RZ ;  /* 0x0000007800447210 */ /* 0x042fe40007f3e0ff */
[----:B------:R-:W3:Y:S01]  /*1b0c0*/  LDL R120, [R1+0x300] ;  /* 0x0003000001787983 */ /* 0x000ee20000100800 */
[----:B------:R-:W-:Y:S02]  /*1b0d0*/  IADD3 R70, P2, R0, R122, RZ ;  /* 0x0000007a00467210 */ /* 0x000fe40007f5e0ff */
[C---:B------:R-:W-:Y:S01]  /*1b0e0*/  IMAD.X R69, R2.reuse, 0x1, R119, P1 ;  /* 0x0000000102457824 */ /* 0x040fe200008e0677 */
[----:B------:R-:W3:Y:S04]  /*1b0f0*/  LDL R122, [R1+0x2f4] ;  /* 0x0002f400017a7983 */ /* 0x000ee80000100800 */
[----:B------:R-:W3:Y:S01]  /*1b100*/  LDL R119, [R1+0x304] ;  /* 0x0003040001777983 */ /* 0x000ee20000100800 */
[----:B------:R-:W-:-:S03]  /*1b110*/  IMAD.X R71, R2, 0x1, R118, P2 ;  /* 0x0000000102477824 */ /* 0x000fc600010e0676 */
[----:B------:R4:W-:Y:S04]  /*1b120*/  LDGSTS.E [R3+0x2000], [R68.64], P0 ;  /* 0x0200000044037fae */ /* 0x0009e80008121846 */
[----:B------:R-:W3:Y:S04]  /*1b130*/  LDL R118, [R1+0x310] ;  /* 0x0003100001767983 */ /* 0x000ee80000100800 */
[----:B------:R1:W-:Y:S01]  /*1b140*/  LDGSTS.E [R3+0x2400], [R70.64], P0 ;  /* 0x0240000046037fae */ /* 0x0003e20008121846 */
[----:B----4-:R-:W-:-:S03]  /*1b150*/  IADD3 R68, P1, R0, R112, RZ ;  /* 0x0000007000447210 */ /* 0x010fc60007f3e0ff */
[----:B------:R-:W4:Y:S01]  /*1b160*/  LDL R112, [R1+0x320] ;  /* 0x0003200001707983 */ /* 0x000f220000100800 */
[----:B-1----:R-:W-:-:S03]  /*1b170*/  IADD3 R70, P2, R0, R123, RZ ;  /* 0x0000007b00467210 */ /* 0x002fc60007f5e0ff */
[----:B------:R-:W4:Y:S02]  /*1b180*/  LDL R123, [R1+0x314] ;  /* 0x00031400017b7983 */ /* 0x000f240000100800 */
[C---:B------:R-:W-:Y:S02]  /*1b190*/  IMAD.X R71, R2.reuse, 0x1, R114, P2 ;  /* 0x0000000102477824 */ /* 0x040fe400010e0672 */
[----:B------:R-:W4:Y:S01]  /*1b1a0*/  LDL R114, [R1+0x330] ;  /* 0x0003300001727983 */ /* 0x000f220000100800 */
[----:B------:R-:W-:-:S03]  /*1b1b0*/  IMAD.X R69, R2, 0x1, R117, P1 ;  /* 0x0000000102457824 */ /* 0x000fc600008e0675 */
[----:B------:R-:W4:Y:S04]  /*1b1c0*/  LDL R117, [R1+0x324] ;  /* 0x0003240001757983 */ /* 0x000f280000100800 */
[----:B------:R2:W-:Y:S04]  /*1b1d0*/  LDGSTS.E [R3+0x2800], [R68.64], P0 ;  /* 0x0280000044037fae */ /* 0x0005e80008121846 */
[----:B------:R1:W-:Y:S02]  /*1b1e0*/  LDGSTS.E [R3+0x2c00], [R70.64], P0 ;  /* 0x02c0000046037fae */ /* 0x0003e40008121846 */
[----:B-1----:R-:W-:-:S02]  /*1b1f0*/  IADD3 R70, P2, R0, R121, RZ ;  /* 0x0000007900467210 */ /* 0x002fc40007f5e0ff */
[----:B------:R-:W4:Y:S01]  /*1b200*/  LDL R121, [R1+0x334] ;  /* 0x0003340001797983 */ /* 0x000f220000100800 */
[----:B--2---:R-:W-:-:S03]  /*1b210*/  IADD3 R68, P1, R0, R111, RZ ;  /* 0x0000006f00447210 */ /* 0x004fc60007f3e0ff */
[----:B------:R-:W2:Y:S02]  /*1b220*/  LDL R111, [R1+0x340] ;  /* 0x00034000016f7983 */ /* 0x000ea40000100800 */
[C---:B------:R-:W-:Y:S02]  /*1b230*/  IMAD.X R69, R2.reuse, 0x1, R110, P1 ;  /* 0x0000000102457824 */ /* 0x040fe400008e066e */
[----:B------:R-:W2:Y:S04]  /*1b240*/  LDL R110, [R1+0x344] ;  /* 0x00034400016e7983 */ /* 0x000ea80000100800 */
[----:B------:R1:W-:Y:S01]  /*1b250*/  LDGSTS.E [R3+0x3000], [R68.64], P0 ;  /* 0x0300000044037fae */ /* 0x0003e20008121846 */
[----:B---3--:R-:W-:-:S03]  /*1b260*/  IMAD.X R71, R2, 0x1, R109, P2 ;  /* 0x0000000102477824 */ /* 0x008fc600010e066d */
[----:B------:R-:W3:Y:S04]  /*1b270*/  LDL R109, [R1+0x350] ;  /* 0x00035000016d7983 */ /* 0x000ee80000100800 */
[----:B------:R1:W-:Y:S02]  /*1b280*/  LDGSTS.E [R3+0x3400], [R70.64], P0 ;  /* 0x0340000046037fae */ /* 0x0003e40008121846 */
[C---:B-1----:R-:W-:Y:S02]  /*1b290*/  IADD3 R68, P1, R0.reuse, R113, RZ ;  /* 0x0000007100447210 */ /* 0x042fe40007f3e0ff */
[----:B------:R-:W3:Y:S01]  /*1b2a0*/  LDL R113, [R1+0x360] ;  /* 0x0003600001717983 */ /* 0x000ee20000100800 */
[----:B------:R-:W-:-:S03]  /*1b2b0*/  IADD3 R70, P2, R0, R120, RZ ;  /* 0x0000007800467210 */ /* 0x000fc60007f5e0ff */
[----:B------:R-:W3:Y:S01]  /*1b2c0*/  LDL R120, [R1+0x354] ;  /* 0x0003540001787983 */ /* 0x000ee20000100800 */
[----:B------:R-:W-:-:S03]  /*1b2d0*/  IMAD.X R69, R2, 0x1, R122, P1 ;  /* 0x0000000102457824 */ /* 0x000fc600008e067a */
[----:B------:R-:W3:Y:S01]  /*1b2e0*/  LDL R122, [R1+0x364] ;  /* 0x00036400017a7983 */ /* 0x000ee20000100800 */
[----:B------:R-:W-:-:S03]  /*1b2f0*/  IMAD.X R71, R2, 0x1, R119, P2 ;  /* 0x0000000102477824 */ /* 0x000fc600010e0677 */
[----:B------:R-:W3:Y:S04]  /*1b300*/  LDL R119, [R1+0x370] ;  /* 0x0003700001777983 */ /* 0x000ee80000100800 */
[----:B------:R1:W-:Y:S04]  /*1b310*/  LDGSTS.E [R3+0x3800], [R68.64], P0 ;  /* 0x0380000044037fae */ /* 0x0003e80008121846 */
[----:B------:R4:W-:Y:S01]  /*1b320*/  LDGSTS.E [R3+0x3c00], [R70.64], P0 ;  /* 0x03c0000046037fae */ /* 0x0009e20008121846 */
[----:B-1----:R-:W-:-:S03]  /*1b330*/  IADD3 R68, P1, R0, R118, RZ ;  /* 0x0000007600447210 */ /* 0x002fc60007f3e0ff */
[----:B------:R-:W3:Y:S01]  /*1b340*/  LDL R118, [R1+0x380] ;  /* 0x0003800001767983 */ /* 0x000ee20000100800 */
[----:B----4-:R-:W-:-:S03]  /*1b350*/  IADD3 R70, P2, R0, R112, RZ ;  /* 0x0000007000467210 */ /* 0x010fc60007f5e0ff */
[----:B------:R-:W4:Y:S01]  /*1b360*/  LDL R112, [R1+0x374] ;  /* 0x0003740001707983 */ /* 0x000f220000100800 */
[----:B------:R-:W-:-:S03]  /*1b370*/  IMAD.X R69, R2, 0x1, R123, P1 ;  /* 0x0000000102457824 */ /* 0x000fc600008e067b */
[----:B------:R-:W4:Y:S04]  /*1b380*/  LDL R123, [R1+0x384] ;  /* 0x00038400017b7983 */ /* 0x000f280000100800 */
[----:B------:R1:W-:Y:S01]  /*1b390*/  LDGSTS.E [R3+0x4000], [R68.64], P0 ;  /* 0x0400000044037fae */ /* 0x0003e20008121846 */
[----:B------:R-:W-:-:S03]  /*1b3a0*/  IMAD.X R71, R2, 0x1, R117, P2 ;  /* 0x0000000102477824 */ /* 0x000fc600010e0675 */
[----:B------:R-:W4:Y:S01]  /*1b3b0*/  LDL R117, [R1+0x390] ;  /* 0x0003900001757983 */ /* 0x000f220000100800 */
[----:B-1----:R-:W-:-:S03]  /*1b3c0*/  IADD3 R68, P1, R0, R114, RZ ;  /* 0x0000007200447210 */ /* 0x002fc60007f3e0ff */
[----:B------:R2:W-:Y:S04]  /*1b3d0*/  LDGSTS.E [R3+0x4400], [R70.64], P0 ;  /* 0x0440000046037fae */ /* 0x0005e80008121846 */
[----:B------:R-:W4:Y:S01]  /*1b3e0*/  LDL R114, [R1+0x3a0] ;  /* 0x0003a00001727983 */ /* 0x000f220000100800 */
[----:B------:R-:W-:-:S03]  /*1b3f0*/  IMAD.X R69, R2, 0x1, R121, P1 ;  /* 0x0000000102457824 */ /* 0x000fc600008e0679 */
[----:B------:R-:W4:Y:S04]  /*1b400*/  LDL R121, [R1+0x3a4] ;  /* 0x0003a40001797983 */ /* 0x000f280000100800 */
[----:B------:R3:W-:Y:S01]  /*1b410*/  LDGSTS.E [R3+0x4800], [R68.64], P0 ;  /* 0x0480000044037fae */ /* 0x0007e20008121846 */
[----:B--2---:R-:W-:-:S03]  /*1b420*/  IADD3 R70, P2, R0, R111, RZ ;  /* 0x0000006f00467210 */ /* 0x004fc60007f5e0ff */
[----:B------:R-:W2:Y:S02]  /*1b430*/  LDL R111, [R1+0x394] ;  /* 0x00039400016f7983 */ /* 0x000ea40000100800 */
[----:B------:R-:W-:Y:S02]  /*1b440*/  IMAD.X R71, R2, 0x1, R110, P2 ;  /* 0x0000000102477824 */ /* 0x000fe400010e066e */
[----:B------:R-:W2:Y:S04]  /*1b450*/  LDL R110, [R1+0x3b0] ;  /* 0x0003b000016e7983 */ /* 0x000ea80000100800 */
[----:B------:R1:W-:Y:S01]  /*1b460*/  LDGSTS.E [R3+0x4c00], [R70.64], P0 ;  /* 0x04c0000046037fae */ /* 0x0003e20008121846 */
[----:B---3--:R-:W-:-:S03]  /*1b470*/  IADD3 R68, P1, R0, R109, RZ ;  /* 0x0000006d00447210 */ /* 0x008fc60007f3e0ff */
[----:B------:R-:W3:Y:S01]  /*1b480*/  LDL R109, [R1+0x3c0] ;  /* 0x0003c000016d7983 */ /* 0x000ee20000100800 */
[----:B-1----:R-:W-:-:S03]  /*1b490*/  IADD3 R70, P2, R0, R113, RZ ;  /* 0x0000007100467210 */ /* 0x002fc60007f5e0ff */
[----:B------:R-:W3:Y:S01]  /*1b4a0*/  LDL R113, [R1+0x3b4] ;  /* 0x0003b40001717983 */ /* 0x000ee20000100800 */
[----:B------:R-:W-:-:S03]  /*1b4b0*/  IMAD.X R69, R2, 0x1, R120, P1 ;  /* 0x0000000102457824 */ /* 0x000fc600008e0678 */
[----:B------:R-:W3:Y:S04]  /*1b4c0*/  LDL R120, [R1+0x3c4] ;  /* 0x0003c40001787983 */ /* 0x000ee80000100800 */
[----:B------:R1:W-:Y:S01]  /*1b4d0*/  LDGSTS.E [R3+0x5000], [R68.64], P0 ;  /* 0x0500000044037fae */ /* 0x0003e20008121846 */
[----:B------:R-:W-:-:S03]  /*1b4e0*/  IMAD.X R71, R2, 0x1, R122, P2 ;  /* 0x0000000102477824 */ /* 0x000fc600010e067a */
[----:B------:R-:W3:Y:S04]  /*1b4f0*/  LDL R122, [R1+0x3d0] ;  /* 0x0003d000017a7983 */ /* 0x000ee80000100800 */
[----:B------:R4:W-:Y:S01]  /*1b500*/  LDGSTS.E [R3+0x5400], [R70.64], P0 ;  /* 0x0540000046037fae */ /* 0x0009e20008121846 */
[----:B-1----:R-:W-:-:S03]  /*1b510*/  IADD3 R68, P1, R0, R119, RZ ;  /* 0x0000007700447210 */ /* 0x002fc60007f3e0ff */
[----:B------:R-:W3:Y:S01]  /*1b520*/  LDL R119, [R1+0x3e0] ;  /* 0x0003e00001777983 */ /* 0x000ee20000100800 */
[----:B----4-:R-:W-:-:S03]  /*1b530*/  IADD3 R70, P2, R0, R118, RZ ;  /* 0x0000007600467210 */ /* 0x010fc60007f5e0ff */
[----:B------:R-:W4:Y:S01]  /*1b540*/  LDL R118, [R1+0x3d4] ;  /* 0x0003d40001767983 */ /* 0x000f220000100800 */
[----:B------:R-:W-:-:S03]  /*1b550*/  IMAD.X R69, R2, 0x1, R112, P1 ;  /* 0x0000000102457824 */ /* 0x000fc600008e0670 */
[----:B------:R-:W4:Y:S01]  /*1b560*/  LDL R112, [R1+0x3e4] ;  /* 0x0003e40001707983 */ /* 0x000f220000100800 */
[----:B------:R-:W-:-:S03]  /*1b570*/  IMAD.X R71, R2, 0x1, R123, P2 ;  /* 0x0000000102477824 */ /* 0x000fc600010e067b */
[----:B------:R1:W-:Y:S04]  /*1b580*/  LDGSTS.E [R3+0x5800], [R68.64], P0 ;  /* 0x0580000044037fae */ /* 0x0003e80008121846 */
[----:B------:R-:W4:Y:S04]  /*1b590*/  LDL R123, [R1+0x3f0] ;  /* 0x0003f000017b7983 */ /* 0x000f280000100800 */
[----:B------:R1:W-:Y:S02]  /*1b5a0*/  LDGSTS.E [R3+0x5c00], [R70.64], P0 ;  /* 0x05c0000046037fae */ /* 0x0003e40008121846 */
[----:B-1----:R-:W-:-:S02]  /*1b5b0*/  IADD3 R68, P1, R0, R117, RZ ;  /* 0x0000007500447210 */ /* 0x002fc40007f3e0ff */
[----:B------:R-:W4:Y:S01]  /*1b5c0*/  LDL R117, [R1+0x400] ;  /* 0x0004000001757983 */ /* 0x000f220000100800 */
[----:B------:R-:W-:-:S03]  /*1b5d0*/  IADD3 R70, P2, R0, R114, RZ ;  /* 0x0000007200467210 */ /* 0x000fc60007f5e0ff */
[----:B------:R-:W4:Y:S02]  /*1b5e0*/  LDL R114, [R1+0x3f4] ;  /* 0x0003f40001727983 */ /* 0x000f240000100800 */
[C---:B------:R-:W-:Y:S02]  /*1b5f0*/  IMAD.X R71, R2.reuse, 0x1, R121, P2 ;  /* 0x0000000102477824 */ /* 0x040fe400010e0679 */
[----:B------:R-:W4:Y:S01]  /*1b600*/  LDL R121, [R1+0x430] ;  /* 0x0004300001797983 */ /* 0x000f220000100800 */
[----:B--2---:R-:W-:-:S03]  /*1b610*/  IMAD.X R69, R2, 0x1, R111, P1 ;  /* 0x0000000102457824 */ /* 0x004fc600008e066f */
[----:B------:R-:W2:Y:S04]  /*1b620*/  LDL R111, [R1+0x404] ;  /* 0x00040400016f7983 */ /* 0x000ea80000100800 */
[----:B------:R1:W-:Y:S04]  /*1b630*/  LDGSTS.E [R3+0x6000], [R68.64], P0 ;  /* 0x0600000044037fae */ /* 0x0003e80008121846 */
[----:B------:R3:W-:Y:S01]  /*1b640*/  LDGSTS.E [R3+0x6400], [R70.64], P0 ;  /* 0x0640000046037fae */ /* 0x0007e20008121846 */
[----:B-1----:R-:W-:-:S03]  /*1b650*/  IADD3 R68, P1, R0, R110, RZ ;  /* 0x0000006e00447210 */ /* 0x002fc60007f3e0ff */
[----:B------:R-:W2:Y:S01]  /*1b660*/  LDL R110, [R1+0x420] ;  /* 0x00042000016e7983 */ /* 0x000ea20000100800 */
[----:B---3--:R-:W-:-:S03]  /*1b670*/  IADD3 R70, P2, R0, R109, RZ ;  /* 0x0000006d00467210 */ /* 0x008fc60007f5e0ff */
[----:B------:R-:W3:Y:S01]  /*1b680*/  LDL R109, [R1+0x414] ;  /* 0x00041400016d7983 */ /* 0x000ee20000100800 */
[----:B------:R-:W-:-:S03]  /*1b690*/  IMAD.X R69, R2, 0x1, R113, P1 ;  /* 0x0000000102457824 */ /* 0x000fc600008e0671 */
[----:B------:R-:W3:Y:S04]  /*1b6a0*/  LDL R113, [R1+0x424] ;  /* 0x0004240001717983 */ /* 0x000ee80000100800 */
[----:B------:R1:W-:Y:S01]  /*1b6b0*/  LDGSTS.E [R3+0x6800], [R68.64], P0 ;  /* 0x0680000044037fae */ /* 0x0003e20008121846 */
[----:B------:R-:W-:-:S03]  /*1b6c0*/  IMAD.X R71, R2, 0x1, R120, P2 ;  /* 0x0000000102477824 */ /* 0x000fc600010e0678 */
[----:B------:R-:W3:Y:S04]  /*1b6d0*/  LDL R120, [R1+0x440] ;  /* 0x0004400001787983 */ /* 0x000ee80000100800 */
[----:B------:R1:W-:Y:S02]  /*1b6e0*/  LDGSTS.E [R3+0x6c00], [R70.64], P0 ;  /* 0x06c0000046037fae */ /* 0x0003e40008121846 */
[C---:B-1----:R-:W-:Y:S02]  /*1b6f0*/  IADD3 R68, P1, R0.reuse, R122, RZ ;  /* 0x0000007a00447210 */ /* 0x042fe40007f3e0ff */
[----:B------:R-:W3:Y:S01]  /*1b700*/  LDL R122, [R1+0x444] ;  /* 0x00044400017a7983 */ /* 0x000ee20000100800 */
[----:B------:R-:W-:-:S03]  /*1b710*/  IADD3 R70, P2, R0, R119, RZ ;  /* 0x0000007700467210 */ /* 0x000fc60007f5e0ff */
        /* <DEDUP_REMOVED lines=11> */
[----:B------:R-:W-:-:S03]  /*1b7d0*/  IMAD.X R69, R2, 0x1, R114, P1 ;  /* 0x0000000102457824 */ /* 0x000fc600008e0672 */
[----:B------:R-:W4:Y:S04]  /*1b7e0*/  LDL R114, [R1+0x480] ;  /* 0x0004800001727983 */ /* 0x000f280000100800 */
[----:B------:R1:W-:Y:S02]  /*1b7f0*/  LDGSTS.E [R3+0x7800], [R68.64], P0 ;  /* 0x0780000044037fae */ /* 0x0003e40008121846 */
[----:B-1----:R-:W-:Y:S02]  /*1b800*/  IADD3 R68, P1, R0, R124, RZ ;  /* 0x0000007c00447210 */ /* 0x002fe40007f3e0ff */
        /* <DEDUP_REMOVED lines=25> */
[----:B------:R-:W4:Y:S01]  /*1b9a0*/  LDL R118, [R1+0x4b4] ;  /* 0x0004b40001767983 */ /* 0x000f220000100800 */
[----:B------:R-:W-:-:S03]  /*1b9b0*/  IMAD.X R69, R2, 0x1, R117, P1 ;  /* 0x0000000102457824 */ /* 0x000fc600008e0675 */
[----:B------:R-:W4:Y:S04]  /*1b9c0*/  LDL R117, [R1+0x4c4] ;  /* 0x0004c40001757983 */ /* 0x000f280000100800 */
[----:B------:R2:W-:Y:S01]  /*1b9d0*/  LDGSTS.E [R3+0x9000], [R68.64], P0 ;  /* 0x0900000044037fae */ /* 0x0005e20008121846 */
[----:B------:R-:W-:-:S03]  /*1b9e0*/  IMAD.X R71, R2, 0x1, R123, P2 ;  /* 0x0000000102477824 */ /* 0x000fc600010e067b */
[----:B------:R-:W4:Y:S04]  /*1b9f0*/  LDL R123, [R1+0x4d4] ;  /* 0x0004d400017b7983 */ /* 0x000f280000100800 */
[----:B------:R1:W-:Y:S02]  /*1ba00*/  LDGSTS.E [R3+0x9400], [R70.64], P0 ;  /* 0x0940000046037fae */ /* 0x0003e40008121846 */
[C---:B-1----:R-:W-:Y:S02]  /*1ba10*/  IADD3 R70, P2, R0.reuse, R114, RZ ;  /* 0x0000007200467210 */ /* 0x042fe40007f5e0ff */
        /* <DEDUP_REMOVED lines=21> */
[----:B----4-:R-:W-:-:S03]  /*1bb70*/  IADD3 R68, P1, R0, R112, RZ ;  /* 0x0000007000447210 */ /* 0x010fc60007f3e0ff */
[----:B------:R-:W4:Y:S02]  /*1bb80*/  LDL R112, [R1+0x514] ;  /* 0x0005140001707983 */ /* 0x000f240000100800 */
[C---:B------:R-:W-:Y:S02]  /*1bb90*/  IMAD.X R69, R2.reuse, 0x1, R118, P1 ;  /* 0x0000000102457824 */ /* 0x040fe400008e0676 */
        /* <DEDUP_REMOVED lines=12> */
[----:B------:R-:W-:-:S03]  /*1bc60*/  IMAD.X R71, R2, 0x1, R110, P2 ;  /* 0x0000000102477824 */ /* 0x000fc600010e066e */
        /* <DEDUP_REMOVED lines=15> */
[----:B------:R-:W3:Y:S02]  /*1bd60*/  LDL R119, [R1+0x574] ;  /* 0x0005740001777983 */ /* 0x000ee40000100800 */
[C---:B------:R-:W-:Y:S02]  /*1bd70*/  IMAD.X R71, R2.reuse, 0x1, R122, P2 ;  /* 0x0000000102477824 */ /* 0x040fe400010e067a */
[----:B------:R-:W3:Y:S01]  /*1bd80*/  LDL R122, [R1+0x59c] ;  /* 0x00059c00017a7983 */ /* 0x000ee20000100800 */
[----:B----4-:R-:W-:-:S03]  /*1bd90*/  IMAD.X R69, R2, 0x1, R112, P1 ;  /* 0x0000000102457824 */ /* 0x010fc600008e0670 */
[----:B------:R-:W4:Y:S04]  /*1bda0*/  LDL R112, [R1+0x58c] ;  /* 0x00058c0001707983 */ /* 0x000f280000100800 */
[----:B------:R1:W-:Y:S04]  /*1bdb0*/  LDGSTS.E [R3+0xc000], [R68.64], P0 ;  /* 0x0c00000044037fae */ /* 0x0003e80008121846 */
[----:B------:R1:W-:Y:S02]  /*1bdc0*/  LDGSTS.E [R3+0xc400], [R70.64], P0 ;  /* 0x0c40000046037fae */ /* 0x0003e40008121846 */
[----:B-1----:R-:W-:-:S02]  /*1bdd0*/  IADD3 R68, P1, R0, R118, RZ ;  /* 0x0000007600447210 */ /* 0x002fc40007f3e0ff */
[----:B------:R-:W4:Y:S01]  /*1bde0*/  LDL R118, [R1+0x598] ;  /* 0x0005980001767983 */ /* 0x000f220000100800 */
[----:B------:R-:W-:-:S03]  /*1bdf0*/  IADD3 R70, P2, R0, R117, RZ ;  /* 0x0000007500467210 */ /* 0x000fc60007f5e0ff */
[----:B------:R-:W4:Y:S01]  /*1be00*/  LDL R117, [R1+0x5a8] ;  /* 0x0005a80001757983 */ /* 0x000f220000100800 */
[----:B--2---:R-:W-:-:S03]  /*1be10*/  IMAD.X R69, R2, 0x1, R111, P1 ;  /* 0x0000000102457824 */ /* 0x004fc600008e066f */
[----:B------:R-:W2:Y:S04]  /*1be20*/  LDL R111, [R1+0x5ac] ;  /* 0x0005ac00016f7983 */ /* 0x000ea80000100800 */
[----:B------:R1:W-:Y:S01]  /*1be30*/  LDGSTS.E [R3+0xc800], [R68.64], P0 ;  /* 0x0c80000044037fae */ /* 0x0003e20008121846 */
[----:B------:R-:W-:-:S03]  /*1be40*/  IMAD.X R71, R2, 0x1, R123, P2 ;  /* 0x0000000102477824 */ /* 0x000fc600010e067b */
[----:B------:R-:W2:Y:S04]  /*1be50*/  LDL R123, [R1+0x5bc] ;  /* 0x0005bc00017b7983 */ /* 0x000ea80000100800 */
        /* <DEDUP_REMOVED lines=18> */
[----:B----4-:R-:W-:-:S03]  /*1bf80*/  IMAD.X R71, R2, 0x1, R112, P2 ;  /* 0x0000000102477824 */ /* 0x010fc600010e0670 */
[----:B------:R-:W4:Y:S04]  /*1bf90*/  LDL R112, [R1+0x608] ;  /* 0x0006080001707983 */ /* 0x000f280000100800 */
[----:B------:R1:W-:Y:S02]  /*1bfa0*/  LDGSTS.E [R3+0xdc00], [R70.64], P0 ;  /* 0x0dc0000046037fae */ /* 0x0003e40008121846 */
[C---:B-1----:R-:W-:Y:S02]  /*1bfb0*/  IADD3 R68, P1, R0.reuse, R118, RZ ;  /* 0x0000007600447210 */ /* 0x042fe40007f3e0ff */
[----:B------:R-:W4:Y:S01]  /*1bfc0*/  LDL R118, [R1+0x5fc] ;  /* 0x0005fc0001767983 */ /* 0x000f220000100800 */
[----:B------:R-:W-:Y:S02]  /*1bfd0*/  IADD3 R70, P2, R0, R117, RZ ;  /* 0x0000007500467210 */ /* 0x000fe40007f5e0ff */
[C---:B------:R-:W-:Y:S01]  /*1bfe0*/  IMAD.X R69, R2.reuse, 0x1, R122, P1 ;  /* 0x0000000102457824 */ /* 0x040fe200008e067a */
[----:B------:R-:W4:Y:S04]  /*1bff0*/  LDL R117, [R1+0x60c] ;  /* 0x00060c0001757983 */ /* 0x000f280000100800 */
[----:B------:R-:W4:Y:S04]  /*1c000*/  LDL R122, [R1+0x218] ;  /* 0x00021800017a7983 */ /* 0x000f280000100800 */
[----:B------:R1:W-:Y:S01]  /*1c010*/  LDGSTS.E [R3+0xe000], [R68.64], P0 ;  /* 0x0e00000044037fae */ /* 0x0003e20008121846 */
[----:B--2---:R-:W-:-:S03]  /*1c020*/  IMAD.X R71, R2, 0x1, R111, P2 ;  /* 0x0000000102477824 */ /* 0x004fc600010e066f */
[----:B------:R-:W2:Y:S04]  /*1c030*/  LDL R111, [R1+0x228] ;  /* 0x00022800016f7983 */ /* 0x000ea80000100800 */
[----:B------:R1:W-:Y:S02]  /*1c040*/  LDGSTS.E [R3+0xe400], [R70.64], P0 ;  /* 0x0e40000046037fae */ /* 0x0003e40008121846 */
[----:B-1----:R-:W-:Y:S02]  /*1c050*/  IADD3 R70, P2, R0, R110, RZ ;  /* 0x0000006e00467210 */ /* 0x002fe40007f5e0ff */
[----:B------:R-:W2:Y:S03]  /*1c060*/  LDL R110, [R1+0x21c] ;  /* 0x00021c00016e7983 */ /* 0x000ea60000100800 */
[----:B---3--:R-:W-:-:S02]  /*1c070*/  IMAD.X R71, R2, 0x1, R109, P2 ;  /* 0x0000000102477824 */ /* 0x008fc400010e066d */
[----:B------:R-:W3:Y:S01]  /*1c080*/  LDL R109, [R1+0x22c] ;  /* 0x00022c00016d7983 */ /* 0x000ee20000100800 */
[----:B------:R-:W-:-:S03]  /*1c090*/  IADD3 R68, P1, R0, R124, RZ ;  /* 0x0000007c00447210 */ /* 0x000fc60007f3e0ff */
[----:B------:R-:W3:Y:S02]  /*1c0a0*/  LDL R124, [R1+0x338] ;  /* 0x00033800017c7983 */ /* 0x000ee40000100800 */
[----:B------:R-:W-:Y:S02]  /*1c0b0*/  IMAD.X R69, R2, 0x1, R123, P1 ;  /* 0x0000000102457824 */ /* 0x000fe400008e067b */
[----:B------:R-:W3:Y:S04]  /*1c0c0*/  LDL R123, [R1+0x278] ;  /* 0x00027800017b7983 */ /* 0x000ee80000100800 */
[----:B------:R1:W-:Y:S04]  /*1c0d0*/  LDGSTS.E [R3+0xe800], [R68.64], P0 ;  /* 0x0e80000044037fae */ /* 0x0003e80008121846 */
[----:B------:R1:W-:Y:S02]  /*1c0e0*/  LDGSTS.E [R3+0xec00], [R70.64], P0 ;  /* 0x0ec0000046037fae */ /* 0x0003e40008121846 */
[----:B-1----:R-:W-:-:S02]  /*1c0f0*/  IADD3 R68, P1, R0, R114, RZ ;  /* 0x0000007200447210 */ /* 0x002fc40007f3e0ff */
[----:B------:R-:W3:Y:S01]  /*1c100*/  LDL R114, [R1+0x238] ;  /* 0x0002380001727983 */ /* 0x000ee20000100800 */
[----:B------:R-:W-:Y:S02]  /*1c110*/  IADD3 R70, P2, R0, R113, RZ ;  /* 0x0000007100467210 */ /* 0x000fe40007f5e0ff */
[C---:B------:R-:W-:Y:S01]  /*1c120*/  IMAD.X R69, R2.reuse, 0x1, R121, P1 ;  /* 0x0000000102457824 */ /* 0x040fe200008e0679 */
[----:B------:R-:W3:Y:S04]  /*1c130*/  LDL R113, [R1+0x248] ;  /* 0x0002480001717983 */ /* 0x000ee80000100800 */
        /* <DEDUP_REMOVED lines=14> */
[----:B------:R2:W-:Y:S01]  /*1c220*/  LDGSTS.E [R3+0xfc00], [R70.64], P0 ;  /* 0x0fc0000046037fae */ /* 0x0005e20008121846 */
[C---:B-1----:R-:W-:Y:S02]  /*1c230*/  IADD3 R68, P1, R0.reuse, R122, RZ ;  /* 0x0000007a00447210 */ /* 0x042fe40007f3e0ff */
[----:B--2---:R-:W-:-:S02]  /*1c240*/  IADD3 R70, P2, R0, R111, RZ ;  /* 0x0000006f00467210 */ /* 0x004fc40007f5e0ff */
[----:B------:R-:W2:Y:S01]  /*1c250*/  LDL R111, [R1+0x288] ;  /* 0x00028800016f7983 */ /* 0x000ea20000100800 */
[----:B------:R-:W-:-:S03]  /*1c260*/  IMAD.X R69, R2, 0x1, R110, P1 ;  /* 0x0000000102457824 */ /* 0x000fc600008e066e */
[----:B------:R-:W2:Y:S01]  /*1c270*/  LDL R110, [R1+0x27c] ;  /* 0x00027c00016e7983 */ /* 0x000ea20000100800 */
[----:B---3--:R-:W-:-:S03]  /*1c280*/  IMAD.X R71, R2, 0x1, R109, P2 ;  /* 0x0000000102477824 */ /* 0x008fc600010e066d */
[----:B------:R-:W3:Y:S01]  /*1c290*/  LDL R109, [R1+0x298] ;  /* 0x00029800016d7983 */ /* 0x000ee20000100800 */
[----:B------:R-:W-:-:S05]  /*1c2a0*/  LOP3.LUT R122, R252, 0x40, RZ, 0x3c, !PT ;  /* 0x00000040fc7a7812 */ /* 0x000fca00078e3cff */
[----:B------:R-:W-:Y:S02]  /*1c2b0*/  IMAD R3, R115, 0x10000, R122 ;  /* 0x0001000073037824 */ /* 0x000fe400078e027a */
[----:B------:R-:W3:Y:S04]  /*1c2c0*/  LDL R115, [R1+0x28c] ;  /* 0x00028c0001737983 */ /* 0x000ee80000100800 */
[----:B------:R1:W-:Y:S04]  /*1c2d0*/  LDGSTS.E [R3+0x200], [R68.64], P0 ;  /* 0x0020000044037fae */ /* 0x0003e80008121846 */
[----:B------:R1:W-:Y:S04]  /*1c2e0*/  LDGSTS.E [R3+0x600], [R70.64], P0 ;  /* 0x0060000046037fae */ /* 0x0003e80008121846 */
[----:B------:R-:W3:Y:S01]  /*1c2f0*/  LDL R122, [R1+0x2ac] ;  /* 0x0002ac00017a7983 */ /* 0x000ee20000100800 */
[----:B-1----:R-:W-:-:S03]  /*1c300*/  IADD3 R68, P1, R0, R114, RZ ;  /* 0x0000007200447210 */ /* 0x002fc60007f3e0ff */
        /* <DEDUP_REMOVED lines=17> */
[----:B------:R-:W4:Y:S04]  /*1c420*/  LDL R117, [R1+0x2e8] ;  /* 0x0002e80001757983 */ /* 0x000f280000100800 */
[----:B------:R2:W-:Y:S01]  /*1c430*/  LDGSTS.E [R3+0x1600], [R70.64], P0 ;  /* 0x0160000046037fae */ /* 0x0005e20008121846 */
[----:B-1----:R-:W-:-:S03]  /*1c440*/  IADD3 R68, P1, R0, R123, RZ ;  /* 0x0000007b00447210 */ /* 0x002fc60007f3e0ff */
[----:B------:R-:W4:Y:S01]  /*1c450*/  LDL R123, [R1+0x348] ;  /* 0x00034800017b7983 */ /* 0x000f220000100800 */
[----:B--2---:R-:W-:-:S03]  /*1c460*/  IADD3 R70, P2, R0, R111, RZ ;  /* 0x0000006f00467210 */ /* 0x004fc60007f5e0ff */
[----:B------:R-:W2:Y:S01]  /*1c470*/  LDL R111, [R1+0x2dc] ;  /* 0x0002dc00016f7983 */ /* 0x000ea20000100800 */
[----:B------:R-:W-:-:S03]  /*1c480*/  IMAD.X R69, R2, 0x1, R110, P1 ;  /* 0x0000000102457824 */ /* 0x000fc600008e066e */
[----:B------:R-:W2:Y:S04]  /*1c490*/  LDL R110, [R1+0x2ec] ;  /* 0x0002ec00016e7983 */ /* 0x000ea80000100800 */
[----:B------:R3:W-:Y:S02]  /*1c4a0*/  LDGSTS.E [R3+0x1a00], [R68.64], P0 ;  /* 0x01a0000044037fae */ /* 0x0007e40008121846 */
[----:B---3--:R-:W-:Y:S02]  /*1c4b0*/  IADD3 R68, P1, R0, R109, RZ ;  /* 0x0000006d00447210 */ /* 0x008fe40007f3e0ff */
[----:B------:R-:W3:Y:S01]  /*1c4c0*/  LDL R109, [R1+0x308] ;  /* 0x00030800016d7983 */ /* 0x000ee20000100800 */
[----:B------:R-:W-:-:S03]  /*1c4d0*/  IMAD.X R71, R2, 0x1, R115, P2 ;  /* 0x0000000102477824 */ /* 0x000fc600010e0673 */
[----:B------:R-:W3:Y:S04]  /*1c4e0*/  LDL R115, [R1+0x2f8] ;  /* 0x0002f80001737983 */ /* 0x000ee80000100800 */
[----:B------:R1:W-:Y:S02]  /*1c4f0*/  LDGSTS.E [R3+0x1e00], [R70.64], P0 ;  /* 0x01e0000046037fae */ /* 0x0003e40008121846 */
[----:B-1----:R-:W-:Y:S02]  /*1c500*/  IADD3 R70, P2, R0, R114, RZ ;  /* 0x0000007200467210 */ /* 0x002fe40007f5e0ff */
[----:B------:R-:W3:Y:S01]  /*1c510*/  LDL R114, [R1+0x2fc] ;  /* 0x0002fc0001727983 */ /* 0x000ee20000100800 */
[C---:B------:R-:W-:Y:S02]  /*1c520*/  IMAD.X R69, R2.reuse, 0x1, R113, P1 ;  /* 0x0000000102457824 */ /* 0x040fe400008e0671 */
[----:B------:R-:W-:Y:S01]  /*1c530*/  IMAD.X R71, R2, 0x1, R122, P2 ;  /* 0x0000000102477824 */ /* 0x000fe200010e067a */
[----:B------:R-:W3:Y:S04]  /*1c540*/  LDL R113, [R1+0x30c] ;  /* 0x00030c0001717983 */ /* 0x000ee80000100800 */
[----:B------:R-:W3:Y:S04]  /*1c550*/  LDL R122, [R1+0x318] ;  /* 0x00031800017a7983 */ /* 0x000ee80000100800 */
[----:B------:R1:W-:Y:S04]  /*1c560*/  LDGSTS.E [R3+0x2200], [R68.64], P0 ;  /* 0x0220000044037fae */ /* 0x0003e80008121846 */
[----:B------:R4:W-:Y:S01]  /*1c570*/  LDGSTS.E [R3+0x2600], [R70.64], P0 ;  /* 0x0260000046037fae */ /* 0x0009e20008121846 */
[----:B-1----:R-:W-:-:S03]  /*1c580*/  IADD3 R68, P1, R0, R121, RZ ;  /* 0x0000007900447210 */ /* 0x002fc60007f3e0ff */
[----:B------:R-:W3:Y:S01]  /*1c590*/  LDL R121, [R1+0x328] ;  /* 0x0003280001797983 */ /* 0x000ee20000100800 */
[----:B----4-:R-:W-:-:S03]  /*1c5a0*/  IADD3 R70, P2, R0, R120, RZ ;  /* 0x0000007800467210 */ /* 0x010fc60007f5e0ff */
[----:B------:R-:W4:Y:S01]  /*1c5b0*/  LDL R120, [R1+0x31c] ;  /* 0x00031c0001787983 */ /* 0x000f220000100800 */
[C---:B------:R-:W-:Y:S02]  /*1c5c0*/  IMAD.X R69, R2.reuse, 0x1, R112, P1 ;  /* 0x0000000102457824 */ /* 0x040fe400008e0670 */
[----:B------:R-:W-:Y:S01]  /*1c5d0*/  IMAD.X R71, R2, 0x1, R119, P2 ;  /* 0x0000000102477824 */ /* 0x000fe200010e0677 */
[----:B------:R-:W4:Y:S04]  /*1c5e0*/  LDL R112, [R1+0x32c] ;  /* 0x00032c0001707983 */ /* 0x000f280000100800 */
[----:B------:R1:W-:Y:S04]  /*1c5f0*/  LDGSTS.E [R3+0x2a00], [R68.64], P0 ;  /* 0x02a0000044037fae */ /* 0x0003e80008121846 */
[----:B------:R1:W-:Y:S04]  /*1c600*/  LDGSTS.E [R3+0x2e00], [R70.64], P0 ;  /* 0x02e0000046037fae */ /* 0x0003e80008121846 */
[----:B------:R-:W4:Y:S01]  /*1c610*/  LDL R119, [R1+0x33c] ;  /* 0x00033c0001777983 */ /* 0x000f220000100800 */
[----:B-1----:R-:W-:-:S03]  /*1c620*/  IADD3 R68, P1, R0, R118, RZ ;  /* 0x0000007600447210 */ /* 0x002fc60007f3e0ff */
        /* <DEDUP_REMOVED lines=8> */
[----:B------:R3:W-:Y:S02]  /*1c6b0*/  LDGSTS.E [R3+0x3600], [R70.64], P0 ;  /* 0x0360000046037fae */ /* 0x0007e40008121846 */
[C---:B---3--:R-:W-:Y:S02]  /*1c6c0*/  IADD3 R70, P2, R0.reuse, R109, RZ ;  /* 0x0000006d00467210 */ /* 0x048fe40007f5e0ff */
[----:B------:R-:W3:Y:S01]  /*1c6d0*/  LDL R109, [R1+0x35c] ;  /* 0x00035c00016d7983 */ /* 0x000ee20000100800 */
[----:B-1----:R-:W-:-:S03]  /*1c6e0*/  IADD3 R68, P1, R0, R115, RZ ;  /* 0x0000007300447210 */ /* 0x002fc60007f3e0ff */
[----:B------:R-:W3:Y:S02]  /*1c6f0*/  LDL R115, [R1+0x378] ;  /* 0x0003780001737983 */ /* 0x000ee40000100800 */
[C---:B------:R-:W-:Y:S02]  /*1c700*/  IMAD.X R69, R2.reuse, 0x1, R114, P1 ;  /* 0x0000000102457824 */ /* 0x040fe400008e0672 */
[----:B------:R-:W3:Y:S04]  /*1c710*/  LDL R114, [R1+0x388] ;  /* 0x0003880001727983 */ /* 0x000ee80000100800 */
[----:B------:R1:W-:Y:S01]  /*1c720*/  LDGSTS.E [R3+0x3a00], [R68.64], P0 ;  /* 0x03a0000044037fae */ /* 0x0003e20008121846 */
[----:B------:R-:W-:-:S03]  /*1c730*/  IMAD.X R71, R2, 0x1, R113, P2 ;  /* 0x0000000102477824 */ /* 0x000fc600010e0671 */
[----:B------:R-:W3:Y:S04]  /*1c740*/  LDL R113, [R1+0x37c] ;  /* 0x00037c0001717983 */ /* 0x000ee80000100800 */
[----:B------:R4:W-:Y:S01]  /*1c750*/  LDGSTS.E [R3+0x3e00], [R70.64], P0 ;  /* 0x03e0000046037fae */ /* 0x0009e20008121846 */
[----:B-1----:R-:W-:-:S03]  /*1c760*/  IADD3 R68, P1, R0, R122, RZ ;  /* 0x0000007a00447210 */ /* 0x002fc60007f3e0ff */
[----:B------:R-:W3:Y:S02]  /*1c770*/  LDL R122, [R1+0x38c] ;  /* 0x00038c00017a7983 */ /* 0x000ee40000100800 */
[----:B----4-:R-:W-:Y:S01]  /*1c780*/  IMAD.X R69, R2, 0x1, R120, P1 ;  /* 0x0000000102457824 */ /* 0x010fe200008e0678 */
[----:B------:R-:W-:Y:S01]  /*1c790*/  IADD3 R70, P2, R0, R121, RZ ;  /* 0x0000007900467210 */ /* 0x000fe20007f5e0ff */
[----:B------:R-:W4:Y:S04]  /*1c7a0*/  LDL R120, [R1+0x3a8] ;  /* 0x0003a80001787983 */ /* 0x000f280000100800 */
[----:B------:R1:W-:Y:S04]  /*1c7b0*/  LDGSTS.E [R3+0x4200], [R68.64], P0 ;  /* 0x0420000044037fae */ /* 0x0003e80008121846 */
[----:B------:R-:W4:Y:S01]  /*1c7c0*/  LDL R121, [R1+0x398] ;  /* 0x0003980001797983 */ /* 0x000f220000100800 */
[----:B------:R-:W-:-:S03]  /*1c7d0*/  IMAD.X R71, R2, 0x1, R112, P2 ;  /* 0x0000000102477824 */ /* 0x000fc600010e0670 */
[----:B------:R-:W4:Y:S01]  /*1c7e0*/  LDL R112, [R1+0x39c] ;  /* 0x00039c0001707983 */ /* 0x000f220000100800 */
[----:B-1----:R-:W-:-:S03]  /*1c7f0*/  IADD3 R68, P1, R0, R124, RZ ;  /* 0x0000007c00447210 */ /* 0x002fc60007f3e0ff */
[----:B------:R1:W-:Y:S02]  /*1c800*/  LDGSTS.E [R3+0x4600], [R70.64], P0 ;  /* 0x0460000046037fae */ /* 0x0003e40008121846 */
[----:B------:R-:W-:Y:S02]  /*1c810*/  IMAD.X R69, R2, 0x1, R119, P1 ;  /* 0x0000000102457824 */ /* 0x000fe400008e0677 */
[----:B------:R-:W4:Y:S04]  /*1c820*/  LDL R124, [R1+0x408] ;  /* 0x00040800017c7983 */ /* 0x000f280000100800 */
[----:B------:R-:W4:Y:S01]  /*1c830*/  LDL R119, [R1+0x3ac] ;  /* 0x0003ac0001777983 */ /* 0x000f220000100800 */
[----:B-1----:R-:W-:-:S03]  /*1c840*/  IADD3 R70, P2, R0, R123, RZ ;  /* 0x0000007b00467210 */ /* 0x002fc60007f5e0ff */
[----:B------:R1:W-:Y:S04]  /*1c850*/  LDGSTS.E [R3+0x4a00], [R68.64], P0 ;  /* 0x04a0000044037fae */ /* 0x0003e80008121846 */
[----:B------:R-:W4:Y:S01]  /*1c860*/  LDL R123, [R1+0x418] ;  /* 0x00041800017b7983 */ /* 0x000f220000100800 */
        /* <DEDUP_REMOVED lines=23> */
[C---:B----4-:R-:W-:Y:S02]  /*1c9e0*/  IADD3 R70, P2, R0.reuse, R120, RZ ;  /* 0x0000007800467210 */ /* 0x050fe40007f5e0ff */
[----:B------:R-:W4:Y:S01]  /*1c9f0*/  LDL R120, [R1+0x3fc] ;  /* 0x0003fc0001787983 */ /* 0x000f220000100800 */
[----:B-1----:R-:W-:-:S03]  /*1ca00*/  IADD3 R68, P1, R0, R121, RZ ;  /* 0x0000007900447210 */ /* 0x002fc60007f3e0ff */
[----:B------:R-:W4:Y:S02]  /*1ca10*/  LDL R121, [R1+0x458] ;  /* 0x0004580001797983 */ /* 0x000f240000100800 */
[C---:B------:R-:W-:Y:S02]  /*1ca20*/  IMAD.X R69, R2.reuse, 0x1, R112, P1 ;  /* 0x0000000102457824 */ /* 0x040fe400008e0670 */
[----:B------:R-:W4:Y:S04]  /*1ca30*/  LDL R112, [R1+0x40c] ;  /* 0x00040c0001707983 */ /* 0x000f280000100800 */
[----:B------:R2:W-:Y:S01]  /*1ca40*/  LDGSTS.E [R3+0x6200], [R68.64], P0 ;  /* 0x0620000044037fae */ /* 0x0005e20008121846 */
[----:B------:R-:W-:-:S03]  /*1ca50*/  IMAD.X R71, R2, 0x1, R119, P2 ;  /* 0x0000000102477824 */ /* 0x000fc600010e0677 */
[----:B------:R-:W4:Y:S04]  /*1ca60*/  LDL R119, [R1+0x438] ;  /* 0x0004380001777983 */ /* 0x000f280000100800 */
[----:B------:R1:W-:Y:S01]  /*1ca70*/  LDGSTS.E [R3+0x6600], [R70.64], P0 ;  /* 0x0660000046037fae */ /* 0x0003e20008121846 */
[----:B--2---:R-:W-:-:S03]  /*1ca80*/  IADD3 R68, P1, R0, R111, RZ ;  /* 0x0000006f00447210 */ /* 0x004fc60007f3e0ff */
[----:B------:R-:W2:Y:S01]  /*1ca90*/  LDL R111, [R1+0x428] ;  /* 0x00042800016f7983 */ /* 0x000ea20000100800 */
[----:B-1----:R-:W-:-:S03]  /*1caa0*/  IADD3 R70, P2, R0, R110, RZ ;  /* 0x0000006e00467210 */ /* 0x002fc60007f5e0ff */
[----:B------:R-:W2:Y:S02]  /*1cab0*/  LDL R110, [R1+0x41c] ;  /* 0x00041c00016e7983 */ /* 0x000ea40000100800 */
[C---:B---3--:R-:W-:Y:S02]  /*1cac0*/  IMAD.X R71, R2.reuse, 0x1, R109, P2 ;  /* 0x0000000102477824 */ /* 0x048fe400010e066d */
[----:B------:R-:W3:Y:S01]  /*1cad0*/  LDL R109, [R1+0x43c] ;  /* 0x00043c00016d7983 */ /* 0x000ee20000100800 */
[----:B------:R-:W-:-:S03]  /*1cae0*/  IMAD.X R69, R2, 0x1, R118, P1 ;  /* 0x0000000102457824 */ /* 0x000fc600008e0676 */
        /* <DEDUP_REMOVED lines=8> */
[----:B------:R-:W3:Y:S01]  /*1cb70*/  LDL R114, [R1+0x45c] ;  /* 0x00045c0001727983 */ /* 0x000ee20000100800 */
[----:B------:R-:W-:-:S03]  /*1cb80*/  IMAD.X R71, R2, 0x1, R113, P2 ;  /* 0x0000000102477824 */ /* 0x000fc600010e0671 */
[----:B------:R1:W-:Y:S04]  /*1cb90*/  LDGSTS.E [R3+0x7200], [R68.64], P0 ;  /* 0x0720000044037fae */ /* 0x0003e80008121846 */
[----:B------:R1:W-:Y:S04]  /*1cba0*/  LDGSTS.E [R3+0x7600], [R70.64], P0 ;  /* 0x0760000046037fae */ /* 0x0003e80008121846 */
[----:B------:R-:W3:Y:S01]  /*1cbb0*/  LDL R113, [R1+0x46c] ;  /* 0x00046c0001717983 */ /* 0x000ee20000100800 */
[----:B-1----:R-:W-:-:S03]  /*1cbc0*/  IADD3 R68, P1, R0, R125, RZ ;  /* 0x0000007d00447210 */ /* 0x002fc60007f3e0ff */
        /* <DEDUP_REMOVED lines=16> */
[----:B-1----:R-:W-:Y:S01]  /*1ccd0*/  IADD3 R68, P1, R0, R119, RZ ;  /* 0x0000007700447210 */ /* 0x002fe20007f3e0ff */
[C---:B------:R-:W-:Y:S01]  /*1cce0*/  IMAD.X R71, R2.reuse, 0x1, R122, P2 ;  /* 0x0000000102477824 */ /* 0x040fe200010e067a */
[----:B------:R-:W2:Y:S04]  /*1ccf0*/  LDL R119, [R1+0x498] ;  /* 0x0004980001777983 */ /* 0x000ea80000100800 */
[----:B------:R1:W-:Y:S04]  /*1cd00*/  LDGSTS.E [R3+0x8600], [R70.64], P0 ;  /* 0x0860000046037fae */ /* 0x0003e80008121846 */
[----:B------:R-:W2:Y:S01]  /*1cd10*/  LDL R122, [R1+0x4ec] ;  /* 0x0004ec00017a7983 */ /* 0x000ea20000100800 */
[----:B---3--:R-:W-:-:S03]  /*1cd20*/  IMAD.X R69, R2, 0x1, R109, P1 ;  /* 0x0000000102457824 */ /* 0x008fc600008e066d */
[----:B------:R-:W3:Y:S01]  /*1cd30*/  LDL R109, [R1+0x4a8] ;  /* 0x0004a800016d7983 */ /* 0x000ee20000100800 */
[----:B-1----:R-:W-:-:S03]  /*1cd40*/  IADD3 R70, P2, R0, R118, RZ ;  /* 0x0000007600467210 */ /* 0x002fc60007f5e0ff */
[----:B------:R-:W3:Y:S04]  /*1cd50*/  LDL R118, [R1+0x49c] ;  /* 0x00049c0001767983 */ /* 0x000ee80000100800 */
[----:B------:R1:W-:Y:S01]  /*1cd60*/  LDGSTS.E [R3+0x8a00], [R68.64], P0 ;  /* 0x08a0000044037fae */ /* 0x0003e20008121846 */
[----:B------:R-:W-:Y:S01]  /*1cd70*/  IMAD.X R71, R2, 0x1, R117, P2 ;  /* 0x0000000102477824 */ /* 0x000fe200010e0675 */
[----:B-1----:R-:W-:Y:S02]  /*1cd80*/  IADD3 R68, P1, R0, R121, RZ ;  /* 0x0000007900447210 */ /* 0x002fe40007f3e0ff */
[----:B------:R-:W3:Y:S04]  /*1cd90*/  LDL R117, [R1+0x4ac] ;  /* 0x0004ac0001757983 */ /* 0x000ee80000100800 */
[----:B------:R1:W-:Y:S01]  /*1cda0*/  LDGSTS.E [R3+0x8e00], [R70.64], P0 ;  /* 0x08e0000046037fae */ /* 0x0003e20008121846 */
[----:B------:R-:W-:-:S03]  /*1cdb0*/  IMAD.X R69, R2, 0x1, R114, P1 ;  /* 0x0000000102457824 */ /* 0x000fc600008e0672 */
[----:B------:R-:W3:Y:S04]  /*1cdc0*/  LDL R114, [R1+0x4bc] ;  /* 0x0004bc0001727983 */ /* 0x000ee80000100800 */
[----:B------:R4:W-:Y:S01]  /*1cdd0*/  LDGSTS.E [R3+0x9200], [R68.64], P0 ;  /* 0x0920000044037fae */ /* 0x0009e20008121846 */
[----:B-1----:R-:W-:-:S03]  /*1cde0*/  IADD3 R70, P2, R0, R115, RZ ;  /* 0x0000007300467210 */ /* 0x002fc60007f5e0ff */
[----:B------:R-:W3:Y:S04]  /*1cdf0*/  LDL R121, [R1+0x4f8] ;  /* 0x0004f80001797983 */ /* 0x000ee80000100800 */
[----:B------:R-:W3:Y:S01]  /*1ce00*/  LDL R115, [R1+0x4b8] ;  /* 0x0004b80001737983 */ /* 0x000ee20000100800 */
[----:B------:R-:W-:-:S03]  /*1ce10*/  IMAD.X R71, R2, 0x1, R113, P2 ;  /* 0x0000000102477824 */ /* 0x000fc600010e0671 */
[----:B------:R-:W3:Y:S04]  /*1ce20*/  LDL R113, [R1+0x4cc] ;  /* 0x0004cc0001717983 */ /* 0x000ee80000100800 */
[----:B------:R1:W-:Y:S01]  /*1ce30*/  LDGSTS.E [R3+0x9600], [R70.64], P0 ;  /* 0x0960000046037fae */ /* 0x0003e20008121846 */
[----:B----4-:R-:W-:-:S03]  /*1ce40*/  IADD3 R68, P1, R0, R120, RZ ;  /* 0x0000007800447210 */ /* 0x010fc60007f3e0ff */
[----:B------:R-:W4:Y:S01]  /*1ce50*/  LDL R120, [R1+0x508] ;  /* 0x0005080001787983 */ /* 0x000f220000100800 */
[----:B-1----:R-:W-:-:S03]  /*1ce60*/  IADD3 R70, P2, R0, R112, RZ ;  /* 0x0000007000467210 */ /* 0x002fc60007f5e0ff */
        /* <DEDUP_REMOVED lines=16> */
[----:B------:R1:W-:Y:S02]  /*1cf70*/  LDGSTS.E [R3+0xa600], [R70.64], P0 ;  /* 0x0a60000046037fae */ /* 0x0003e40008121846 */
[C---:B-1----:R-:W-:Y:S02]  /*1cf80*/  IADD3 R68, P1, R0.reuse, R115, RZ ;  /* 0x0000007300447210 */ /* 0x042fe40007f3e0ff */
[----:B------:R-:W-:Y:S01]  /*1cf90*/  IADD3 R70, P2, R0, R125, RZ ;  /* 0x0000007d00467210 */ /* 0x000fe20007f5e0ff */
[----:B------:R-:W3:Y:S02]  /*1cfa0*/  LDL R115, [R1+0x538] ;  /* 0x0005380001737983 */ /* 0x000ee40000100800 */
[----:B------:R-:W-:-:S02]  /*1cfb0*/  IMAD.X R69, R2, 0x1, R114, P1 ;  /* 0x0000000102457824 */ /* 0x000fc400008e0672 */
[----:B------:R-:W-:Y:S01]  /*1cfc0*/  IMAD.X R71, R2, 0x1, R113, P2 ;  /* 0x0000000102477824 */ /* 0x000fe200010e0671 */
[----:B------:R-:W3:Y:S04]  /*1cfd0*/  LDL R114, [R1+0x548] ;  /* 0x0005480001727983 */ /* 0x000ee80000100800 */
[----:B------:R1:W-:Y:S04]  /*1cfe0*/  LDGSTS.E [R3+0xaa00], [R68.64], P0 ;  /* 0x0aa0000044037fae */ /* 0x0003e80008121846 */
[----:B------:R4:W-:Y:S04]  /*1cff0*/  LDGSTS.E [R3+0xae00], [R70.64], P0 ;  /* 0x0ae0000046037fae */ /* 0x0009e80008121846 */
[----:B------:R-:W3:Y:S01]  /*1d000*/  LDL R113, [R1+0x53c] ;  /* 0x00053c0001717983 */ /* 0x000ee20000100800 */
[----:B-1----:R-:W-:-:S03]  /*1d010*/  IADD3 R68, P1, R0, R124, RZ ;  /* 0x0000007c00447210 */ /* 0x002fc60007f3e0ff */
[----:B------:R-:W3:Y:S02]  /*1d020*/  LDL R125, [R1+0x5a0] ;  /* 0x0005a000017d7983 */ /* 0x000ee40000100800 */
[----:B----4-:R-:W-:Y:S01]  /*1d030*/  IMAD.X R69, R2, 0x1, R112, P1 ;  /* 0x0000000102457824 */ /* 0x010fe200008e0670 */
[----:B------:R-:W-:Y:S01]  /*1d040*/  IADD3 R70, P2, R0, R123, RZ ;  /* 0x0000007b00467210 */ /* 0x000fe20007f5e0ff */
[----:B------:R-:W4:Y:S04]  /*1d050*/  LDL R112, [R1+0x54c] ;  /* 0x00054c0001707983 */ /* 0x000f280000100800 */
[----:B------:R1:W-:Y:S01]  /*1d060*/  LDGSTS.E [R3+0xb200], [R68.64], P0 ;  /* 0x0b20000044037fae */ /* 0x0003e20008121846 */
[----:B------:R-:W-:-:S03]  /*1d070*/  IMAD.X R71, R2, 0x1, R122, P2 ;  /* 0x0000000102477824 */ /* 0x000fc600010e067a */
[----:B------:R-:W4:Y:S04]  /*1d080*/  LDL R124, [R1+0x5b0] ;  /* 0x0005b000017c7983 */ /* 0x000f280000100800 */
[----:B------:R1:W-:Y:S02]  /*1d090*/  LDGSTS.E [R3+0xb600], [R70.64], P0 ;  /* 0x0b60000046037fae */ /* 0x0003e40008121846 */
[C---:B-1----:R-:W-:Y:S02]  /*1d0a0*/  IADD3 R68, P1, R0.reuse, R121, RZ ;  /* 0x0000007900447210 */ /* 0x042fe40007f3e0ff */
[----:B------:R-:W4:Y:S04]  /*1d0b0*/  LDL R123, [R1+0x5a4] ;  /* 0x0005a400017b7983 */ /* 0x000f280000100800 */
[----:B------:R-:W4:Y:S01]  /*1d0c0*/  LDL R122, [R1+0x5b4] ;  /* 0x0005b400017a7983 */ /* 0x000f220000100800 */
[----:B------:R-:W-:-:S03]  /*1d0d0*/  IADD3 R70, P2, R0, R120, RZ ;  /* 0x0000007800467210 */ /* 0x000fc60007f5e0ff */
[----:B------:R-:W4:Y:S04]  /*1d0e0*/  LDL R121, [R1+0x5c0] ;  /* 0x0005c00001797983 */ /* 0x000f280000100800 */
[----:B------:R-:W4:Y:S01]  /*1d0f0*/  LDL R120, [R1+0x5d0] ;  /* 0x0005d00001787983 */ /* 0x000f220000100800 */
[----:B--2---:R-:W-:-:S03]  /*1d100*/  IMAD.X R69, R2, 0x1, R111, P1 ;  /* 0x0000000102457824 */ /* 0x004fc600008e066f */
        /* <DEDUP_REMOVED lines=24> */
[----:B------:R1:W-:Y:S01]  /*1d290*/  LDGSTS.E [R3+0xce00], [R70.64], P0 ;  /* 0x0ce0000046037fae */ /* 0x0003e20008121846 */
[----:B--2---:R-:W-:-:S03]  /*1d2a0*/  IADD3 R68, P1, R0, R111, RZ ;  /* 0x0000006f00447210 */ /* 0x004fc60007f3e0ff */
[----:B------:R-:W2:Y:S01]  /*1d2b0*/  LDL R111, [R1+0x610] ;  /* 0x00061000016f7983 */ /* 0x000ea20000100800 */
[----:B-1----:R-:W-:-:S03]  /*1d2c0*/  IADD3 R70, P2, R0, R110, RZ ;  /* 0x0000006e00467210 */ /* 0x002fc60007f5e0ff */
[----:B------:R-:W2:Y:S01]  /*1d2d0*/  LDL R110, [R1+0x604] ;  /* 0x00060400016e7983 */ /* 0x000ea20000100800 */
[----:B---3--:R-:W-:-:S03]  /*1d2e0*/  IMAD.X R69, R2, 0x1, R109, P1 ;  /* 0x0000000102457824 */ /* 0x008fc600008e066d */
[----:B------:R-:W3:Y:S01]  /*1d2f0*/  LDL R109, [R1+0x618] ;  /* 0x00061800016d7983 */ /* 0x000ee20000100800 */
[----:B------:R-:W-:-:S03]  /*1d300*/  IMAD.X R71, R2, 0x1, R130, P2 ;  /* 0x0000000102477824 */ /* 0x000fc600010e0682 */
[----:B------:R1:W-:Y:S04]  /*1d310*/  LDGSTS.E [R3+0xd200], [R68.64], P0 ;  /* 0x0d20000044037fae */ /* 0x0003e80008121846 */
[----:B------:R1:W-:Y:S02]  /*1d320*/  LDGSTS.E [R3+0xd600], [R70.64], P0 ;  /* 0x0d60000046037fae */ /* 0x0003e40008121846 */
[C---:B-1----:R-:W-:Y:S02]  /*1d330*/  IADD3 R68, P1, R0.reuse, R129, RZ ;  /* 0x0000008100447210 */ /* 0x042fe40007f3e0ff */
[----:B------:R-:W-:-:S03]  /*1d340*/  IADD3 R70, P2, R0, R128, RZ ;  /* 0x0000008000467210 */ /* 0x000fc60007f5e0ff */
[C---:B------:R-:W-:Y:S02]  /*1d350*/  IMAD.X R69, R2.reuse, 0x1, R127, P1 ;  /* 0x0000000102457824 */ /* 0x040fe400008e067f */
        /* <DEDUP_REMOVED lines=14> */
[----:B------:R4:W-:Y:S01]  /*1d440*/  LDGSTS.E [R3+0xee00], [R70.64], P0 ;  /* 0x0ee0000046037fae */ /* 0x0009e20008121846 */
[C---:B-1----:R-:W-:Y:S02]  /*1d450*/  IADD3 R68, P1, R0.reuse, R117, RZ ;  /* 0x0000007500447210 */ /* 0x042fe40007f3e0ff */
[----:B----4-:R-:W-:-:S03]  /*1d460*/  IADD3 R70, P2, R0, R115, RZ ;  /* 0x0000007300467210 */ /* 0x010fc60007f5e0ff */
[C---:B------:R-:W-:Y:S02]  /*1d470*/  IMAD.X R69, R2.reuse, 0x1, R114, P1 ;  /* 0x0000000102457824 */ /* 0x040fe400008e0672 */
[----:B------:R-:W-:-:S03]  /*1d480*/  IMAD.X R71, R2, 0x1, R113, P2 ;  /* 0x0000000102477824 */ /* 0x000fc600010e0671 */
[----:B------:R1:W-:Y:S01]  /*1d490*/  LDGSTS.E [R3+0xf200], [R68.64], P0 ;  /* 0x0f20000044037fae */ /* 0x0003e20008121846 */
[----:B------:R-:W-:-:S03]  /*1d4a0*/  IMAD.MOV.U32 R251, RZ, RZ, c[0x0][0x188] ;  /* 0x00006200fffb7624 */ /* 0x000fc600078e00ff */
[----:B------:R2:W-:Y:S01]  /*1d4b0*/  LDGSTS.E [R3+0xf600], [R70.64], P0 ;  /* 0x0f60000046037fae */ /* 0x0005e20008121846 */
[----:B------:R-:W-:-:S05]  /*1d4c0*/  IMAD.MOV.U32 R249, RZ, RZ, 0x1f ;  /* 0x0000001ffff97424 */ /* 0x000fca00078e00ff */
[----:B------:R-:W-:Y:S02]  /*1d4d0*/  IADD3 R249, R249, c[0x0][0x180], RZ ;  /* 0x00006000f9f97a10 */ /* 0x000fe40007ffe0ff */
[----:B-1----:R-:W-:Y:S01]  /*1d4e0*/  IADD3 R68, P1, R0, R112, RZ ;  /* 0x0000007000447210 */ /* 0x002fe20007f3e0ff */
[----:B------:R-:W-:Y:S01]  /*1d4f0*/  UIADD3 UR4, UR4, 0x1, URZ ;  /* 0x0000000104047890 */ /* 0x000fe2000fffe03f */
[----:B------:R-:W-:-:S04]  /*1d500*/  IMAD.MOV.U32 R250, RZ, RZ, c[0x0][0x18c] ;  /* 0x00006300fffa7624 */ /* 0x000fc800078e00ff */
[----:B------:R-:W-:-:S05]  /*1d510*/  IMAD.SHL.U32 R250, R250, 0x20, RZ ;  /* 0x00000020fafa7824 */ /* 0x000fca00078e00ff */
[----:B------:R-:W-:Y:S01]  /*1d520*/  SHF.R.S32.HI R250, RZ, 0x1f, R250 ;  /* 0x0000001ffffa7819 */ /* 0x000fe200000114fa */
[----:B------:R-:W-:Y:S01]  /*1d530*/  UIADD3 UR5, UR5, -0x20, URZ ;  /* 0xffffffe005057890 */ /* 0x000fe2000fffe03f */
[----:B--2---:R-:W-:Y:S02]  /*1d540*/  IADD3 R70, P2, R0, R111, RZ ;  /* 0x0000006f00467210 */ /* 0x004fe40007f5e0ff */
[----:B------:R-:W-:-:S04]  /*1d550*/  SHF.R.S32.HI R111, RZ, 0x1f, R249 ;  /* 0x0000001fff6f7819 */ /* 0x000fc800000114f9 */
[----:B------:R-:W-:-:S04]  /*1d560*/  LEA.HI R111, R111, R249, RZ, 0x5 ;  /* 0x000000f96f6f7211 */ /* 0x000fc800078f28ff */
[----:B------:R-:W-:Y:S01]  /*1d570*/  SHF.R.S32.HI R111, RZ, 0x5, R111 ;  /* 0x00000005ff6f7819 */ /* 0x000fe2000001146f */
[----:B------:R-:W-:Y:S02]  /*1d580*/  IMAD.X R69, R2, 0x1, R110, P1 ;  /* 0x0000000102457824 */ /* 0x000fe400008e066e */
[----:B------:R-:W-:-:S03]  /*1d590*/  IMAD.MOV.U32 R110, RZ, RZ, c[0x0][0x18c] ;  /* 0x00006300ff6e7624 */ /* 0x000fc600078e00ff */
[----:B------:R1:W-:Y:S01]  /*1d5a0*/  LDGSTS.E [R3+0xfa00], [R68.64], P0 ;  /* 0x0fa0000044037fae */ /* 0x0003e20008121846 */
[----:B------:R-:W-:-:S05]  /*1d5b0*/  IMAD.SHL.U32 R110, R110, 0x20, RZ ;  /* 0x000000206e6e7824 */ /* 0x000fca00078e00ff */
[C---:B------:R-:W-:Y:S02]  /*1d5c0*/  LEA R0, P1, R110.reuse, R0, 0x2 ;  /* 0x000000006e007211 */ /* 0x040fe400078210ff */
[----:B------:R-:W-:Y:S01]  /*1d5d0*/  SHF.L.U64.HI R110, R110, 0x2, R250 ;  /* 0x000000026e6e7819 */ /* 0x000fe200000102fa */
[----:B---3--:R-:W-:Y:S02]  /*1d5e0*/  IMAD.X R71, R2, 0x1, R109, P2 ;  /* 0x0000000102477824 */ /* 0x008fe400010e066d */
[C---:B------:R-:W-:Y:S02]  /*1d5f0*/  IMAD.SHL.U32 R109, R251.reuse, 0x20, RZ ;  /* 0x00000020fb6d7824 */ /* 0x040fe400078e00ff */
[----:B------:R-:W-:Y:S01]  /*1d600*/  IMAD.SHL.U32 R251, R251, 0x20, RZ ;  /* 0x00000020fbfb7824 */ /* 0x000fe200078e00ff */
[----:B------:R1:W-:Y:S04]  /*1d610*/  LDGSTS.E [R3+0xfe00], [R70.64], P0 ;  /* 0x0fe0000046037fae */ /* 0x0003e80008121846 */
[----:B------:R-:W-:Y:S01]  /*1d620*/  SHF.R.S32.HI R251, RZ, 0x1f, R251 ;  /* 0x0000001ffffb7819 */ /* 0x000fe200000114fb */
[----:B------:R-:W0:Y:S01]  /*1d630*/  LDGDEPBAR ;  /* 0x00000000000079af */ /* 0x000e220000000000 */
[----:B------:R-:W-:-:S02]  /*1d640*/  LEA R116, P2, R109, R116, 0x2 ;  /* 0x000000746d747211 */ /* 0x000fc400078410ff */
[----:B------:R-:W-:-:S05]  /*1d650*/  SHF.L.U64.HI R109, R109, 0x2, R251 ;  /* 0x000000026d6d7819 */ /* 0x000fca00000102fb */
[----:B------:R-:W-:Y:S01]  /*1d660*/  IMAD.X R108, R108, 0x1, R109, P2 ;  /* 0x000000016c6c7824 */ /* 0x000fe200010e066d */
[----:B------:R1:W-:Y:S04]  /*1d670*/  STL [R1+0x1b4], R116 ;  /* 0x0001b47401007387 */ /* 0x0003e80000100800 */
[----:B------:R1:W-:Y:S01]  /*1d680*/  STL [R1+0x1b0], R108 ;  /* 0x0001b06c01007387 */ /* 0x0003e20000100800 */
[----:B------:R-:W-:Y:S01]  /*1d690*/  ISETP.NE.U32.AND P0, PT, R111, UR4, PT ;  /* 0x000000046f007c0c */ /* 0x000fe2000bf05070 */
[----:B------:R-:W-:Y:S11]  /*1d6a0*/  IMAD.X R2, R2, 0x1, R110, P1 ;  /* 0x0000000102027824 */ /* 0x000ff600008e066e */
[----:B------:R-:W-:Y:S01]  /*1d6b0*/  @!UPT UIADD3 URZ, URZ, URZ, URZ ;  /* 0x0000003f3f3ff290 */ /* 0x000fe2000fffe03f */
[----:B-1----:R-:W-:Y:S01]  /*1d6c0*/  @!P0 CALL.REL.NOINC `(.L_x_0) ;  /* 0x0000001000008944 */ /* 0x002fe20003c00000 */
[----:B------:R-:W-:Y:S05]  /*1d6d0*/  BRA `(.L_x_1) ;  /* 0xffff97c000007947 */ /* 0x000fea000383ffff */
.L_x_0:
[----:B---3--:R-:W2:Y:S01]  /*1d6e0*/  LDL.LU R3, [R1+0x1e0] ;  /* 0x0001e00001037983 */ /* 0x008ea20000300800 */
[----:B------:R-:W-:-:S04]  /*1d6f0*/  DEPBAR.LE SB0, 0x0 ;  /* 0x000080000000791a */ /* 0x000fc80000000000 */
[----:B------:R-:W2:Y:S04]  /*1d700*/  LDL.LU R68, [R1+0xc0] ;  /* 0x0000c00001447983 */ /* 0x000ea80000300800 */
[----:B------:R-:W2:Y:S04]  /*1d710*/  LDL.LU R69, [R1+0xf0] ;  /* 0x0000f00001457983 */ /* 0x000ea80000300800 */
[----:B------:R-:W2:Y:S04]  /*1d720*/  LDL.LU R70, [R1+0x60] ;  /* 0x0000600001467983 */ /* 0x000ea80000300800 */
[----:B------:R-:W2:Y:S04]  /*1d730*/  LDL.LU R71, [R1+0x20] ;  /* 0x0000200001477983 */ /* 0x000ea80000300800 */
[----:B------:R-:W-:Y:S06]  /*1d740*/  BAR.SYNC.DEFER_BLOCKING 0x0 ;  /* 0x0000000000007b1d */ /* 0x000fec0000010000 */
[----:B------:R-:W3:Y:S04]  /*1d750*/  LDL.LU R120, [R1+0xc4] ;  /* 0x0000c40001787983 */ /* 0x000ee80000300800 */
[----:B------:R-:W3:Y:S04]  /*1d760*/  LDL.LU R121, [R1+0xf4] ;  /* 0x0000f40001797983 */ /* 0x000ee80000300800 */
[----:B------:R-:W3:Y:S04]  /*1d770*/  LDL.LU R122, [R1+0x64] ;  /* 0x00006400017a7983 */ /* 0x000ee80000300800 */
[----:B------:R-:W3:Y:S04]  /*1d780*/  LDL.LU R123, [R1+0x24] ;  /* 0x00002400017b7983 */ /* 0x000ee80000300800 */
[----:B------:R-:W4:Y:S04]  /*1d790*/  LDL.LU R116, [R1+0xc8] ;  /* 0x0000c80001747983 */ /* 0x000f280000300800 */
[----:B------:R-:W4:Y:S04]  /*1d7a0*/  LDL.LU R117, [R1+0xf8] ;  /* 0x0000f80001757983 */ /* 0x000f280000300800 */
[----:B------:R-:W4:Y:S04]  /*1d7b0*/  LDL.LU R118, [R1+0x68] ;  /* 0x0000680001767983 */ /* 0x000f280000300800 */
[----:B------:R-:W4:Y:S04]  /*1d7c0*/  LDL.LU R119, [R1+0x28] ;  /* 0x0000280001777983 */ /* 0x000f280000300800 */
[----:B------:R-:W5:Y:S04]  /*1d7d0*/  LDL.LU R112, [R1+0xcc] ;  /* 0x0000cc0001707983 */ /* 0x000f680000300800 */
[----:B------:R-:W5:Y:S04]  /*1d7e0*/  LDL.LU R113, [R1+0xfc] ;  /* 0x0000fc0001717983 */ /* 0x000f680000300800 */
[----:B------:R-:W5:Y:S04]  /*1d7f0*/  LDL.LU R114, [R1+0x6c] ;  /* 0x00006c0001727983 */ /* 0x000f680000300800 */
[----:B------:R-:W5:Y:S04]  /*1d800*/  LDL.LU R115, [R1+0x2c] ;  /* 0x00002c0001737983 */ /* 0x000f680000300800 */
[----:B------:R-:W5:Y:S04]  /*1d810*/  LDL.LU R108, [R1+0xb0] ;  /* 0x0000b000016c7983 */ /* 0x000f680000300800 */
[----:B------:R-:W5:Y:S04]  /*1d820*/  LDL.LU R109, [R1+0xe0] ;  /* 0x0000e000016d7983 */ /* 0x000f680000300800 */
[----:B------:R-:W5:Y:S04]  /*1d830*/  LDL.LU R110, [R1+0x50] ;  /* 0x00005000016e7983 */ /* 0x000f680000300800 */
[----:B------:R-:W5:Y:S04]  /*1d840*/  LDL.LU R111, [R1+0x10] ;  /* 0x00001000016f7983 */ /* 0x000f680000300800 */
[----:B--2---:R1:W-:Y:S04]  /*1d850*/  STS.128 [R3], R68 ;  /* 0x0000004403007388 */ /* 0x0043e80000000c00 */
[----:B-1----:R-:W2:Y:S04]  /*1d860*/  LDL.LU R68, [R1+0xb4] ;  /* 0x0000b40001447983 */ /* 0x002ea80000300800 */
[----:B------:R-:W2:Y:S04]  /*1d870*/  LDL.LU R69, [R1+0xe4] ;  /* 0x0000e40001457983 */ /* 0x000ea80000300800 */
[----:B------:R-:W2:Y:S04]  /*1d880*/  LDL.LU R70, [R1+0x54] ;  /* 0x0000540001467983 */ /* 0x000ea80000300800 */
[----:B------:R-:W2:Y:S04]  /*1d890*/  LDL.LU R71, [R1+0x14] ;  /* 0x0000140001477983 */ /* 0x000ea80000300800 */
[----:B---3--:R-:W-:Y:S04]  /*1d8a0*/  STS.128 [R3+0x400], R120 ;  /* 0x0004007803007388 */ /* 0x008fe80000000c00 */
[----:B----4-:R-:W-:Y:S04]  /*1d8b0*/  STS.128 [R3+0x80], R116 ;  /* 0x0000807403007388 */ /* 0x010fe80000000c00 */
[----:B-----5:R-:W-:Y:S04]  /*1d8c0*/  STS.128 [R3+0x480], R112 ;  /* 0x0004807003007388 */ /* 0x020fe80000000c00 */
[----:B------:R-:W-:Y:S04]  /*1d8d0*/  STS.128 [R3+0x100], R108 ;  /* 0x0001006c03007388 */ /* 0x000fe80000000c00 */
[----:B--2---:R1:W-:Y:S04]  /*1d8e0*/  STS.128 [R3+0x500], R68 ;  /* 0x0005004403007388 */ /* 0x0043e80000000c00 */
[----:B-1----:R-:W2:Y:S04]  /*1d8f0*/  LDL.LU R68, [R1+0xb8] ;  /* 0x0000b80001447983 */ /* 0x002ea80000300800 */
[----:B------:R-:W2:Y:S04]  /*1d900*/  LDL.LU R69, [R1+0xe8] ;  /* 0x0000e80001457983 */ /* 0x000ea80000300800 */
[----:B------:R-:W2:Y:S04]  /*1d910*/  LDL.LU R70, [R1+0x58] ;  /* 0x0000580001467983 */ /* 0x000ea80000300800 */
[----:B------:R-:W2:Y:S04]  /*1d920*/  LDL.LU R71, [R1+0x18] ;  /* 0x0000180001477983 */ /* 0x000ea80000300800 */
[----:B------:R-:W3:Y:S04]  /*1d930*/  LDL.LU R108, [R1+0xbc] ;  /* 0x0000bc00016c7983 */ /* 0x000ee80000300800 */
[----:B------:R-:W3:Y:S04]  /*1d940*/  LDL.LU R109, [R1+0xec] ;  /* 0x0000ec00016d7983 */ /* 0x000ee80000300800 */
[----:B------:R-:W3:Y:S04]  /*1d950*/  LDL.LU R110, [R1+0x5c] ;  /* 0x00005c00016e7983 */ /* 0x000ee80000300800 */
[----:B------:R-:W3:Y:S04]  /*1d960*/  LDL.LU R111, [R1+0x1c] ;  /* 0x00001c00016f7983 */ /* 0x000ee80000300800 */
[----:B------:R-:W4:Y:S04]  /*1d970*/  LDL.LU R112, [R1+0xa0] ;  /* 0x0000a00001707983 */ /* 0x000f280000300800 */
[----:B------:R-:W4:Y:S04]  /*1d980*/  LDL.LU R113, [R1+0xd0] ;  /* 0x0000d00001717983 */ /* 0x000f280000300800 */
[----:B------:R-:W4:Y:S04]  /*1d990*/  LDL.LU R114, [R1+0x40] ;  /* 0x0000400001727983 */ /* 0x000f280000300800 */
[----:B------:R-:W5:Y:S04]  /*1d9a0*/  LDL.LU R116, [R1+0xa4] ;  /* 0x0000a40001747983 */ /* 0x000f680000300800 */
[----:B------:R-:W5:Y:S01]  /*1d9b0*/  LDL.LU R117, [R1+0xd4] ;  /* 0x0000d40001757983 */ /* 0x000f620000300800 */
[----:B------:R-:W-:-:S03]  /*1d9c0*/  IMAD.MOV.U32 R115, RZ, RZ, R244 ;  /* 0x000000ffff737224 */ /* 0x000fc600078e00f4 */
[----:B------:R-:W5:Y:S01]  /*1d9d0*/  LDL.LU R118, [R1+0x44] ;  /* 0x0000440001767983 */ /* 0x000f620000300800 */
[----:B------:R-:W-:-:S03]  /*1d9e0*/  IMAD.MOV.U32 R119, RZ, RZ, R245 ;  /* 0x000000ffff777224 */ /* 0x000fc600078e00f5 */
[----:B------:R-:W4:Y:S01]  /*1d9f0*/  LDL.LU R120, [R1+0xa8] ;  /* 0x0000a80001787983 */ /* 0x000f220000300800 */
[----:B------:R-:W-:-:S03]  /*1da00*/  IMAD.MOV.U32 R123, RZ, RZ, R246 ;  /* 0x000000ffff7b7224 */ /* 0x000fc600078e00f6 */
[----:B------:R-:W4:Y:S04]  /*1da10*/  LDL.LU R121, [R1+0xd8] ;  /* 0x0000d80001797983 */ /* 0x000f280000300800 */
[----:B------:R-:W4:Y:S04]  /*1da20*/  LDL.LU R122, [R1+0x48] ;  /* 0x00004800017a7983 */ /* 0x000f280000300800 */
[----:B------:R-:W4:Y:S04]  /*1da30*/  LDL.LU R244, [R1+0xac] ;  /* 0x0000ac0001f47983 */ /* 0x000f280000300800 */
[----:B------:R-:W4:Y:S04]  /*1da40*/  LDL.LU R245, [R1+0xdc] ;  /* 0x0000dc0001f57983 */ /* 0x000f280000300800 */
[----:B------:R-:W4:Y:S04]  /*1da50*/  LDL.LU R246, [R1+0x4c] ;  /* 0x00004c0001f67983 */ /* 0x000f280000300800 */
[----:B------:R-:W4:Y:S04]  /*1da60*/  LDL.LU R124, [R1+0x70] ;  /* 0x00007000017c7983 */ /* 0x000f280000300800 */
[----:B------:R-:W5:Y:S04]  /*1da70*/  LDL.LU R125, [R1+0x90] ;  /* 0x00009000017d7983 */ /* 0x000f680000300800 */
[----:B------:R-:W5:Y:S01]  /*1da80*/  LDL.LU R126, [R1+0x30] ;  /* 0x00003000017e7983 */ /* 0x000f620000300800 */
[----:B------:R-:W-:-:S03]  /*1da90*/  IMAD.MOV.U32 R127, RZ, RZ, R76 ;  /* 0x000000ffff7f7224 */ /* 0x000fc600078e004c */
[----:B--2---:R1:W-:Y:S04]  /*1daa0*/  STS.128 [R3+0x180], R68 ;  /* 0x0001804403007388 */ /* 0x0043e80000000c00 */
[----:B-1----:R-:W2:Y:S04]  /*1dab0*/  LDL.LU R68, [R1+0x74] ;  /* 0x0000740001447983 */ /* 0x002ea80000300800 */
[----:B------:R-:W2:Y:S04]  /*1dac0*/  LDL.LU R69, [R1+0x94] ;  /* 0x0000940001457983 */ /* 0x000ea80000300800 */
[----:B---3--:R1:W-:Y:S04]  /*1dad0*/  STS.128 [R3+0x580], R108 ;  /* 0x0005806c03007388 */ /* 0x0083e80000000c00 */
[----:B------:R-:W2:Y:S01]  /*1dae0*/  LDL.LU R70, [R1+0x34] ;  /* 0x0000340001467983 */ /* 0x000ea20000300800 */
[----:B------:R-:W-:-:S03]  /*1daf0*/  IMAD.MOV.U32 R71, RZ, RZ, R77 ;  /* 0x000000ffff477224 */ /* 0x000fc600078e004d */
[----:B-1----:R-:W3:Y:S01]  /*1db00*/  LDL.LU R108, [R1+0x78] ;  /* 0x00007800016c7983 */ /* 0x002ee20000300800 */
[----:B------:R-:W-:-:S03]  /*1db10*/  IMAD.MOV.U32 R111, RZ, RZ, R78 ;  /* 0x000000ffff6f7224 */ /* 0x000fc600078e004e */
[----:B------:R-:W3:Y:S04]  /*1db20*/  LDL.LU R109, [R1+0x98] ;  /* 0x00009800016d7983 */ /* 0x000ee80000300800 */
[----:B------:R-:W3:Y:S04]  /*1db30*/  LDL.LU R110, [R1+0x38] ;  /* 0x00003800016e7983 */ /* 0x000ee80000300800 */
[----:B------:R-:W3:Y:S04]  /*1db40*/  LDL.LU R76, [R1+0x7c] ;  /* 0x00007c00014c7983 */ /* 0x000ee80000300800 */
[----:B------:R-:W3:Y:S04]  /*1db50*/  LDL.LU R77, [R1+0x9c] ;  /* 0x00009c00014d7983 */ /* 0x000ee80000300800 */
[----:B------:R-:W3:Y:S04]  /*1db60*/  LDL.LU R78, [R1+0x3c] ;  /* 0x00003c00014e7983 */ /* 0x000ee80000300800 */
[----:B------:R-:W1:Y:S04]  /*1db70*/  S2R R129, SR_TID.X ;  /* 0x0000000000817919 */ /* 0x000e680000002100 */
[----:B----4-:R-:W-:Y:S04]  /*1db80*/  STS.128 [R3+0x200], R112 ;  /* 0x0002007003007388 */ /* 0x010fe80000000c00 */
[----:B-----5:R-:W-:Y:S04]  /*1db90*/  STS.128 [R3+0x600], R116 ;  /* 0x0006007403007388 */ /* 0x020fe80000000c00 */
[----:B------:R-:W-:Y:S04]  /*1dba0*/  STS.128 [R3+0x280], R120 ;  /* 0x0002807803007388 */ /* 0x000fe80000000c00 */
[----:B------:R-:W-:Y:S04]  /*1dbb0*/  STS.128 [R3+0x680], R244 ;  /* 0x000680f403007388 */ /* 0x000fe80000000c00 */
[----:B------:R-:W-:Y:S01]  /*1dbc0*/  STS.128 [R3+0x300], R124 ;  /* 0x0003007c03007388 */ /* 0x000fe20000000c00 */
[C---:B-1----:R-:W-:Y:S01]  /*1dbd0*/  IMAD.SHL.U32 R217, R129.reuse, 0x1000, RZ ;  /* 0x0000100081d97824 */ /* 0x042fe200078e00ff */
[----:B------:R-:W-:-:S04]  /*1dbe0*/  LOP3.LUT R128, R129, 0x7f, RZ, 0xc0, !PT ;  /* 0x0000007f81807812 */ /* 0x000fc800078ec0ff */
[----:B------:R-:W-:-:S05]  /*1dbf0*/  LOP3.LUT R217, R217, 0x6000, RZ, 0xc0, !PT ;  /* 0x00006000d9d97812 */ /* 0x000fca00078ec0ff */
[----:B------:R-:W-:-:S05]  /*1dc00*/  IMAD R217, R128, 0x10, R217 ;  /* 0x0000001080d97824 */ /* 0x000fca00078e02d9 */
[C---:B------:R-:W-:Y:S02]  /*1dc10*/  LOP3.LUT R216, R217.reuse, 0x20, RZ, 0x3c, !PT ;  /* 0x00000020d9d87812 */ /* 0x040fe400078e3cff */
[C---:B------:R-:W-:Y:S02]  /*1dc20*/  LOP3.LUT R2, R217.reuse, 0x40, RZ, 0x3c, !PT ;  /* 0x00000040d9027812 */ /* 0x040fe400078e3cff */
[----:B------:R-:W-:Y:S01]  /*1dc30*/  LOP3.LUT R0, R217, 0x60, RZ, 0x3c, !PT ;  /* 0x00000060d9007812 */ /* 0x000fe200078e3cff */
[----:B------:R-:W-:Y:S02]  /*1dc40*/  IMAD.MOV.U32 R212, RZ, RZ, R148 ;  /* 0x000000ffffd47224 */ /* 0x000fe400078e0094 */
[----:B------:R-:W-:Y:S02]  /*1dc50*/  IMAD.MOV.U32 R213, RZ, RZ, R164 ;  /* 0x000000ffffd57224 */ /* 0x000fe400078e00a4 */
[----:B------:R-:W-:Y:S02]  /*1dc60*/  IMAD.MOV.U32 R214, RZ, RZ, R180 ;  /* 0x000000ffffd67224 */ /* 0x000fe400078e00b4 */
[----:B------:R-:W-:-:S02]  /*1dc70*/  IMAD.MOV.U32 R215, RZ, RZ, R196 ;  /* 0x000000ffffd77224 */ /* 0x000fc400078e00c4 */
[----:B------:R-:W-:Y:S02]  /*1dc80*/  IMAD.MOV.U32 R208, RZ, RZ, R149 ;  /* 0x000000ffffd07224 */ /* 0x000fe400078e0095 */
[----:B------:R-:W-:Y:S02]  /*1dc90*/  IMAD.MOV.U32 R209, RZ, RZ, R165 ;  /* 0x000000ffffd17224 */ /* 0x000fe400078e00a5 */
        /* <DEDUP_REMOVED lines=23> */
[----:B------:R-:W-:Y:S01]  /*1de10*/  IMAD.MOV.U32 R184, RZ, RZ, R139 ;  /* 0x000000ffffb87224 */ /* 0x000fe200078e008b */
[----:B--2---:R-:W-:Y:S04]  /*1de20*/  STS.128 [R3+0x700], R68 ;  /* 0x0007004403007388 */ /* 0x004fe80000000c00 */
[----:B---3--:R-:W-:Y:S04]  /*1de30*/  STS.128 [R3+0x380], R108 ;  /* 0x0003806c03007388 */ /* 0x008fe80000000c00 */
[----:B------:R-:W-:Y:S04]  /*1de40*/  STS.128 [R3+0x780], R76 ;  /* 0x0007804c03007388 */ /* 0x000fe80000000c00 */
[----:B------:R-:W-:Y:S06]  /*1de50*/  BAR.SYNC.DEFER_BLOCKING 0x0 ;  /* 0x0000000000007b1d */ /* 0x000fec0000010000 */
[----:B------:R-:W-:Y:S04]  /*1de60*/  LDS.128 R240, [R217] ;  /* 0x00000000d9f07984 */ /* 0x000fe80000000c00 */
[----:B------:R-:W-:Y:S04]  /*1de70*/  LDS.128 R236, [R217+0x800] ;  /* 0x00080000d9ec7984 */ /* 0x000fe80000000c00 */
[----:B------:R-:W-:Y:S04]  /*1de80*/  LDS.128 R232, [R217+0x1000] ;  /* 0x00100000d9e87984 */ /* 0x000fe80000000c00 */
[----:B------:R-:W-:Y:S04]  /*1de90*/  LDS.128 R228, [R217+0x1800] ;  /* 0x00180000d9e47984 */ /* 0x000fe80000000c00 */
        /* <DEDUP_REMOVED lines=12> */
[----:B------:R-:W-:Y:S06]  /*1df60*/  BAR.SYNC.DEFER_BLOCKING 0x0 ;  /* 0x0000000000007b1d */ /* 0x000fec0000010000 */
[----:B------:R1:W-:Y:S04]  /*1df70*/  STS.128 [R3], R212 ;  /* 0x000000d403007388 */ /* 0x0003e80000000c00 */
[----:B------:R-:W-:Y:S01]  /*1df80*/  STS.128 [R3+0x400], R208 ;  /* 0x000400d003007388 */ /* 0x000fe20000000c00 */
[----:B-1----:R-:W-:-:S02]  /*1df90*/  IMAD.MOV.U32 R212, RZ, RZ, R150 ;  /* 0x000000ffffd47224 */ /* 0x002fc400078e0096 */
[----:B------:R-:W-:Y:S02]  /*1dfa0*/  IMAD.MOV.U32 R213, RZ, RZ, R166 ;  /* 0x000000ffffd57224 */ /* 0x000fe400078e00a6 */
[----:B------:R-:W-:Y:S02]  /*1dfb0*/  IMAD.MOV.U32 R214, RZ, RZ, R182 ;  /* 0x000000ffffd67224 */ /* 0x000fe400078e00b6 */
[----:B------:R-:W-:Y:S02]  /*1dfc0*/  IMAD.MOV.U32 R215, RZ, RZ, R198 ;  /* 0x000000ffffd77224 */ /* 0x000fe400078e00c6 */
[----:B------:R-:W-:Y:S02]  /*1dfd0*/  IMAD.MOV.U32 R198, RZ, RZ, R183 ;  /* 0x000000ffffc67224 */ /* 0x000fe400078e00b7 */
[----:B------:R-:W-:Y:S01]  /*1dfe0*/  IMAD.MOV.U32 R150, RZ, RZ, R176 ;  /* 0x000000ffff967224 */ /* 0x000fe200078e00b0 */
[----:B------:R-:W-:Y:S01]  /*1dff0*/  STS.128 [R3+0x80], R212 ;  /* 0x000080d403007388 */ /* 0x000fe20000000c00 */
[----:B------:R-:W-:-:S03]  /*1e000*/  IMAD.MOV.U32 R166, RZ, RZ, R177 ;  /* 0x000000ffffa67224 */ /* 0x000fc600078e00b1 */
[----:B------:R-:W-:Y:S04]  /*1e010*/  STS.128 [R3+0x480], R196 ;  /* 0x000480c403007388 */ /* 0x000fe80000000c00 */
[----:B------:R1:W-:Y:S04]  /*1e020*/  STS.128 [R3+0x100], R148 ;  /* 0x0001009403007388 */ /* 0x0003e80000000c00 */
[----:B------:R2:W-:Y:S01]  /*1e030*/  STS.128 [R3+0x500], R164 ;  /* 0x000500a403007388 */ /* 0x0005e20000000c00 */
[----:B-1----:R-:W-:Y:S02]  /*1e040*/  IMAD.MOV.U32 R148, RZ, RZ, R146 ;  /* 0x000000ffff947224 */ /* 0x002fe400078e0092 */
[----:B------:R-:W-:-:S02]  /*1e050*/  IMAD.MOV.U32 R149, RZ, RZ, R162 ;  /* 0x000000ffff957224 */ /* 0x000fc400078e00a2 */
[----:B------:R-:W-:Y:S02]  /*1e060*/  IMAD.MOV.U32 R150, RZ, RZ, R178 ;  /* 0x000000ffff967224 */ /* 0x000fe400078e00b2 */
[----:B------:R-:W-:Y:S02]  /*1e070*/  IMAD.MOV.U32 R151, RZ, RZ, R194 ;  /* 0x000000ffff977224 */ /* 0x000fe400078e00c2 */
[----:B------:R-:W-:Y:S02]  /*1e080*/  IMAD.MOV.U32 R194, RZ, RZ, R179 ;  /* 0x000000ffffc27224 */ /* 0x000fe400078e00b3 */
[----:B------:R-:W-:Y:S01]  /*1e090*/  IMAD.MOV.U32 R146, RZ, RZ, R172 ;  /* 0x000000ffff927224 */ /* 0x000fe200078e00ac */
[----:B------:R1:W-:Y:S01]  /*1e0a0*/  STS.128 [R3+0x180], R148 ;  /* 0x0001809403007388 */ /* 0x0003e20000000c00 */
[----:B------:R-:W-:Y:S02]  /*1e0b0*/  IMAD.MOV.U32 R162, RZ, RZ, R173 ;  /* 0x000000ffffa27224 */ /* 0x000fe400078e00ad */
[----:B--2---:R-:W-:Y:S01]  /*1e0c0*/  IMAD.MOV.U32 R164, RZ, RZ, R142 ;  /* 0x000000ffffa47224 */ /* 0x004fe200078e008e */
[----:B------:R-:W-:Y:S01]  /*1e0d0*/  STS.128 [R3+0x580], R192 ;  /* 0x000580c003007388 */ /* 0x000fe20000000c00 */
[----:B------:R-:W-:-:S02]  /*1e0e0*/  IMAD.MOV.U32 R165, RZ, RZ, R158 ;  /* 0x000000ffffa57224 */ /* 0x000fc400078e009e */
[----:B------:R-:W-:Y:S02]  /*1e0f0*/  IMAD.MOV.U32 R166, RZ, RZ, R174 ;  /* 0x000000ffffa67224 */ /* 0x000fe400078e00ae */
[----:B------:R-:W-:Y:S01]  /*1e100*/  IMAD.MOV.U32 R167, RZ, RZ, R190 ;  /* 0x000000ffffa77224 */ /* 0x000fe200078e00be */
[----:B------:R2:W-:Y:S01]  /*1e110*/  STS.128 [R3+0x200], R144 ;  /* 0x0002009003007388 */ /* 0x0005e20000000c00 */
[----:B------:R-:W-:Y:S02]  /*1e120*/  IMAD.MOV.U32 R190, RZ, RZ, R175 ;  /* 0x000000ffffbe7224 */ /* 0x000fe400078e00af */
[----:B------:R-:W-:Y:S01]  /*1e130*/  IMAD.MOV.U32 R142, RZ, RZ, R168 ;  /* 0x000000ffff8e7224 */ /* 0x000fe200078e00a8 */
[----:B------:R-:W-:Y:S01]  /*1e140*/  STS.128 [R3+0x600], R160 ;  /* 0x000600a003007388 */ /* 0x000fe20000000c00 */
[----:B-1----:R-:W-:Y:S02]  /*1e150*/  IMAD.MOV.U32 R148, RZ, RZ, R138 ;  /* 0x000000ffff947224 */ /* 0x002fe400078e008a */
[----:B------:R-:W-:Y:S01]  /*1e160*/  IMAD.MOV.U32 R149, RZ, RZ, R154 ;  /* 0x000000ffff957224 */ /* 0x000fe200078e009a */
[----:B------:R-:W-:Y:S01]  /*1e170*/  STS.128 [R3+0x280], R164 ;  /* 0x000280a403007388 */ /* 0x000fe20000000c00 */
[----:B------:R-:W-:-:S02]  /*1e180*/  IMAD.MOV.U32 R150, RZ, RZ, R170 ;  /* 0x000000ffff967224 */ /* 0x000fc400078e00aa */
[----:B------:R-:W-:Y:S01]  /*1e190*/  IMAD.MOV.U32 R151, RZ, RZ, R186 ;  /* 0x000000ffff977224 */ /* 0x000fe200078e00ba */
[----:B------:R-:W-:Y:S01]  /*1e1a0*/  STS.128 [R3+0x680], R188 ;  /* 0x000680bc03007388 */ /* 0x000fe20000000c00 */
[----:B------:R-:W-:Y:S02]  /*1e1b0*/  IMAD.MOV.U32 R186, RZ, RZ, R171 ;  /* 0x000000ffffba7224 */ /* 0x000fe400078e00ab */
[----:B--2---:R-:W-:Y:S02]  /*1e1c0*/  IMAD.MOV.U32 R144, RZ, RZ, R137 ;  /* 0x000000ffff907224 */ /* 0x004fe400078e0089 */
[----:B------:R-:W-:Y:S02]  /*1e1d0*/  IMAD.MOV.U32 R145, RZ, RZ, R153 ;  /* 0x000000ffff917224 */ /* 0x000fe400078e0099 */
[----:B------:R-:W-:Y:S02]  /*1e1e0*/  IMAD.MOV.U32 R146, RZ, RZ, R169 ;  /* 0x000000ffff927224 */ /* 0x000fe400078e00a9 */
[----:B------:R-:W-:-:S02]  /*1e1f0*/  IMAD.MOV.U32 R147, RZ, RZ, R185 ;  /* 0x000000ffff937224 */ /* 0x000fc400078e00b9 */
[----:B------:R-:W-:Y:S01]  /*1e200*/  IMAD.MOV.U32 R185, RZ, RZ, R155 ;  /* 0x000000ffffb97224 */ /* 0x000fe200078e009b */
[----:B------:R-:W-:Y:S04]  /*1e210*/  STS.128 [R3+0x300], R140 ;  /* 0x0003008c03007388 */ /* 0x000fe80000000c00 */
[----:B------:R-:W-:Y:S04]  /*1e220*/  STS.128 [R3+0x700], R144 ;  /* 0x0007009003007388 */ /* 0x000fe80000000c00 */
[----:B------:R-:W-:Y:S04]  /*1e230*/  STS.128 [R3+0x380], R148 ;  /* 0x0003809403007388 */ /* 0x000fe80000000c00 */
[----:B------:R-:W-:Y:S04]  /*1e240*/  STS.128 [R3+0x780], R184 ;  /* 0x000780b803007388 */ /* 0x000fe80000000c00 */
[----:B------:R-:W-:Y:S06]  /*1e250*/  BAR.SYNC.DEFER_BLOCKING 0x0 ;  /* 0x0000000000007b1d */ /* 0x000fec0000010000 */
[----:B------:R-:W1:Y:S04]  /*1e260*/  LDS.128 R172, [R217] ;  /* 0x00000000d9ac7984 */ /* 0x000e680000000c00 */
[----:B------:R-:W2:Y:S04]  /*1e270*/  LDS.128 R188, [R217+0x800] ;  /* 0x00080000d9bc7984 */ /* 0x000ea80000000c00 */
[----:B------:R-:W3:Y:S04]  /*1e280*/  LDS.128 R140, [R217+0x1000] ;  /* 0x00100000d98c7984 */ /* 0x000ee80000000c00 */
[----:B------:R-:W4:Y:S04]  /*1e290*/  LDS.128 R144, [R217+0x1800] ;  /* 0x00180000d9907984 */ /* 0x000f280000000c00 */
[----:B------:R-:W5:Y:S04]  /*1e2a0*/  LDS.128 R176, [R216] ;  /* 0x00000000d8b07984 */ /* 0x000f680000000c00 */
[----:B------:R-:W2:Y:S04]  /*1e2b0*/  LDS.128 R192, [R216+0x800] ;  /* 0x00080000d8c07984 */ /* 0x000ea80000000c00 */
[----:B------:R-:W2:Y:S04]  /*1e2c0*/  LDS.128 R148, [R216+0x1000] ;  /* 0x00100000d8947984 */ /* 0x000ea80000000c00 */
[----:B------:R-:W2:Y:S04]  /*1e2d0*/  LDS.128 R164, [R216+0x1800] ;  /* 0x00180000d8a47984 */ /* 0x000ea80000000c00 */
[----:B------:R-:W3:Y:S04]  /*1e2e0*/  LDS.128 R180, [R2] ;  /* 0x0000000002b47984 */ /* 0x000ee80000000c00 */
[----:B------:R-:W3:Y:S04]  /*1e2f0*/  LDS.128 R196, [R2+0x800] ;  /* 0x0008000002c47984 */ /* 0x000ee80000000c00 */
[----:B------:R-:W3:Y:S04]  /*1e300*/  LDS.128 R156, [R2+0x1000] ;  /* 0x00100000029c7984 */ /* 0x000ee80000000c00 */
[----:B------:R-:W3:Y:S04]  /*1e310*/  LDS.128 R152, [R2+0x1800] ;  /* 0x0018000002987984 */ /* 0x000ee80000000c00 */
[----:B------:R-:W4:Y:S04]  /*1e320*/  LDS.128 R184, [R0] ;  /* 0x0000000000b87984 */ /* 0x000f280000000c00 */
[----:B-1----:R-:W-:Y:S04]  /*1e330*/  STL [R1+0x958], R173 ;  /* 0x000958ad01007387 */ /* 0x002fe80000100800 */
[----:B------:R-:W1:Y:S04]  /*1e340*/  LDS.128 R136, [R0+0x800] ;  /* 0x0008000000887984 */ /* 0x000e680000000c00 */
[----:B------:R-:W-:Y:S04]  /*1e350*/  STL [R1+0x918], R174 ;  /* 0x000918ae01007387 */ /* 0x000fe80000100800 */
[----:B------:R-:W-:Y:S04]  /*1e360*/  STL [R1+0x8d8], R175 ;  /* 0x0008d8af01007387 */ /* 0x000fe80000100800 */
[----:B--2---:R-:W-:Y:S04]  /*1e370*/  STL [R1+0x948], R189 ;  /* 0x000948bd01007387 */ /* 0x004fe80000100800 */
[----:B------:R-:W2:Y:S04]  /*1e380*/  LDS.128 R160, [R0+0x1000] ;  /* 0x0010000000a07984 */ /* 0x000ea80000000c00 */
[----:B------:R-:W-:Y:S04]  /*1e390*/  STL [R1+0x908], R190 ;  /* 0x000908be01007387 */ /* 0x000fe80000100800 */
[----:B------:R-:W-:Y:S04]  /*1e3a0*/  STL [R1+0x8c8], R191 ;  /* 0x0008c8bf01007387 */ /* 0x000fe80000100800 */
[----:B---3--:R-:W-:Y:S04]  /*1e3b0*/  STL [R1+0x938], R141 ;  /* 0x0009388d01007387 */ /* 0x008fe80000100800 */
[----:B------:R-:W3:Y:S04]  /*1e3c0*/  LDS.128 R168, [R0+0x1800] ;  /* 0x0018000000a87984 */ /* 0x000ee80000000c00 */
[----:B------:R-:W-:Y:S04]  /*1e3d0*/  STL [R1+0x8f8], R142 ;  /* 0x0008f88e01007387 */ /* 0x000fe80000100800 */
[----:B------:R-:W-:Y:S04]  /*1e3e0*/  STL [R1+0x8b8], R143 ;  /* 0x0008b88f01007387 */ /* 0x000fe80000100800 */
[----:B----4-:R-:W-:Y:S04]  /*1e3f0*/  STL [R1+0x928], R145 ;  /* 0x0009289101007387 */ /* 0x010fe80000100800 */
[----:B------:R-:W-:Y:S04]  /*1e400*/  STL [R1+0x8e8], R146 ;  /* 0x0008e89201007387 */ /* 0x000fe80000100800 */
[----:B------:R-:W-:Y:S04]  /*1e410*/  STL [R1+0x8a8], R147 ;  /* 0x0008a89301007387 */ /* 0x000fe80000100800 */
[----:B-----5:R-:W-:Y:S04]  /*1e420*/  STL [R1+0x954], R177 ;  /* 0x000954b101007387 */ /* 0x020fe80000100800 */
        /* <DEDUP_REMOVED lines=21> */
[----:B------:R-:W-:Y:S01]  /*1e580*/  STL [R1+0x920], R153 ;  /* 0x0009209901007387 */ /* 0x000fe20000100800 */
[----:B------:R-:W-:-:S03]  /*1e590*/  IMAD.MOV.U32 R212, RZ, RZ, R16 ;  /* 0x000000ffffd47224 */ /* 0x000fc600078e0010 */
[----:B------:R-:W-:Y:S01]  /*1e5a0*/  STL [R1+0x8e0], R154 ;  /* 0x0008e09a01007387 */ /* 0x000fe20000100800 */
[----:B------:R-:W-:-:S03]  /*1e5b0*/  IMAD.MOV.U32 R213, RZ, RZ, R20 ;  /* 0x000000ffffd57224 */ /* 0x000fc600078e0014 */
[----:B------:R-:W-:Y:S01]  /*1e5c0*/  STL [R1+0x8a0], R155 ;  /* 0x0008a09b01007387 */ /* 0x000fe20000100800 */
[----:B------:R-:W-:Y:S02]  /*1e5d0*/  IMAD.MOV.U32 R214, RZ, RZ, R24 ;  /* 0x000000ffffd67224 */ /* 0x000fe400078e0018 */
[----:B------:R-:W-:Y:S01]  /*1e5e0*/  IMAD.MOV.U32 R215, RZ, RZ, R28 ;  /* 0x000000ffffd77224 */ /* 0x000fe200078e001c */
[----:B------:R-:W-:Y:S06]  /*1e5f0*/  BAR.SYNC.DEFER_BLOCKING 0x0 ;  /* 0x0000000000007b1d */ /* 0x000fec0000010000 */
[----:B------:R-:W-:Y:S04]  /*1e600*/  STL [R1+0x94c], R185 ;  /* 0x00094cb901007387 */ /* 0x000fe80000100800 */
[----:B------:R-:W-:Y:S04]  /*1e610*/  STL [R1+0x90c], R186 ;  /* 0x00090cba01007387 */ /* 0x000fe80000100800 */
[----:B------:R-:W-:Y:S01]  /*1e620*/  STL [R1+0x8cc], R187 ;  /* 0x0008ccbb01007387 */ /* 0x000fe20000100800 */
[----:B------:R-:W-:-:S03]  /*1e630*/  IMAD.MOV.U32 R208, RZ, RZ, R17 ;  /* 0x000000ffffd07224 */ /* 0x000fc600078e0011 */
[----:B-1----:R-:W-:Y:S01]  /*1e640*/  STL [R1+0x93c], R137 ;  /* 0x00093c8901007387 */ /* 0x002fe20000100800 */
[----:B------:R-:W-:-:S03]  /*1e650*/  IMAD.MOV.U32 R209, RZ, RZ, R21 ;  /* 0x000000ffffd17224 */ /* 0x000fc600078e0015 */
[----:B------:R-:W-:Y:S01]  /*1e660*/  STL [R1+0x8fc], R138 ;  /* 0x0008fc8a01007387 */ /* 0x000fe20000100800 */
[----:B------:R-:W-:Y:S02]  /*1e670*/  IMAD.MOV.U32 R210, RZ, RZ, R25 ;  /* 0x000000ffffd27224 */ /* 0x000fe400078e0019 */
[----:B------:R-:W-:Y:S01]  /*1e680*/  IMAD.MOV.U32 R211, RZ, RZ, R29 ;  /* 0x000000ffffd37224 */ /* 0x000fe200078e001d */
[----:B------:R-:W-:Y:S04]  /*1e690*/  STL [R1+0x8bc], R139 ;  /* 0x0008bc8b01007387 */ /* 0x000fe80000100800 */
[----:B--2---:R-:W-:Y:S04]  /*1e6a0*/  STL [R1+0x92c], R161 ;  /* 0x00092ca101007387 */ /* 0x004fe80000100800 */
[----:B------:R1:W-:Y:S04]  /*1e6b0*/  STS.128 [R3], R212 ;  /* 0x000000d403007388 */ /* 0x0003e80000000c00 */
[----:B------:R-:W-:Y:S04]  /*1e6c0*/  STL [R1+0x8ec], R162 ;  /* 0x0008eca201007387 */ /* 0x000fe80000100800 */
[----:B------:R-:W-:Y:S04]  /*1e6d0*/  STL [R1+0x8ac], R163 ;  /* 0x0008aca301007387 */ /* 0x000fe80000100800 */
[----:B---3--:R-:W-:Y:S01]  /*1e6e0*/  STL [R1+0x95c], R168 ;  /* 0x00095ca801007387 */ /* 0x008fe20000100800 */
[----:B-1----:R-:W-:-:S02]  /*1e6f0*/  IMAD.MOV.U32 R212, RZ, RZ, R18 ;  /* 0x000000ffffd47224 */ /* 0x002fc400078e0012 */
[----:B------:R-:W-:Y:S02]  /*1e700*/  IMAD.MOV.U32 R213, RZ, RZ, R22 ;  /* 0x000000ffffd57224 */ /* 0x000fe400078e0016 */
[----:B------:R-:W-:Y:S02]  /*1e710*/  IMAD.MOV.U32 R214, RZ, RZ, R26 ;  /* 0x000000ffffd67224 */ /* 0x000fe400078e001a */
[----:B------:R-:W-:Y:S01]  /*1e720*/  IMAD.MOV.U32 R215, RZ, RZ, R30 ;  /* 0x000000ffffd77224 */ /* 0x000fe200078e001e */
[----:B------:R-:W-:Y:S04]  /*1e730*/  STL [R1+0x91c], R169 ;  /* 0x00091ca901007387 */ /* 0x000fe80000100800 */
[----:B------:R-:W-:Y:S04]  /*1e740*/  STL [R1+0x8dc], R170 ;  /* 0x0008dcaa01007387 */ /* 0x000fe80000100800 */
[----:B------:R-:W-:Y:S04]  /*1e750*/  STS.128 [R3+0x400], R208 ;  /* 0x000400d003007388 */ /* 0x000fe80000000c00 */
[----:B------:R-:W-:Y:S04]  /*1e760*/  STL [R1+0x89c], R171 ;  /* 0x00089cab01007387 */ /* 0x000fe80000100800 */
[----:B------:R1:W-:Y:S04]  /*1e770*/  STS.128 [R3+0x80], R212 ;  /* 0x000080d403007388 */ /* 0x0003e80000000c00 */
[----:B-1----:R-:W2:Y:S04]  /*1e780*/  LDL.LU R213, [R1+0x100] ;  /* 0x0001000001d57983 */ /* 0x002ea80000300800 */
[----:B------:R-:W2:Y:S04]  /*1e790*/  LDL.LU R214, [R1+0x130] ;  /* 0x0001300001d67983 */ /* 0x000ea80000300800 */
[----:B------:R-:W2:Y:S01]  /*1e7a0*/  LDL.LU R215, [R1+0x190] ;  /* 0x0001900001d77983 */ /* 0x000ea20000300800 */
[----:B------:R-:W-:-:S02]  /*1e7b0*/  IMAD.MOV.U32 R28, RZ, RZ, R19 ;  /* 0x000000ffff1c7224 */ /* 0x000fc400078e0013 */
[----:B------:R-:W-:Y:S01]  /*1e7c0*/  IMAD.MOV.U32 R29, RZ, RZ, R23 ;  /* 0x000000ffff1d7224 */ /* 0x000fe200078e0017 */
[----:B------:R-:W3:Y:S01]  /*1e7d0*/  LDL.LU R209, [R1+0x104] ;  /* 0x0001040001d17983 */ /* 0x000ee20000300800 */
[----:B------:R-:W-:Y:S02]  /*1e7e0*/  IMAD.MOV.U32 R30, RZ, RZ, R27 ;  /* 0x000000ffff1e7224 */ /* 0x000fe400078e001b */
[----:B------:R-:W-:Y:S02]  /*1e7f0*/  IMAD.MOV.U32 R16, RZ, RZ, R4 ;  /* 0x000000ffff107224 */ /* 0x000fe400078e0004 */
[----:B------:R-:W-:Y:S02]  /*1e800*/  IMAD.MOV.U32 R17, RZ, RZ, R8 ;  /* 0x000000ffff117224 */ /* 0x000fe400078e0008 */
[----:B------:R-:W-:Y:S02]  /*1e810*/  IMAD.MOV.U32 R18, RZ, RZ, R12 ;  /* 0x000000ffff127224 */ /* 0x000fe400078e000c */
[----:B------:R-:W-:Y:S01]  /*1e820*/  IMAD.MOV.U32 R19, RZ, RZ, R40 ;  /* 0x000000ffff137224 */ /* 0x000fe200078e0028 */
[----:B------:R-:W-:Y:S01]  /*1e830*/  STS.128 [R3+0x480], R28 ;  /* 0x0004801c03007388 */ /* 0x000fe20000000c00 */
[----:B------:R-:W-:-:S02]  /*1e840*/  IMAD.MOV.U32 R20, RZ, RZ, R5 ;  /* 0x000000ffff147224 */ /* 0x000fc400078e0005 */
[----:B------:R-:W-:Y:S01]  /*1e850*/  IMAD.MOV.U32 R21, RZ, RZ, R9 ;  /* 0x000000ffff157224 */ /* 0x000fe200078e0009 */
[----:B------:R1:W-:Y:S01]  /*1e860*/  STS.128 [R3+0x100], R16 ;  /* 0x0001001003007388 */ /* 0x0003e20000000c00 */
[----:B------:R-:W-:Y:S02]  /*1e870*/  IMAD.MOV.U32 R22, RZ, RZ, R13 ;  /* 0x000000ffff167224 */ /* 0x000fe400078e000d */
[----:B------:R-:W-:Y:S02]  /*1e880*/  IMAD.MOV.U32 R23, RZ, RZ, R41 ;  /* 0x000000ffff177224 */ /* 0x000fe400078e0029 */
[----:B------:R-:W-:Y:S02]  /*1e890*/  IMAD.MOV.U32 R40, RZ, RZ, R7 ;  /* 0x000000ffff287224 */ /* 0x000fe400078e0007 */
[----:B------:R-:W-:Y:S02]  /*1e8a0*/  IMAD.MOV.U32 R41, RZ, RZ, R11 ;  /* 0x000000ffff297224 */ /* 0x000fe400078e000b */
[----:B------:R-:W-:-:S02]  /*1e8b0*/  IMAD.MOV.U32 R4, RZ, RZ, R44 ;  /* 0x000000ffff047224 */ /* 0x000fc400078e002c */
[----:B------:R-:W-:Y:S02]  /*1e8c0*/  IMAD.MOV.U32 R5, RZ, RZ, R48 ;  /* 0x000000ffff057224 */ /* 0x000fe400078e0030 */
[----:B------:R-:W-:Y:S02]  /*1e8d0*/  IMAD.MOV.U32 R7, RZ, RZ, R56 ;  /* 0x000000ffff077224 */ /* 0x000fe400078e0038 */
[----:B-1----:R-:W-:Y:S02]  /*1e8e0*/  IMAD.MOV.U32 R16, RZ, RZ, R6 ;  /* 0x000000ffff107224 */ /* 0x002fe400078e0006 */
[----:B------:R-:W-:Y:S02]  /*1e8f0*/  IMAD.MOV.U32 R17, RZ, RZ, R10 ;  /* 0x000000ffff117224 */ /* 0x000fe400078e000a */
[----:B------:R-:W-:Y:S02]  /*1e900*/  IMAD.MOV.U32 R18, RZ, RZ, R14 ;  /* 0x000000ffff127224 */ /* 0x000fe400078e000e */
[----:B------:R-:W-:-:S02]  /*1e910*/  IMAD.MOV.U32 R19, RZ, RZ, R42 ;  /* 0x000000ffff137224 */ /* 0x000fc400078e002a */
[----:B------:R-:W-:Y:S02]  /*1e920*/  IMAD.MOV.U32 R42, RZ, RZ, R15 ;  /* 0x000000ffff2a7224 */ /* 0x000fe400078e000f */
[----:B------:R-:W-:Y:S01]  /*1e930*/  IMAD.MOV.U32 R6, RZ, RZ, R52 ;  /* 0x000000ffff067224 */ /* 0x000fe200078e0034 */
[----:B------:R-:W-:Y:S01]  /*1e940*/  STS.128 [R3+0x500], R20 ;  /* 0x0005001403007388 */ /* 0x000fe20000000c00 */
[----:B------:R-:W-:Y:S02]  /*1e950*/  IMAD.MOV.U32 R8, RZ, RZ, R45 ;  /* 0x000000ffff087224 */ /* 0x000fe400078e002d */
[----:B------:R-:W-:Y:S01]  /*1e960*/  IMAD.MOV.U32 R9, RZ, RZ, R49 ;  /* 0x000000ffff097224 */ /* 0x000fe200078e0031 */
[----:B------:R1:W-:Y:S01]  /*1e970*/  STS.128 [R3+0x180], R16 ;  /* 0x0001801003007388 */ /* 0x0003e20000000c00 */
        /* <DEDUP_REMOVED lines=10> */
[----:B------:R-:W-:Y:S01]  /*1ea20*/  IMAD.MOV.U32 R58, RZ, RZ, R55 ;  /* 0x000000ffff3a7224 */ /* 0x000fe200078e0037 */
[----:B------:R5:W-:Y:S01]  /*1ea30*/  STS.128 [R3+0x600], R8 ;  /* 0x0006000803007388 */ /* 0x000be20000000c00 */
[----:B-1----:R-:W-:-:S02]  /*1ea40*/  IMAD.MOV.U32 R16, RZ, RZ, R37 ;  /* 0x000000ffff107224 */ /* 0x002fc400078e0025 */
[----:B------:R-:W-:Y:S02]  /*1ea50*/  IMAD.MOV.U32 R17, RZ, RZ, R33 ;  /* 0x000000ffff117224 */ /* 0x000fe400078e0021 */
[----:B------:R-:W-:Y:S02]  /*1ea60*/  IMAD.MOV.U32 R18, RZ, RZ, R61 ;  /* 0x000000ffff127224 */ /* 0x000fe400078e003d */
[----:B----4-:R-:W-:Y:S02]  /*1ea70*/  IMAD.MOV.U32 R4, RZ, RZ, R36 ;  /* 0x000000ffff047224 */ /* 0x010fe400078e0024 */
[----:B------:R-:W-:Y:S02]  /*1ea80*/  IMAD.MOV.U32 R5, RZ, RZ, R32 ;  /* 0x000000ffff057224 */ /* 0x000fe400078e0020 */
[----:B------:R-:W-:Y:S02]  /*1ea90*/  IMAD.MOV.U32 R6, RZ, RZ, R60 ;  /* 0x000000ffff067224 */ /* 0x000fe400078e003c */
[----:B------:R-:W-:-:S02]  /*1eaa0*/  IMAD.MOV.U32 R7, RZ, RZ, R64 ;  /* 0x000000ffff077224 */ /* 0x000fc400078e0040 */
[----:B------:R-:W-:Y:S01]  /*1eab0*/  IMAD.MOV.U32 R19, RZ, RZ, R65 ;  /* 0x000000ffff137224 */ /* 0x000fe200078e0041 */
[----:B------:R-:W-:Y:S01]  /*1eac0*/  STS.128 [R3+0x280], R12 ;  /* 0x0002800c03007388 */ /* 0x000fe20000000c00 */
[----:B-----5:R-:W-:Y:S02]  /*1ead0*/  IMAD.MOV.U32 R8, RZ, RZ, R38 ;  /* 0x000000ffff087224 */ /* 0x020fe400078e0026 */
[----:B------:R-:W-:Y:S02]  /*1eae0*/  IMAD.MOV.U32 R9, RZ, RZ, R34 ;  /* 0x000000ffff097224 */ /* 0x000fe400078e0022 */
[----:B------:R-:W-:Y:S02]  /*1eaf0*/  IMAD.MOV.U32 R10, RZ, RZ, R62 ;  /* 0x000000ffff0a7224 */ /* 0x000fe400078e003e */
[----:B------:R-:W-:Y:S01]  /*1eb00*/  IMAD.MOV.U32 R11, RZ, RZ, R66 ;  /* 0x000000ffff0b7224 */ /* 0x000fe200078e0042 */
[----:B------:R-:W-:Y:S01]  /*1eb10*/  STS.128 [R3+0x680], R56 ;  /* 0x0006803803007388 */ /* 0x000fe20000000c00 */
[----:B------:R-:W-:-:S02]  /*1eb20*/  IMAD.MOV.U32 R64, RZ, RZ, R39 ;  /* 0x000000ffff407224 */ /* 0x000fc400078e0027 */
[----:B------:R-:W-:Y:S02]  /*1eb30*/  IMAD.MOV.U32 R65, RZ, RZ, R35 ;  /* 0x000000ffff417224 */ /* 0x000fe400078e0023 */
[----:B------:R-:W-:Y:S01]  /*1eb40*/  IMAD.MOV.U32 R66, RZ, RZ, R63 ;  /* 0x000000ffff427224 */ /* 0x000fe200078e003f */
[----:B------:R-:W-:Y:S04]  /*1eb50*/  STS.128 [R3+0x300], R4 ;  /* 0x0003000403007388 */ /* 0x000fe80000000c00 */
[----:B------:R-:W-:Y:S04]  /*1eb60*/  STS.128 [R3+0x700], R16 ;  /* 0x0007001003007388 */ /* 0x000fe80000000c00 */
[----:B------:R-:W-:Y:S04]  /*1eb70*/  STS.128 [R3+0x380], R8 ;  /* 0x0003800803007388 */ /* 0x000fe80000000c00 */
[----:B------:R-:W-:Y:S04]  /*1eb80*/  STS.128 [R3+0x780], R64 ;  /* 0x0007804003007388 */ /* 0x000fe80000000c00 */
[----:B------:R-:W-:Y:S06]  /*1eb90*/  BAR.SYNC.DEFER_BLOCKING 0x0 ;  /* 0x0000000000007b1d */ /* 0x000fec0000010000 */
[----:B------:R-:W1:Y:S04]  /*1eba0*/  LDS.128 R12, [R217] ;  /* 0x00000000d90c7984 */ /* 0x000e680000000c00 */
[----:B------:R-:W4:Y:S04]  /*1ebb0*/  LDS.128 R60, [R217+0x800] ;  /* 0x00080000d93c7984 */ /* 0x000f280000000c00 */
[----:B------:R-:W5:Y:S04]  /*1ebc0*/  LDS.128 R44, [R217+0x1000] ;  /* 0x00100000d92c7984 */ /* 0x000f680000000c00 */
[----:B------:R-:W4:Y:S04]  /*1ebd0*/  LDS.128 R28, [R217+0x1800] ;  /* 0x00180000d91c7984 */ /* 0x000f280000000c00 */
[----:B------:R-:W4:Y:S04]  /*1ebe0*/  LDS.128 R8, [R216] ;  /* 0x00000000d8087984 */ /* 0x000f280000000c00 */
[----:B------:R-:W4:Y:S04]  /*1ebf0*/  LDS.128 R56, [R216+0x800] ;  /* 0x00080000d8387984 */ /* 0x000f280000000c00 */
[----:B------:R-:W5:Y:S04]  /*1ec00*/  LDS.128 R40, [R216+0x1000] ;  /* 0x00100000d8287984 */ /* 0x000f680000000c00 */
[----:B------:R-:W2:Y:S04]  /*1ec10*/  LDS.128 R24, [R216+0x1800] ;  /* 0x00180000d8187984 */ /* 0x000ea80000000c00 */
[----:B------:R-:W2:Y:S04]  /*1ec20*/  LDS.128 R4, [R2] ;  /* 0x0000000002047984 */ /* 0x000ea80000000c00 */
[----:B------:R-:W2:Y:S04]  /*1ec30*/  LDS.128 R52, [R2+0x800] ;  /* 0x0008000002347984 */ /* 0x000ea80000000c00 */
[----:B-1----:R-:W-:Y:S04]  /*1ec40*/  STL [R1+0x898], R12 ;  /* 0x0008980c01007387 */ /* 0x002fe80000100800 */
[----:B------:R-:W1:Y:S04]  /*1ec50*/  LDS.128 R36, [R2+0x1000] ;  /* 0x0010000002247984 */ /* 0x000e680000000c00 */
[----:B------:R-:W-:Y:S04]  /*1ec60*/  STL [R1+0x858], R13 ;  /* 0x0008580d01007387 */ /* 0x000fe80000100800 */
[----:B------:R-:W-:Y:S04]  /*1ec70*/  STL [R1+0x818], R14 ;  /* 0x0008180e01007387 */ /* 0x000fe80000100800 */
[----:B------:R-:W-:Y:S04]  /*1ec80*/  STL [R1+0x7d8], R15 ;  /* 0x0007d80f01007387 */ /* 0x000fe80000100800 */
[----:B----4-:R-:W-:Y:S04]  /*1ec90*/  STL [R1+0x888], R60 ;  /* 0x0008883c01007387 */ /* 0x010fe80000100800 */
[----:B------:R-:W4:Y:S04]  /*1eca0*/  LDS.128 R20, [R2+0x1800] ;  /* 0x0018000002147984 */ /* 0x000f280000000c00 */
[----:B------:R-:W-:Y:S04]  /*1ecb0*/  STL [R1+0x848], R61 ;  /* 0x0008483d01007387 */ /* 0x000fe80000100800 */
[----:B------:R-:W-:Y:S04]  /*1ecc0*/  STL [R1+0x808], R62 ;  /* 0x0008083e01007387 */ /* 0x000fe80000100800 */
[----:B------:R-:W-:Y:S04]  /*1ecd0*/  STL [R1+0x7c8], R63 ;  /* 0x0007c83f01007387 */ /* 0x000fe80000100800 */
[----:B-----5:R-:W-:Y:S04]  /*1ece0*/  STL [R1+0x878], R44 ;  /* 0x0008782c01007387 */ /* 0x020fe80000100800 */
[----:B------:R-:W5:Y:S04]  /*1ecf0*/  LDS.128 R64, [R0] ;  /* 0x0000000000407984 */ /* 0x000f680000000c00 */
[----:B------:R-:W-:Y:S04]  /*1ed00*/  STL [R1+0x838], R45 ;  /* 0x0008382d01007387 */ /* 0x000fe80000100800 */
[----:B------:R-:W-:Y:S04]  /*1ed10*/  STL [R1+0x7f8], R46 ;  /* 0x0007f82e01007387 */ /* 0x000fe80000100800 */
[----:B------:R-:W-:Y:S04]  /*1ed20*/  STL [R1+0x7b8], R47 ;  /* 0x0007b82f01007387 */ /* 0x000fe80000100800 */
[----:B------:R-:W-:Y:S04]  /*1ed30*/  STL [R1+0x868], R28 ;  /* 0x0008681c01007387 */ /* 0x000fe80000100800 */
[----:B------:R-:W1:Y:S04]  /*1ed40*/  LDS.128 R48, [R0+0x800] ;  /* 0x0008000000307984 */ /* 0x000e680000000c00 */
        /* <DEDUP_REMOVED lines=14> */
[----:B------:R-:W-:Y:S04]  /*1ee30*/  STL [R1+0x834], R41 ;  /* 0x0008342901007387 */ /* 0x000fe80000100800 */
[----:B------:R-:W-:Y:S04]  /*1ee40*/  STL [R1+0x7f4], R42 ;  /* 0x0007f42a01007387 */ /* 0x000fe80000100800 */
[----:B------:R-:W-:Y:S04]  /*1ee50*/  STL [R1+0x7b4], R43 ;  /* 0x0007b42b01007387 */ /* 0x000fe80000100800 */
[----:B--2---:R-:W-:Y:S04]  /*1ee60*/  STL [R1+0x864], R24 ;  /* 0x0008641801007387 */ /* 0x004fe80000100800 */
        /* <DEDUP_REMOVED lines=11> */
[----:B-1----:R-:W-:Y:S04]  /*1ef20*/  STL [R1+0x870], R36 ;  /* 0x0008702401007387 */ /* 0x002fe80000100800 */
[----:B------:R-:W-:Y:S04]  /*1ef30*/  STL [R1+0x830], R37 ;  /* 0x0008302501007387 */ /* 0x000fe80000100800 */
[----:B------:R-:W-:Y:S04]  /*1ef40*/  STL [R1+0x7f0], R38 ;  /* 0x0007f02601007387 */ /* 0x000fe80000100800 */
[----:B------:R-:W-:Y:S04]  /*1ef50*/  STL [R1+0x7ac], R39 ;  /* 0x0007ac2701007387 */ /* 0x000fe80000100800 */
[----:B----4-:R-:W-:Y:S04]  /*1ef60*/  STL [R1+0x860], R20 ;  /* 0x0008601401007387 */ /* 0x010fe80000100800 */
[----:B------:R-:W-:Y:S04]  /*1ef70*/  STL [R1+0x820], R21 ;  /* 0x0008201501007387 */ /* 0x000fe80000100800 */
        /* <DEDUP_REMOVED lines=12> */
[----:B------:R-:W-:Y:S06]  /*1f040*/  BAR.SYNC.DEFER_BLOCKING 0x0 ;  /* 0x0000000000007b1d */ /* 0x000fec0000010000 */
[----:B------:R-:W-:Y:S04]  /*1f050*/  STL [R1+0x82c], R33 ;  /* 0x00082c2101007387 */ /* 0x000fe80000100800 */
[----:B------:R-:W-:Y:S04]  /*1f060*/  STL [R1+0x7ec], R34 ;  /* 0x0007ec2201007387 */ /* 0x000fe80000100800 */
[----:B------:R-:W-:Y:S04]  /*1f070*/  STL [R1+0x7b0], R35 ;  /* 0x0007b02301007387 */ /* 0x000fe80000100800 */
[----:B------:R-:W-:Y:S04]  /*1f080*/  STL [R1+0x85c], R16 ;  /* 0x00085c1001007387 */ /* 0x000fe80000100800 */
[----:B------:R-:W-:Y:S04]  /*1f090*/  STL [R1+0x81c], R17 ;  /* 0x00081c1101007387 */ /* 0x000fe80000100800 */
[----:B------:R-:W-:Y:S04]  /*1f0a0*/  STL [R1+0x7dc], R18 ;  /* 0x0007dc1201007387 */ /* 0x000fe80000100800 */
[----:B------:R-:W-:Y:S04]  /*1f0b0*/  STL [R1+0x79c], R19 ;  /* 0x00079c1301007387 */ /* 0x000fe80000100800 */
[----:B------:R-:W3:Y:S01]  /*1f0c0*/  LDL.LU R210, [R1+0x134] ;  /* 0x0001340001d27983 */ /* 0x000ee20000300800 */
[----:B------:R-:W-:-:S03]  /*1f0d0*/  IMAD.MOV.U32 R208, RZ, RZ, R73 ;  /* 0x000000ffffd07224 */ /* 0x000fc600078e0049 */
[----:B------:R1:W-:Y:S04]  /*1f0e0*/  STS.128 [R3], R212 ;  /* 0x000000d403007388 */ /* 0x0003e80000000c00 */
[----:B------:R-:W3:Y:S01]  /*1f0f0*/  LDL.LU R211, [R1+0x194] ;  /* 0x0001940001d37983 */ /* 0x000ee20000300800 */
[----:B------:R-:W-:-:S03]  /*1f100*/  IMAD.MOV.U32 R72, RZ, RZ, R75 ;  /* 0x000000ffff487224 */ /* 0x000fc600078e004b */
[----:B-1----:R-:W2:Y:S01]  /*1f110*/  LDL.LU R213, [R1+0x108] ;  /* 0x0001080001d57983 */ /* 0x002ea20000300800 */
[----:B------:R-:W-:-:S03]  /*1f120*/  IMAD.MOV.U32 R212, RZ, RZ, R74 ;  /* 0x000000ffffd47224 */ /* 0x000fc600078e004a */
[----:B------:R-:W2:Y:S04]  /*1f130*/  LDL.LU R214, [R1+0x138] ;  /* 0x0001380001d67983 */ /* 0x000ea80000300800 */
[----:B------:R-:W2:Y:S04]  /*1f140*/  LDL.LU R215, [R1+0x198] ;  /* 0x0001980001d77983 */ /* 0x000ea80000300800 */
[----:B------:R-:W4:Y:S04]  /*1f150*/  LDL.LU R73, [R1+0x10c] ;  /* 0x00010c0001497983 */ /* 0x000f280000300800 */
[----:B------:R-:W4:Y:S04]  /*1f160*/  LDL.LU R74, [R1+0x13c] ;  /* 0x00013c00014a7983 */ /* 0x000f280000300800 */
[----:B------:R-:W4:Y:S04]  /*1f170*/  LDL.LU R75, [R1+0x19c] ;  /* 0x00019c00014b7983 */ /* 0x000f280000300800 */
[----:B------:R-:W5:Y:S04]  /*1f180*/  LDL.LU R218, [R1+0x80] ;  /* 0x0000800001da7983 */ /* 0x000f680000300800 */
[----:B------:R-:W5:Y:S04]  /*1f190*/  LDL.LU R219, [R1+0x120] ;  /* 0x0001200001db7983 */ /* 0x000f680000300800 */
[----:B------:R-:W5:Y:S04]  /*1f1a0*/  LDL.LU R222, [R1+0x84] ;  /* 0x0000840001de7983 */ /* 0x000f680000300800 */
[----:B------:R-:W5:Y:S01]  /*1f1b0*/  LDL.LU R223, [R1+0x124] ;  /* 0x0001240001df7983 */ /* 0x000f620000300800 */
[----:B------:R-:W-:-:S02]  /*1f1c0*/  IMAD.MOV.U32 R216, RZ, RZ, R84 ;  /* 0x000000ffffd87224 */ /* 0x000fc400078e0054 */
[----:B------:R-:W-:Y:S01]  /*1f1d0*/  IMAD.MOV.U32 R84, RZ, RZ, R87 ;  /* 0x000000ffff547224 */ /* 0x000fe200078e0057 */
[----:B---3--:R-:W-:Y:S04]  /*1f1e0*/  STS.128 [R3+0x400], R208 ;  /* 0x000400d003007388 */ /* 0x008fe80000000c00 */
[----:B--2---:R-:W-:Y:S04]  /*1f1f0*/  STS.128 [R3+0x80], R212 ;  /* 0x000080d403007388 */ /* 0x004fe80000000c00 */
[----:B----4-:R1:W-:Y:S04]  /*1f200*/  STS.128 [R3+0x480], R72 ;  /* 0x0004804803007388 */ /* 0x0103e80000000c00 */
[----:B-1----:R-:W2:Y:S04]  /*1f210*/  LDL.LU R74, [R1+0x88] ;  /* 0x00008800014a7983 */ /* 0x002ea80000300800 */
[----:B------:R-:W2:Y:S01]  /*1f220*/  LDL.LU R75, [R1+0x128] ;  /* 0x00012800014b7983 */ /* 0x000ea20000300800 */
[----:B------:R-:W-:-:S03]  /*1f230*/  IMAD.MOV.U32 R72, RZ, RZ, R86 ;  /* 0x000000ffff487224 */ /* 0x000fc600078e0056 */
[----:B------:R-:W3:Y:S04]  /*1f240*/  LDL.LU R86, [R1+0x8c] ;  /* 0x00008c0001567983 */ /* 0x000ee80000300800 */
[----:B------:R-:W3:Y:S01]  /*1f250*/  LDL.LU R87, [R1+0x12c] ;  /* 0x00012c0001577983 */ /* 0x000ee20000300800 */
[----:B------:R-:W-:Y:S02]  /*1f260*/  IMAD.MOV.U32 R221, RZ, RZ, R89 ;  /* 0x000000ffffdd7224 */ /* 0x000fe400078e0059 */
[----:B------:R-:W-:Y:S01]  /*1f270*/  IMAD.MOV.U32 R220, RZ, RZ, R85 ;  /* 0x000000ffffdc7224 */ /* 0x000fe200078e0055 */
[----:B------:R-:W4:Y:S01]  /*1f280*/  LDL.LU R0, [R1+0x758] ;  /* 0x0007580001007983 */ /* 0x000f220000300800 */
[----:B------:R-:W-:Y:S02]  /*1f290*/  IMAD.MOV.U32 R73, RZ, RZ, R90 ;  /* 0x000000ffff497224 */ /* 0x000fe400078e005a */
[----:B------:R-:W-:Y:S01]  /*1f2a0*/  IMAD.MOV.U32 R217, RZ, RZ, R88 ;  /* 0x000000ffffd97224 */ /* 0x000fe200078e0058 */
[----:B------:R-:W3:Y:S01]  /*1f2b0*/  LDL.LU R89, [R1] ;  /* 0x0000000001597983 */ /* 0x000ee20000300800 */
[----:B------:R-:W-:-:S03]  /*1f2c0*/  IMAD.MOV.U32 R85, RZ, RZ, R91 ;  /* 0x000000ffff557224 */ /* 0x000fc600078e005b */
[----:B------:R-:W3:Y:S04]  /*1f2d0*/  LDL.LU R90, [R1+0x110] ;  /* 0x00011000015a7983 */ /* 0x000ee80000300800 */
[----:B------:R-:W3:Y:S04]  /*1f2e0*/  LDL.LU R91, [R1+0x160] ;  /* 0x00016000015b7983 */ /* 0x000ee80000300800 */
[----:B------:R-:W3:Y:S04]  /*1f2f0*/  LDL.LU R209, [R1+0x4] ;  /* 0x0000040001d17983 */ /* 0x000ee80000300800 */
[----:B------:R-:W4:Y:S04]  /*1f300*/  LDL.LU R210, [R1+0x114] ;  /* 0x0001140001d27983 */ /* 0x000f280000300800 */
[----:B------:R-:W4:Y:S04]  /*1f310*/  LDL.LU R211, [R1+0x164] ;  /* 0x0001640001d37983 */ /* 0x000f280000300800 */
[----:B-----5:R-:W-:Y:S04]  /*1f320*/  STS.128 [R3+0x100], R216 ;  /* 0x000100d803007388 */ /* 0x020fe80000000c00 */
[----:B------:R-:W5:Y:S04]  /*1f330*/  LDL.LU R213, [R1+0x8] ;  /* 0x0000080001d57983 */ /* 0x000f680000300800 */
[----:B------:R-:W-:Y:S04]  /*1f340*/  STS.128 [R3+0x500], R220 ;  /* 0x000500dc03007388 */ /* 0x000fe80000000c00 */
[----:B------:R-:W5:Y:S04]  /*1f350*/  LDL.LU R214, [R1+0x118] ;  /* 0x0001180001d67983 */ /* 0x000f680000300800 */
[----:B------:R-:W5:Y:S04]  /*1f360*/  LDL.LU R215, [R1+0x168] ;  /* 0x0001680001d77983 */ /* 0x000f680000300800 */
[----:B--2---:R1:W-:Y:S04]  /*1f370*/  STS.128 [R3+0x180], R72 ;  /* 0x0001804803007388 */ /* 0x0043e80000000c00 */
[----:B-1----:R-:W2:Y:S04]  /*1f380*/  LDL.LU R73, [R1+0xc] ;  /* 0x00000c0001497983 */ /* 0x002ea80000300800 */
[----:B------:R-:W2:Y:S04]  /*1f390*/  LDL.LU R74, [R1+0x11c] ;  /* 0x00011c00014a7983 */ /* 0x000ea80000300800 */
[----:B------:R-:W2:Y:S04]  /*1f3a0*/  LDL.LU R75, [R1+0x16c] ;  /* 0x00016c00014b7983 */ /* 0x000ea80000300800 */
[----:B---3--:R1:W-:Y:S02]  /*1f3b0*/  STS.128 [R3+0x580], R84 ;  /* 0x0005805403007388 */ /* 0x0083e40000000c00 */
[----:B-1----:R-:W-:-:S02]  /*1f3c0*/  IMAD.MOV.U32 R86, RZ, RZ, R101 ;  /* 0x000000ffff567224 */ /* 0x002fc400078e0065 */
[----:B------:R-:W3:Y:S04]  /*1f3d0*/  LDL.LU R101, [R1+0x1b8] ;  /* 0x0001b80001657983 */ /* 0x000ee80000300800 */
[----:B------:R-:W1:Y:S01]  /*1f3e0*/  S2R R248, SR_TID.X ;  /* 0x0000000000f87919 */ /* 0x000e620000002100 */
[----:B------:R-:W-:Y:S02]  /*1f3f0*/  IMAD.MOV.U32 R88, RZ, RZ, R80 ;  /* 0x000000ffff587224 */ /* 0x000fe400078e0050 */
[----:B------:R-:W-:Y:S02]  /*1f400*/  IMAD.MOV.U32 R208, RZ, RZ, R81 ;  /* 0x000000ffffd07224 */ /* 0x000fe400078e0051 */
[----:B------:R-:W-:Y:S02]  /*1f410*/  IMAD.MOV.U32 R212, RZ, RZ, R82 ;  /* 0x000000ffffd47224 */ /* 0x000fe400078e0052 */
[----:B------:R-:W-:Y:S01]  /*1f420*/  IMAD.MOV.U32 R72, RZ, RZ, R83 ;  /* 0x000000ffff487224 */ /* 0x000fe200078e0053 */
[----:B------:R1:W-:Y:S01]  /*1f430*/  STS.128 [R3+0x200], R88 ;  /* 0x0002005803007388 */ /* 0x0003e20000000c00 */
[----:B------:R-:W-:-:S02]  /*1f440*/  IMAD.MOV.U32 R80, RZ, RZ, R96 ;  /* 0x000000ffff507224 */ /* 0x000fc400078e0060 */
[----:B------:R-:W-:Y:S02]  /*1f450*/  IMAD.MOV.U32 R81, RZ, RZ, R92 ;  /* 0x000000ffff517224 */ /* 0x000fe400078e005c */
[----:B------:R-:W-:Y:S02]  /*1f460*/  IMAD.MOV.U32 R82, RZ, RZ, R100 ;  /* 0x000000ffff527224 */ /* 0x000fe400078e0064 */
[----:B------:R-:W-:Y:S01]  /*1f470*/  IMAD.MOV.U32 R83, RZ, RZ, R104 ;  /* 0x000000ffff537224 */ /* 0x000fe200078e0068 */
[----:B----4-:R-:W-:Y:S01]  /*1f480*/  STS.128 [R3+0x600], R208 ;  /* 0x000600d003007388 */ /* 0x010fe20000000c00 */
[----:B------:R-:W-:Y:S02]  /*1f490*/  IMAD.MOV.U32 R84, RZ, RZ, R97 ;  /* 0x000000ffff547224 */ /* 0x000fe400078e0061 */
[----:B------:R-:W-:Y:S02]  /*1f4a0*/  IMAD.MOV.U32 R85, RZ, RZ, R93 ;  /* 0x000000ffff557224 */ /* 0x000fe400078e005d */
[----:B------:R-:W-:Y:S01]  /*1f4b0*/  IMAD.MOV.U32 R87, RZ, RZ, R105 ;  /* 0x000000ffff577224 */ /* 0x000fe200078e0069 */
[----:B-----5:R-:W-:Y:S01]  /*1f4c0*/  STS.128 [R3+0x280], R212 ;  /* 0x000280d403007388 */ /* 0x020fe20000000c00 */
[----:B------:R-:W-:-:S02]  /*1f4d0*/  IMAD.MOV.U32 R104, RZ, RZ, R99 ;  /* 0x000000ffff687224 */ /* 0x000fc400078e0063 */
[----:B-1----:R-:W-:Y:S02]  /*1f4e0*/  IMAD.MOV.U32 R88, RZ, RZ, R98 ;  /* 0x000000ffff587224 */ /* 0x002fe400078e0062 */
[----:B------:R-:W-:Y:S02]  /*1f4f0*/  IMAD.MOV.U32 R89, RZ, RZ, R94 ;  /* 0x000000ffff597224 */ /* 0x000fe400078e005e */
[----:B------:R-:W-:Y:S02]  /*1f500*/  IMAD.MOV.U32 R90, RZ, RZ, R102 ;  /* 0x000000ffff5a7224 */ /* 0x000fe400078e0066 */
[----:B------:R-:W-:Y:S02]  /*1f510*/  IMAD.MOV.U32 R91, RZ, RZ, R106 ;  /* 0x000000ffff5b7224 */ /* 0x000fe400078e006a */
[----:B------:R-:W-:Y:S02]  /*1f520*/  IMAD.MOV.U32 R105, RZ, RZ, R95 ;  /* 0x000000ffff697224 */ /* 0x000fe400078e005f */
[----:B------:R-:W-:Y:S01]  /*1f530*/  IMAD.MOV.U32 R106, RZ, RZ, R103 ;  /* 0x000000ffff6a7224 */ /* 0x000fe200078e0067 */
[----:B------:R-:W-:-:S04]  /*1f540*/  SHF.R.U32.HI R249, RZ, 0x6, R248 ;  /* 0x00000006fff97819 */ /* 0x000fc800000116f8 */
[----:B------:R-:W-:Y:S01]  /*1f550*/  SGXT.U32 R249, R249, 0x1 ;  /* 0x00000001f9f9781a */ /* 0x000fe20000000000 */
[C---:B------:R-:W-:Y:S01]  /*1f560*/  IMAD R93, R0.reuse, c[0x0][0x194], RZ ;  /* 0x00006500005d7a24 */ /* 0x040fe200078e02ff */
[----:B------:R-:W-:-:S04]  /*1f570*/  ISETP.GE.AND P0, PT, R0, c[0x0][0x178], PT ;  /* 0x00005e0000007a0c */ /* 0x000fc80003f06270 */
[----:B------:R-:W-:Y:S01]  /*1f580*/  LEA R2, P1, R93, c[0x0][0x170], 0x2 ;  /* 0x00005c005d027a11 */ /* 0x000fe200078210ff */
[----:B--2---:R1:W-:Y:S04]  /*1f590*/  STS.128 [R3+0x680], R72 ;  /* 0x0006804803007388 */ /* 0x0043e80000000c00 */
[----:B------:R-:W-:Y:S04]  /*1f5a0*/  STS.128 [R3+0x300], R80 ;  /* 0x0003005003007388 */ /* 0x000fe80000000c00 */
[----:B------:R-:W-:Y:S04]  /*1f5b0*/  STS.128 [R3+0x700], R84 ;  /* 0x0007005403007388 */ /* 0x000fe80000000c00 */
[----:B------:R-:W-:Y:S04]  /*1f5c0*/  STS.128 [R3+0x380], R88 ;  /* 0x0003805803007388 */ /* 0x000fe80000000c00 */
[----:B------:R2:W-:Y:S01]  /*1f5d0*/  STS.128 [R3+0x780], R104 ;  /* 0x0007806803007388 */ /* 0x0005e20000000c00 */
[----:B---3--:R-:W-:-:S02]  /*1f5e0*/  LOP3.LUT R221, R101, R249, RZ, 0xfc, !PT ;  /* 0x000000f965dd7212 */ /* 0x008fc400078efcff */
[--C-:B------:R-:W-:Y:S01]  /*1f5f0*/  LOP3.LUT R0, R101, 0x2, R249.reuse, 0xfe, !PT ;  /* 0x0000000265007812 */ /* 0x100fe200078efef9 */
[----:B------:R-:W-:Y:S01]  /*1f600*/  BAR.SYNC.DEFER_BLOCKING 0x0 ;  /* 0x0000000000007b1d */ /* 0x000fe20000010000 */
[C---:B------:R-:W-:Y:S01]  /*1f610*/  ISETP.LT.AND P2, PT, R221.reuse, c[0x0][0x17c], !P0 ;  /* 0x00005f00dd007a0c */ /* 0x040fe20004741270 */
[----:B------:R-:W-:Y:S01]  /*1f620*/  IMAD R221, R221, c[0x0][0x198], RZ ;  /* 0x00006600dddd7a24 */ /* 0x000fe200078e02ff */
[C---:B------:R-:W-:Y:S01]  /*1f630*/  ISETP.LT.AND P3, PT, R0.reuse, c[0x0][0x17c], !P0 ;  /* 0x00005f0000007a0c */ /* 0x040fe20004761270 */
[----:B-1----:R-:W-:Y:S01]  /*1f640*/  IMAD R75, R0, c[0x0][0x198], RZ ;  /* 0x00006600004b7a24 */ /* 0x002fe200078e02ff */
[----:B------:R-:W-:Y:S02]  /*1f650*/  LEA.HI.X.SX32 R0, R93, c[0x0][0x174], 0x2, P1 ;  /* 0x00005d005d007a11 */ /* 0x000fe400008f16ff */
[----:B------:R-:W-:Y:S02]  /*1f660*/  LEA R72, P1, R221, R2, 0x2 ;  /* 0x00000002dd487211 */ /* 0x000fe400078210ff */
[----:B------:R-:W-:-:S02]  /*1f670*/  LOP3.LUT R92, R101, 0x4, R249, 0xfe, !PT ;  /* 0x00000004655c7812 */ /* 0x000fc400078efef9 */
[----:B--2---:R-:W-:Y:S02]  /*1f680*/  LOP3.LUT R3, R101, 0x6, R249, 0xfe, !PT ;  /* 0x0000000665037812 */ /* 0x004fe400078efef9 */
[----:B------:R-:W-:Y:S01]  /*1f690*/  LEA.HI.X.SX32 R73, R221, R0, 0x2, P1 ;  /* 0x00000000dd497211 */ /* 0x000fe200008f16ff */
[C---:B------:R-:W-:Y:S01]  /*1f6a0*/  IMAD R81, R92.reuse, c[0x0][0x198], RZ ;  /* 0x000066005c517a24 */ /* 0x040fe200078e02ff */
[C---:B------:R-:W-:Y:S01]  /*1f6b0*/  ISETP.LT.AND P1, PT, R3.reuse, c[0x0][0x17c], !P0 ;  /* 0x00005f0003007a0c */ /* 0x040fe20004721270 */
[----:B------:R-:W-:Y:S01]  /*1f6c0*/  IMAD R3, R3, c[0x0][0x198], RZ ;  /* 0x0000660003037a24 */ /* 0x000fe200078e02ff */
[----:B------:R-:W-:Y:S02]  /*1f6d0*/  ISETP.LT.AND P4, PT, R92, c[0x0][0x17c], !P0 ;  /* 0x00005f005c007a0c */ /* 0x000fe40004781270 */
[-C--:B------:R-:W-:Y:S02]  /*1f6e0*/  LEA R74, P5, R75, R2.reuse, 0x2 ;  /* 0x000000024b4a7211 */ /* 0x080fe400078a10ff */
[-C--:B------:R-:W-:Y:S01]  /*1f6f0*/  LEA R80, P6, R81, R2.reuse, 0x2 ;  /* 0x0000000251507211 */ /* 0x080fe200078c10ff */
[----:B------:R1:W-:Y:S01]  /*1f700*/  @P2 STG.E [R72.64], R240 ;  /* 0x000000f048002986 */ /* 0x0003e2000c101906 */
[----:B------:R-:W-:-:S02]  /*1f710*/  LEA R82, P2, R3, R2, 0x2 ;  /* 0x0000000203527211 */ /* 0x000fc400078410ff */
[-C--:B------:R-:W-:Y:S02]  /*1f720*/  LEA.HI.X.SX32 R75, R75, R0.reuse, 0x2, P5 ;  /* 0x000000004b4b7211 */ /* 0x080fe400028f16ff */
[-C--:B------:R-:W-:Y:S02]  /*1f730*/  LEA.HI.X.SX32 R81, R81, R0.reuse, 0x2, P6 ;  /* 0x0000000051517211 */ /* 0x080fe400030f16ff */
[--C-:B------:R-:W-:Y:S02]  /*1f740*/  LOP3.LUT R84, R101, 0x8, R249.reuse, 0xfe, !PT ;  /* 0x0000000865547812 */ /* 0x100fe400078efef9 */
[----:B------:R-:W-:Y:S02]  /*1f750*/  LEA.HI.X.SX32 R83, R3, R0, 0x2, P2 ;  /* 0x0000000003537211 */ /* 0x000fe400010f16ff */
[C-C-:B------:R-:W-:Y:S02]  /*1f760*/  LOP3.LUT R3, R101.reuse, 0xa, R249.reuse, 0xfe, !PT ;  /* 0x0000000a65037812 */ /* 0x140fe400078efef9 */
[----:B-1----:R-:W-:Y:S01]  /*1f770*/  LOP3.LUT R73, R101, 0xc, R249, 0xfe, !PT ;  /* 0x0000000c65497812 */ /* 0x002fe200078efef9 */
[----:B------:R-:W-:Y:S01]  /*1f780*/  @P3 STG.E [R74.64], R224 ;  /* 0x000000e04a003986 */ /* 0x000fe2000c101906 */
[C---:B------:R-:W-:Y:S01]  /*1f790*/  IMAD R85, R84.reuse, c[0x0][0x198], RZ ;  /* 0x0000660054557a24 */ /* 0x040fe200078e02ff */
[----:B------:R-:W-:Y:S01]  /*1f7a0*/  ISETP.LT.AND P2, PT, R84, c[0x0][0x17c], !P0 ;  /* 0x00005f0054007a0c */ /* 0x000fe20004741270 */
[----:B------:R-:W-:Y:S01]  /*1f7b0*/  IMAD R87, R3, c[0x0][0x198], RZ ;  /* 0x0000660003577a24 */ /* 0x000fe200078e02ff */
[----:B------:R1:W-:Y:S01]  /*1f7c0*/  @P4 STG.E [R80.64], R108 ;  /* 0x0000006c50004986 */ /* 0x0003e2000c101906 */
[----:B------:R-:W-:-:S03]  /*1f7d0*/  ISETP.LT.AND P3, PT, R73, c[0x0][0x17c], !P0 ;  /* 0x00005f0049007a0c */ /* 0x000fc60004761270 */
[----:B------:R-:W-:Y:S01]  /*1f7e0*/  @P1 STG.E [R82.64], R68 ;  /* 0x0000004452001986 */ /* 0x000fe2000c101906 */
[----:B------:R-:W-:Y:S02]  /*1f7f0*/  ISETP.LT.AND P1, PT, R3, c[0x0][0x17c], !P0 ;  /* 0x00005f0003007a0c */ /* 0x000fe40004721270 */
[-C--:B------:R-:W-:Y:S01]  /*1f800*/  LEA R72, P5, R85, R2.reuse, 0x2 ;  /* 0x0000000255487211 */ /* 0x080fe200078a10ff */
[----:B-1----:R-:W-:Y:S01]  /*1f810*/  IMAD R81, R73, c[0x0][0x198], RZ ;  /* 0x0000660049517a24 */ /* 0x002fe200078e02ff */
[----:B------:R-:W-:Y:S02]  /*1f820*/  LEA R74, P4, R87, R2, 0x2 ;  /* 0x00000002574a7211 */ /* 0x000fe400078810ff */
[----:B------:R-:W-:Y:S02]  /*1f830*/  LEA.HI.X.SX32 R73, R85, R0, 0x2, P5 ;  /* 0x0000000055497211 */ /* 0x000fe400028f16ff */
[----:B------:R-:W-:Y:S02]  /*1f840*/  LEA R80, P6, R81, R2, 0x2 ;  /* 0x0000000251507211 */ /* 0x000fe400078c10ff */
[----:B------:R-:W-:-:S02]  /*1f850*/  LEA.HI.X.SX32 R75, R87, R0, 0x2, P4 ;  /* 0x00000000574b7211 */ /* 0x000fc400020f16ff */
[----:B------:R-:W-:Y:S01]  /*1f860*/  LEA.HI.X.SX32 R81, R81, R0, 0x2, P6 ;  /* 0x0000000051517211 */ /* 0x000fe200030f16ff */
[----:B------:R-:W-:Y:S04]  /*1f870*/  @P2 STG.E [R72.64], R236 ;  /* 0x000000ec48002986 */ /* 0x000fe8000c101906 */
[----:B------:R-:W-:Y:S04]  /*1f880*/  @P1 STG.E [R74.64], R204 ;  /* 0x000000cc4a001986 */ /* 0x000fe8000c101906 */
[----:B------:R1:W-:Y:S02]  /*1f890*/  @P3 STG.E [R80.64], R200 ;  /* 0x000000c850003986 */ /* 0x0003e4000c101906 */
[----:B-1----:R-:W-:-:S04]  /*1f8a0*/  SHF.R.U32.HI R200, RZ, 0x6, R248 ;  /* 0x00000006ffc87819 */ /* 0x002fc800000116f8 */
[----:B------:R-:W-:-:S04]  /*1f8b0*/  SGXT.U32 R200, R200, 0x1 ;  /* 0x00000001c8c8781a */ /* 0x000fc80000000000 */
[----:B------:R-:W-:-:S05]  /*1f8c0*/  LOP3.LUT R251, R101, 0x182, R200, 0xfe, !PT ;  /* 0x0000018265fb7812 */ /* 0x000fca00078efec8 */
[----:B------:R1:W-:Y:S02]  /*1f8d0*/  STL [R1+0x1c8], R251 ;  /* 0x0001c8fb01007387 */ /* 0x0003e40000100800 */
[----:B-1----:R-:W-:-:S05]  /*1f8e0*/  LOP3.LUT R251, R101, 0x186, R200, 0xfe, !PT ;  /* 0x0000018665fb7812 */ /* 0x002fca00078efec8 */
        /* <DEDUP_REMOVED lines=100> */
[----:B------:R1:W-:Y:S01]  /*1ff30*/  STL [R1+0x2a0], R251 ;  /* 0x0002a0fb01007387 */ /* 0x0003e20000100800 */
[C---:B------:R-:W-:Y:S02]  /*1ff40*/  LOP3.LUT R3, R101.reuse, 0xe, R249, 0xfe, !PT ;  /* 0x0000000e65037812 */ /* 0x040fe400078efef9 */
[----:B-1----:R-:W-:-:S05]  /*1ff50*/  LOP3.LUT R251, R101, 0x1ec, R200, 0xfe, !PT ;  /* 0x000001ec65fb7812 */ /* 0x002fca00078efec8 */
[----:B------:R1:W-:Y:S01]  /*1ff60*/  STL [R1+0x2a4], R251 ;  /* 0x0002a4fb01007387 */ /* 0x0003e20000100800 */
[C---:B------:R-:W-:Y:S01]  /*1ff70*/  ISETP.LT.AND P5, PT, R3.reuse, c[0x0][0x17c], !P0 ;  /* 0x00005f0003007a0c */ /* 0x040fe200047a1270 */
[----:B------:R-:W-:Y:S01]  /*1ff80*/  IMAD R83, R3, c[0x0][0x198], RZ ;  /* 0x0000660003537a24 */ /* 0x000fe200078e02ff */
[C---:B------:R-:W-:Y:S02]  /*1ff90*/  LOP3.LUT R3, R101.reuse, 0x10, R249, 0xfe, !PT ;  /* 0x0000001065037812 */ /* 0x040fe400078efef9 */
[----:B-1----:R-:W-:-:S05]  /*1ffa0*/  LOP3.LUT R251, R101, 0x1ee, R200, 0xfe, !PT ;  /* 0x000001ee65fb7812 */ /* 0x002fca00078efec8 */
[----:B------:R1:W-:Y:S01]  /*1ffb0*/  STL [R1+0x2a8], R251 ;  /* 0x0002a8fb01007387 */ /* 0x0003e20000100800 */
[----:B------:R-:W-:Y:S01]  /*1ffc0*/  LEA R82, P2, R83, R2, 0x2 ;  /* 0x0000000253527211 */ /* 0x000fe200078410ff */
[C---:B------:R-:W-:Y:S01]  /*1ffd0*/  IMAD R87, R3.reuse, c[0x0][0x198], RZ ;  /* 0x0000660003577a24 */ /* 0x040fe200078e02ff */
[----:B------:R-:W-:Y:S02]  /*1ffe0*/  ISETP.LT.AND P4, PT, R3, c[0x0][0x17c], !P0 ;  /* 0x00005f0003007a0c */ /* 0x000fe40004781270 */
[C-C-:B-1----:R-:W-:Y:S02]  /*1fff0*/  LOP3.LUT R251, R101.reuse, 0x1f0, R200.reuse, 0xfe, !PT ;  /* 0x000001f065fb7812 */ /* 0x142fe400078efec8 */
[----:B------:R-:W-:-:S03]  /*20000*/  LOP3.LUT R85, R101, 0x12, R200, 0xfe, !PT ;  /* 0x0000001265557812 */ /* 0x000fc600078efec8 */
[----:B------:R1:W-:Y:S01]  /*20010*/  STL [R1+0x2ac], R251 ;  /* 0x0002acfb01007387 */ /* 0x0003e20000100800 */
[----:B------:R-:W-:Y:S02]  /*20020*/  LEA.HI.X.SX32 R83, R83, R0, 0x2, P2 ;  /* 0x0000000053537211 */ /* 0x000fe400010f16ff */
[--C-:B------:R-:W-:Y:S02]  /*20030*/  LOP3.LUT R84, R101, 0x14, R200.reuse, 0xfe, !PT ;  /* 0x0000001465547812 */ /* 0x100fe400078efec8 */
[----:B------:R-:W-:Y:S02]  /*20040*/  LEA R72, P2, R87, R2, 0x2 ;  /* 0x0000000257487211 */ /* 0x000fe400078410ff */
[----:B-1----:R-:W-:Y:S02]  /*20050*/  LOP3.LUT R251, R101, 0x1f2, R200, 0xfe, !PT ;  /* 0x000001f265fb7812 */ /* 0x002fe400078efec8 */
[C---:B------:R-:W-:Y:S01]  /*20060*/  ISETP.LT.AND P1, PT, R85.reuse, c[0x0][0x17c], !P0 ;  /* 0x00005f0055007a0c */ /* 0x040fe20004721270 */
[----:B------:R-:W-:-:S02]  /*20070*/  IMAD R85, R85, c[0x0][0x198], RZ ;  /* 0x0000660055557a24 */ /* 0x000fc400078e02ff */
[----:B------:R1:W-:Y:S01]  /*20080*/  STL [R1+0x2b0], R251 ;  /* 0x0002b0fb01007387 */ /* 0x0003e20000100800 */
[--C-:B------:R-:W-:Y:S01]  /*20090*/  LOP3.LUT R68, R101, 0x16, R200.reuse, 0xfe, !PT ;  /* 0x0000001665447812 */ /* 0x100fe200078efec8 */
[C---:B------:R-:W-:Y:S01]  /*200a0*/  IMAD R81, R84.reuse, c[0x0][0x198], RZ ;  /* 0x0000660054517a24 */ /* 0x040fe200078e02ff */
[----:B------:R-:W-:Y:S02]  /*200b0*/  LEA.HI.X.SX32 R73, R87, R0, 0x2, P2 ;  /* 0x0000000057497211 */ /* 0x000fe400010f16ff */
[C-C-:B------:R-:W-:Y:S02]  /*200c0*/  LOP3.LUT R3, R101.reuse, 0x18, R200.reuse, 0xfe, !PT ;  /* 0x0000001865037812 */ /* 0x140fe400078efec8 */
[----:B-1----:R-:W-:Y:S02]  /*200d0*/  LOP3.LUT R251, R101, 0x1f4, R200, 0xfe, !PT ;  /* 0x000001f465fb7812 */ /* 0x002fe400078efec8 */
[----:B------:R-:W-:Y:S01]  /*200e0*/  LEA R74, P6, R85, R2, 0x2 ;  /* 0x00000002554a7211 */ /* 0x000fe200078c10ff */
[----:B------:R1:W-:Y:S01]  /*200f0*/  @P5 STG.E [R82.64], R132 ;  /* 0x0000008452005986 */ /* 0x0003e2000c101906 */
[----:B------:R-:W-:-:S03]  /*20100*/  ISETP.LT.AND P3, PT, R84, c[0x0][0x17c], !P0 ;  /* 0x00005f0054007a0c */ /* 0x000fc60004761270 */
[----:B------:R2:W-:Y:S01]  /*20110*/  STL [R1+0x2b4], R251 ;  /* 0x0002b4fb01007387 */ /* 0x0005e20000100800 */
[C---:B------:R-:W-:Y:S01]  /*20120*/  ISETP.LT.AND P2, PT, R68.reuse, c[0x0][0x17c], !P0 ;  /* 0x00005f0044007a0c */ /* 0x040fe20004741270 */
[----:B------:R-:W-:Y:S01]  /*20130*/  IMAD R87, R3, c[0x0][0x198], RZ ;  /* 0x0000660003577a24 */ /* 0x000fe200078e02ff */
[----:B------:R-:W-:Y:S01]  /*20140*/  LEA.HI.X.SX32 R75, R85, R0, 0x2, P6 ;  /* 0x00000000554b7211 */ /* 0x000fe200030f16ff */
[----:B------:R-:W-:Y:S01]  /*20150*/  @P4 STG.E [R72.64], R232 ;  /* 0x000000e848004986 */ /* 0x000fe2000c101906 */
[----:B------:R-:W-:Y:S01]  /*20160*/  LEA R80, P4, R81, R2, 0x2 ;  /* 0x0000000251507211 */ /* 0x000fe200078810ff */
[----:B-1----:R-:W-:Y:S01]  /*20170*/  IMAD R83, R68, c[0x0][0x198], RZ ;  /* 0x0000660044537a24 */ /* 0x002fe200078e02ff */
[----:B--2---:R-:W-:Y:S02]  /*20180*/  LOP3.LUT R251, R101, 0x1f6, R200, 0xfe, !PT ;  /* 0x000001f665fb7812 */ /* 0x004fe400078efec8 */
[----:B------:R-:W-:-:S03]  /*20190*/  ISETP.LT.AND P6, PT, R3, c[0x0][0x17c], !P0 ;  /* 0x00005f0003007a0c */ /* 0x000fc600047c1270 */
[----:B------:R1:W-:Y:S01]  /*201a0*/  STL [R1+0x2b8], R251 ;  /* 0x0002b8fb01007387 */ /* 0x0003e20000100800 */
[----:B------:R-:W-:Y:S02]  /*201b0*/  LEA R82, P5, R83, R2, 0x2 ;  /* 0x0000000253527211 */ /* 0x000fe400078a10ff */
[----:B------:R-:W-:Y:S02]  /*201c0*/  LEA.HI.X.SX32 R81, R81, R0, 0x2, P4 ;  /* 0x0000000051517211 */ /* 0x000fe400020f16ff */
[----:B------:R-:W-:Y:S02]  /*201d0*/  LEA R84, P4, R87, R2, 0x2 ;  /* 0x0000000257547211 */ /* 0x000fe400078810ff */
[--C-:B-1----:R-:W-:Y:S02]  /*201e0*/  LOP3.LUT R251, R101, 0x1f8, R200.reuse, 0xfe, !PT ;  /* 0x000001f865fb7812 */ /* 0x102fe400078efec8 */
[-C--:B------:R-:W-:Y:S02]  /*201f0*/  LEA.HI.X.SX32 R83, R83, R0.reuse, 0x2, P5 ;  /* 0x0000000053537211 */ /* 0x080fe400028f16ff */
[----:B------:R-:W-:Y:S01]  /*20200*/  LOP3.LUT R99, R101, 0x1a, R200, 0xfe, !PT ;  /* 0x0000001a65637812 */ /* 0x000fe200078efec8 */
[----:B------:R1:W-:Y:S01]  /*20210*/  STL [R1+0x2bc], R251 ;  /* 0x0002bcfb01007387 */ /* 0x0003e20000100800 */
[----:B------:R-:W-:-:S03]  /*20220*/  LEA.HI.X.SX32 R85, R87, R0, 0x2, P4 ;  /* 0x0000000057557211 */ /* 0x000fc600020f16ff */
[----:B------:R-:W-:Y:S01]  /*20230*/  @P1 STG.E [R74.64], R112 ;  /* 0x000000704a001986 */ /* 0x000fe2000c101906 */
[----:B------:R-:W-:-:S03]  /*20240*/  LOP3.LUT R98, R101, 0x1c, R200, 0xfe, !PT ;  /* 0x0000001c65627812 */ /* 0x000fc600078efec8 */
[----:B------:R-:W-:Y:S01]  /*20250*/  @P3 STG.E [R80.64], R128 ;  /* 0x0000008050003986 */ /* 0x000fe2000c101906 */
[--C-:B-1----:R-:W-:Y:S02]  /*20260*/  LOP3.LUT R251, R101, 0x1fa, R200.reuse, 0xfe, !PT ;  /* 0x000001fa65fb7812 */ /* 0x102fe400078efec8 */
[C---:B------:R-:W-:Y:S01]  /*20270*/  ISETP.LT.AND P3, PT, R99.reuse, c[0x0][0x17c], !P0 ;  /* 0x00005f0063007a0c */ /* 0x040fe20004761270 */
[----:B------:R-:W-:Y:S01]  /*20280*/  @P2 STG.E [R82.64], R124 ;  /* 0x0000007c52002986 */ /* 0x000fe2000c101906 */
[----:B------:R-:W-:Y:S01]  /*20290*/  IMAD R99, R99, c[0x0][0x198], RZ ;  /* 0x0000660063637a24 */ /* 0x000fe200078e02ff */
[C-C-:B------:R-:W-:Y:S02]  /*202a0*/  LOP3.LUT R247, R101.reuse, 0x1e, R200.reuse, 0xfe, !PT ;  /* 0x0000001e65f77812 */ /* 0x140fe400078efec8 */
[----:B------:R1:W-:Y:S01]  /*202b0*/  @P6 STG.E [R84.64], R228 ;  /* 0x000000e454006986 */ /* 0x0003e2000c101906 */
[C-C-:B------:R-:W-:Y:S02]  /*202c0*/  LOP3.LUT R100, R101.reuse, 0x20, R200.reuse, 0xfe, !PT ;  /* 0x0000002065647812 */ /* 0x140fe400078efec8 */
[C-C-:B------:R-:W-:Y:S01]  /*202d0*/  LOP3.LUT R204, R101.reuse, 0x22, R200.reuse, 0xfe, !PT ;  /* 0x0000002265cc7812 */ /* 0x140fe200078efec8 */
[----:B------:R2:W-:Y:S01]  /*202e0*/  STL [R1+0x2c0], R251 ;  /* 0x0002c0fb01007387 */ /* 0x0005e20000100800 */
[----:B------:R-:W-:-:S02]  /*202f0*/  LOP3.LUT R244, R101, 0x24, R200, 0xfe, !PT ;  /* 0x0000002465f47812 */ /* 0x000fc400078efec8 */
[C-C-:B------:R-:W-:Y:S02]  /*20300*/  LOP3.LUT R245, R101.reuse, 0x26, R200.reuse, 0xfe, !PT ;  /* 0x0000002665f57812 */ /* 0x140fe400078efec8 */
[C-C-:B------:R-:W-:Y:S02]  /*20310*/  LOP3.LUT R232, R101.reuse, 0x2a, R200.reuse, 0xfe, !PT ;  /* 0x0000002a65e87812 */ /* 0x140fe400078efec8 */
[C-C-:B------:R-:W-:Y:S02]  /*20320*/  LOP3.LUT R224, R101.reuse, 0x2c, R200.reuse, 0xfe, !PT ;  /* 0x0000002c65e07812 */ /* 0x140fe400078efec8 */
[C-C-:B-1----:R-:W-:Y:S02]  /*20330*/  LOP3.LUT R228, R101.reuse, 0x28, R200.reuse, 0xfe, !PT ;  /* 0x0000002865e47812 */ /* 0x142fe400078efec8 */
[C-C-:B------:R-:W-:Y:S02]  /*20340*/  LOP3.LUT R222, R101.reuse, 0x2e, R200.reuse, 0xfe, !PT ;  /* 0x0000002e65de7812 */ /* 0x140fe400078efec8 */
[----:B------:R-:W-:-:S02]  /*20350*/  LOP3.LUT R220, R101, 0x30, R200, 0xfe, !PT ;  /* 0x0000003065dc7812 */ /* 0x000fc400078efec8 */
[C-C-:B------:R-:W-:Y:S02]  /*20360*/  LOP3.LUT R218, R101.reuse, 0x32, R200.reuse, 0xfe, !PT ;  /* 0x0000003265da7812 */ /* 0x140fe400078efec8 */
[C-C-:B------:R-:W-:Y:S02]  /*20370*/  LOP3.LUT R216, R101.reuse, 0x34, R200.reuse, 0xfe, !PT ;  /* 0x0000003465d87812 */ /* 0x140fe400078efec8 */
[C-C-:B------:R-:W-:Y:S02]  /*20380*/  LOP3.LUT R214, R101.reuse, 0x36, R200.reuse, 0xfe, !PT ;  /* 0x0000003665d67812 */ /* 0x140fe400078efec8 */
[C-C-:B------:R-:W-:Y:S02]  /*20390*/  LOP3.LUT R212, R101.reuse, 0x38, R200.reuse, 0xfe, !PT ;  /* 0x0000003865d47812 */ /* 0x140fe400078efec8 */
        /* <DEDUP_REMOVED lines=165> */
[C-C-:B--2---:R-:W-:Y:S02]  /*20df0*/  LOP3.LUT R251, R101.reuse, 0x1fc, R200.reuse, 0xfe, !PT ;  /* 0x000001fc65fb7812 */ /* 0x144fe400078efec8 */
[----:B------:R-:W-:Y:S01]  /*20e00*/  LOP3.LUT R200, R101, 0x1fe, R200, 0xfe, !PT ;  /* 0x000001fe65c87812 */ /* 0x000fe200078efec8 */
[C---:B------:R-:W-:Y:S01]  /*20e10*/  IMAD R101, R98.reuse, c[0x0][0x198], RZ ;  /* 0x0000660062657a24 */ /* 0x040fe200078e02ff */
[----:B------:R-:W-:Y:S02]  /*20e20*/  ISETP.LT.AND P4, PT, R98, c[0x0][0x17c], !P0 ;  /* 0x00005f0062007a0c */ /* 0x000fe40004781270 */
[----:B------:R-:W-:Y:S02]  /*20e30*/  LEA R98, P5, R99, R2, 0x2 ;  /* 0x0000000263627211 */ /* 0x000fe400078a10ff */
[----:B------:R-:W-:-:S02]  /*20e40*/  ISETP.LT.AND P1, PT, R100, c[0x0][0x17c], !P0 ;  /* 0x00005f0064007a0c */ /* 0x000fc40004721270 */
[----:B------:R-:W-:Y:S02]  /*20e50*/  LEA.HI.X.SX32 R99, R99, R0, 0x2, P5 ;  /* 0x0000000063637211 */ /* 0x000fe400028f16ff */
[C---:B------:R-:W-:Y:S01]  /*20e60*/  ISETP.LT.AND P5, PT, R247.reuse, c[0x0][0x17c], !P0 ;  /* 0x00005f00f7007a0c */ /* 0x040fe200047a1270 */
[----:B------:R-:W-:Y:S01]  /*20e70*/  IMAD R247, R247, c[0x0][0x198], RZ ;  /* 0x00006600f7f77a24 */ /* 0x000fe200078e02ff */
[----:B------:R-:W-:Y:S01]  /*20e80*/  ISETP.LT.AND P2, PT, R204, c[0x0][0x17c], !P0 ;  /* 0x00005f00cc007a0c */ /* 0x000fe20004741270 */
[----:B------:R-:W-:Y:S01]  /*20e90*/  IMAD.MOV.U32 R204, RZ, RZ, c[0x0][0x198] ;  /* 0x00006600ffcc7624 */ /* 0x000fe200078e00ff */
[C---:B------:R-:W-:Y:S01]  /*20ea0*/  LEA R100, P6, R101.reuse, R2, 0x2 ;  /* 0x0000000265647211 */ /* 0x040fe200078c10ff */
[----:B------:R1:W-:Y:S02]  /*20eb0*/  @P3 STG.E [R98.64], R76 ;  /* 0x0000004c62003986 */ /* 0x0003e4000c101906 */
[----:B------:R-:W-:Y:S01]  /*20ec0*/  IMAD R221, R204, 0x20, R221 ;  /* 0x00000020ccdd7824 */ /* 0x000fe200078e02dd */
[----:B------:R-:W-:-:S05]  /*20ed0*/  LEA.HI.X.SX32 R101, R101, R0, 0x2, P6 ;  /* 0x0000000065657211 */ /* 0x000fca00030f16ff */
[----:B------:R2:W-:Y:S01]  /*20ee0*/  @P4 STG.E [R100.64], R120 ;  /* 0x0000007864004986 */ /* 0x0005e2000c101906 */
[----:B-1----:R-:W-:Y:S01]  /*20ef0*/  LEA R98, P3, R247, R2, 0x2 ;  /* 0x00000002f7627211 */ /* 0x002fe200078610ff */
[----:B------:R-:W-:-:S03]  /*20f00*/  IMAD R76, R204, 0x2, R221 ;  /* 0x00000002cc4c7824 */ /* 0x000fc600078e02dd */
[----:B------:R-:W-:Y:S02]  /*20f10*/  LEA.HI.X.SX32 R99, R247, R0, 0x2, P3 ;  /* 0x00000000f7637211 */ /* 0x000fe400018f16ff */
[----:B--2---:R-:W-:-:S03]  /*20f20*/  LEA R100, P6, R221, R2, 0x2 ;  /* 0x00000002dd647211 */ /* 0x004fc600078c10ff */
[----:B------:R1:W-:Y:S01]  /*20f30*/  @P5 STG.E [R98.64], R116 ;  /* 0x0000007462005986 */ /* 0x0003e2000c101906 */
[----:B------:R-:W-:Y:S02]  /*20f40*/  ISETP.LT.AND P4, PT, R244, c[0x0][0x17c], !P0 ;  /* 0x00005f00f4007a0c */ /* 0x000fe40004781270 */
[----:B------:R-:W-:Y:S02]  /*20f50*/  LEA.HI.X.SX32 R101, R221, R0, 0x2, P6 ;  /* 0x00000000dd657211 */ /* 0x000fe400030f16ff */
[----:B------:R-:W-:-:S03]  /*20f60*/  ISETP.LT.AND P3, PT, R245, c[0x0][0x17c], !P0 ;  /* 0x00005f00f5007a0c */ /* 0x000fc60004761270 */
[----:B------:R2:W-:Y:S01]  /*20f70*/  @P1 STG.E [R100.64], R241 ;  /* 0x000000f164001986 */ /* 0x0005e2000c101906 */
[----:B-1----:R-:W-:Y:S01]  /*20f80*/  IMAD R116, R204, 0x2, R76 ;  /* 0x00000002cc747824 */ /* 0x002fe200078e024c */
[----:B------:R-:W-:-:S04]  /*20f90*/  LEA R98, P5, R76, R2, 0x2 ;  /* 0x000000024c627211 */ /* 0x000fc800078a10ff */
[----:B------:R-:W-:Y:S01]  /*20fa0*/  LEA.HI.X.SX32 R99, R76, R0, 0x2, P5 ;  /* 0x000000004c637211 */ /* 0x000fe200028f16ff */
[----:B------:R-:W-:Y:S01]  /*20fb0*/  IMAD R76, R204, 0x2, R116 ;  /* 0x00000002cc4c7824 */ /* 0x000fe200078e0274 */
[----:B--2---:R-:W-:-:S03]  /*20fc0*/  LEA R100, P6, R116, R2, 0x2 ;  /* 0x0000000274647211 */ /* 0x004fc600078c10ff */
[----:B------:R1:W-:Y:S01]  /*20fd0*/  @P2 STG.E [R98.64], R225 ;  /* 0x000000e162002986 */ /* 0x0003e2000c101906 */
[----:B------:R-:W-:Y:S01]  /*20fe0*/  LEA.HI.X.SX32 R101, R116, R0, 0x2, P6 ;  /* 0x0000000074657211 */ /* 0x000fe200030f16ff */
[----:B------:R-:W-:Y:S01]  /*20ff0*/  IMAD R116, R204, 0x2, R76 ;  /* 0x00000002cc747824 */ /* 0x000fe200078e024c */
[----:B------:R-:W-:-:S03]  /*21000*/  ISETP.LT.AND P1, PT, R228, c[0x0][0x17c], !P0 ;  /* 0x00005f00e4007a0c */ /* 0x000fc60004721270 */
[----:B------:R2:W-:Y:S01]  /*21010*/  @P4 STG.E [R100.64], R109 ;  /* 0x0000006d64004986 */ /* 0x0005e2000c101906 */
[----:B-1----:R-:W-:Y:S02]  /*21020*/  LEA R98, P6, R76, R2, 0x2 ;  /* 0x000000024c627211 */ /* 0x002fe400078c10ff */
[----:B------:R-:W-:Y:S02]  /*21030*/  ISETP.LT.AND P5, PT, R232, c[0x0][0x17c], !P0 ;  /* 0x00005f00e8007a0c */ /* 0x000fe400047a1270 */
[----:B------:R-:W-:Y:S01]  /*21040*/  LEA.HI.X.SX32 R99, R76, R0, 0x2, P6 ;  /* 0x000000004c637211 */ /* 0x000fe200030f16ff */
[----:B------:R-:W-:Y:S01]  /*21050*/  IMAD R76, R204, 0x2, R116 ;  /* 0x00000002cc4c7824 */ /* 0x000fe200078e0274 */
[----:B--2---:R-:W-:-:S03]  /*21060*/  LEA R100, P6, R116, R2, 0x2 ;  /* 0x0000000274647211 */ /* 0x004fc600078c10ff */
[----:B------:R1:W-:Y:S01]  /*21070*/  @P3 STG.E [R98.64], R69 ;  /* 0x0000004562003986 */ /* 0x0003e2000c101906 */
[----:B------:R-:W-:Y:S02]  /*21080*/  LEA.HI.X.SX32 R101, R116, R0, 0x2, P6 ;  /* 0x0000000074657211 */ /* 0x000fe400030f16ff */
[----:B------:R-:W-:-:S03]  /*21090*/  ISETP.LT.AND P2, PT, R224, c[0x0][0x17c], !P0 ;  /* 0x00005f00e0007a0c */ /* 0x000fc60004741270 */
[----:B------:R2:W-:Y:S01]  /*210a0*/  @P1 STG.E [R100.64], R237 ;  /* 0x000000ed64001986 */ /* 0x0005e2000c101906 */
[----:B-1----:R-:W-:Y:S01]  /*210b0*/  LEA R98, P6, R76, R2, 0x2 ;  /* 0x000000024c627211 */ /* 0x002fe200078c10ff */
[----:B------:R-:W-:Y:S01]  /*210c0*/  IMAD R69, R204, 0x2, R76 ;  /* 0x00000002cc457824 */ /* 0x000fe200078e024c */
[----:B------:R-:W-:Y:S02]  /*210d0*/  ISETP.LT.AND P4, PT, R222, c[0x0][0x17c], !P0 ;  /* 0x00005f00de007a0c */ /* 0x000fe40004781270 */
        /* <DEDUP_REMOVED lines=28> */
[----:B-1----:R-:W-:-:S04]  /*212a0*/  LEA R98, P6, R76, R2, 0x2 ;  /* 0x000000024c627211 */ /* 0x002fc800078c10ff */
[----:B------:R-:W-:Y:S01]  /*212b0*/  LEA.HI.X.SX32 R99, R76, R0, 0x2, P6 ;  /* 0x000000004c637211 */ /* 0x000fe200030f16ff */
[----:B------:R-:W-:Y:S01]  /*212c0*/  IMAD R76, R204, 0x2, R69 ;  /* 0x00000002cc4c7824 */ /* 0x000fe200078e0245 */
[----:B--2---:R-:W-:-:S03]  /*212d0*/  LEA R100, P6, R69, R2, 0x2 ;  /* 0x0000000245647211 */ /* 0x004fc600078c10ff */
[----:B------:R1:W-:Y:S01]  /*212e0*/  @P2 STG.E [R98.64], R125 ;  /* 0x0000007d62002986 */ /* 0x0003e2000c101906 */
[----:B------:R-:W-:Y:S02]  /*212f0*/  ISETP.LT.AND P3, PT, R210, c[0x0][0x17c], !P0 ;  /* 0x00005f00d2007a0c */ /* 0x000fe40004761270 */
[----:B------:R-:W-:Y:S01]  /*21300*/  LEA.HI.X.SX32 R101, R69, R0, 0x2, P6 ;  /* 0x0000000045657211 */ /* 0x000fe200030f16ff */
[----:B------:R-:W-:Y:S01]  /*21310*/  IMAD R69, R204, 0x2, R76 ;  /* 0x00000002cc457824 */ /* 0x000fe200078e024c */
[----:B------:R-:W-:-:S03]  /*21320*/  ISETP.LT.AND P1, PT, R208, c[0x0][0x17c], !P0 ;  /* 0x00005f00d0007a0c */ /* 0x000fc60004721270 */
[----:B------:R2:W-:Y:S01]  /*21330*/  @P4 STG.E [R100.64], R229 ;  /* 0x000000e564004986 */ /* 0x0005e2000c101906 */
[----:B-1----:R-:W-:Y:S01]  /*21340*/  LEA R98, P6, R76, R2, 0x2 ;  /* 0x000000024c627211 */ /* 0x002fe200078c10ff */
[----:B------:R-:W-:Y:S01]  /*21350*/  IMAD R109, R204, 0x2, R69 ;  /* 0x00000002cc6d7824 */ /* 0x000fe200078e0245 */
[----:B------:R-:W-:Y:S02]  /*21360*/  ISETP.LT.AND P5, PT, R132, c[0x0][0x17c], !P0 ;  /* 0x00005f0084007a0c */ /* 0x000fe400047a1270 */
[----:B------:R-:W-:Y:S02]  /*21370*/  LEA.HI.X.SX32 R99, R76, R0, 0x2, P6 ;  /* 0x000000004c637211 */ /* 0x000fe400030f16ff */
[C---:B--2---:R-:W-:Y:S02]  /*21380*/  LEA R100, P6, R69.reuse, R2, 0x2 ;  /* 0x0000000245647211 */ /* 0x044fe400078c10ff */
[----:B------:R-:W-:Y:S02]  /*21390*/  ISETP.LT.AND P2, PT, R128, c[0x0][0x17c], !P0 ;  /* 0x00005f0080007a0c */ /* 0x000fe40004741270 */
[----:B------:R-:W-:Y:S01]  /*213a0*/  LEA.HI.X.SX32 R101, R69, R0, 0x2, P6 ;  /* 0x0000000045657211 */ /* 0x000fe200030f16ff */
[----:B------:R-:W-:Y:S01]  /*213b0*/  IMAD R69, R204, 0x2, R109 ;  /* 0x00000002cc457824 */ /* 0x000fe200078e026d */
[----:B------:R-:W-:Y:S01]  /*213c0*/  LEA R76, P6, R109, R2, 0x2 ;  /* 0x000000026d4c7211 */ /* 0x000fe200078c10ff */
[----:B------:R1:W-:Y:S01]  /*213d0*/  @P3 STG.E [R98.64], R77 ;  /* 0x0000004d62003986 */ /* 0x0003e2000c101906 */
[----:B------:R-:W-:-:S03]  /*213e0*/  ISETP.LT.AND P4, PT, R124, c[0x0][0x17c], !P0 ;  /* 0x00005f007c007a0c */ /* 0x000fc60004781270 */
[----:B------:R2:W-:Y:S01]  /*213f0*/  @P1 STG.E [R100.64], R121 ;  /* 0x0000007964001986 */ /* 0x0005e2000c101906 */
[----:B------:R-:W-:Y:S02]  /*21400*/  ISETP.LT.AND P3, PT, R112, c[0x0][0x17c], !P0 ;  /* 0x00005f0070007a0c */ /* 0x000fe40004761270 */
[----:B-1----:R-:W-:Y:S02]  /*21410*/  LEA.HI.X.SX32 R77, R109, R0, 0x2, P6 ;  /* 0x000000006d4d7211 */ /* 0x002fe400030f16ff */
[C---:B------:R-:W-:Y:S01]  /*21420*/  LEA R98, P6, R69.reuse, R2, 0x2 ;  /* 0x0000000245627211 */ /* 0x040fe200078c10ff */
[C---:B--2---:R-:W-:Y:S02]  /*21430*/  IMAD R100, R204.reuse, 0x2, R69 ;  /* 0x00000002cc647824 */ /* 0x044fe400078e0245 */
        /* <DEDUP_REMOVED lines=42> */
[----:B------:R-:W-:Y:S02]  /*216e0*/  ISETP.LT.AND P4, PT, R96, c[0x0][0x17c], !P0 ;  /* 0x00005f0060007a0c */ /* 0x000fe40004781270 */
[----:B------:R-:W-:Y:S02]  /*216f0*/  ISETP.LT.AND P2, PT, R97, c[0x0][0x17c], !P0 ;  /* 0x00005f0061007a0c */ /* 0x000fe40004741270 */
[----:B-1----:R-:W-:-:S04]  /*21700*/  LEA R76, P6, R70, R2, 0x2 ;  /* 0x00000002464c7211 */ /* 0x002fc800078c10ff */
[----:B------:R-:W-:Y:S01]  /*21710*/  LEA.HI.X.SX32 R77, R70, R0, 0x2, P6 ;  /* 0x00000000464d7211 */ /* 0x000fe200030f16ff */
[C---:B------:R-:W-:Y:S01]  /*21720*/  IMAD R70, R204.reuse, 0x2, R69 ;  /* 0x00000002cc467824 */ /* 0x040fe200078e0245 */
[C---:B------:R-:W-:Y:S01]  /*21730*/  LEA R96, P6, R69.reuse, R2, 0x2 ;  /* 0x0000000245607211 */ /* 0x040fe200078c10ff */
[----:B------:R-:W-:Y:S03]  /*21740*/  @P1 STG.E [R98.64], R234 ;  /* 0x000000ea62001986 */ /* 0x000fe6000c101906 */
[----:B------:R-:W-:Y:S01]  /*21750*/  LEA.HI.X.SX32 R97, R69, R0, 0x2, P6 ;  /* 0x0000000045617211 */ /* 0x000fe200030f16ff */
[----:B------:R1:W-:Y:S01]  /*21760*/  @P5 STG.E [R76.64], R114 ;  /* 0x000000724c005986 */ /* 0x0003e2000c101906 */
[----:B------:R-:W-:Y:S01]  /*21770*/  IMAD R69, R204, 0x2, R70 ;  /* 0x00000002cc457824 */ /* 0x000fe200078e0246 */
[----:B------:R-:W-:Y:S02]  /*21780*/  ISETP.LT.AND P1, PT, R94, c[0x0][0x17c], !P0 ;  /* 0x00005f005e007a0c */ /* 0x000fe40004721270 */
[----:B------:R-:W-:-:S02]  /*21790*/  ISETP.LT.AND P3, PT, R95, c[0x0][0x17c], !P0 ;  /* 0x00005f005f007a0c */ /* 0x000fc40004761270 */
        /* <DEDUP_REMOVED lines=39> */
[----:B------:R-:W-:Y:S01]  /*21a10*/  ISETP.LT.AND P2, PT, R87, c[0x0][0x17c], !P0 ;  /* 0x00005f0057007a0c */ /* 0x000fe20004741270 */
[----:B------:R-:W-:Y:S01]  /*21a20*/  IMAD R78, R204, 0x2, R69 ;  /* 0x00000002cc4e7824 */ /* 0x000fe200078e0245 */
[----:B-1----:R-:W-:-:S04]  /*21a30*/  LEA R76, P6, R70, R2, 0x2 ;  /* 0x00000002464c7211 */ /* 0x002fc800078c10ff */
[----:B------:R-:W-:Y:S02]  /*21a40*/  LEA.HI.X.SX32 R77, R70, R0, 0x2, P6 ;  /* 0x00000000464d7211 */ /* 0x000fe400030f16ff */
[----:B------:R-:W-:Y:S01]  /*21a50*/  LEA R86, P6, R69, R2, 0x2 ;  /* 0x0000000245567211 */ /* 0x000fe200078c10ff */
[----:B------:R-:W-:Y:S01]  /*21a60*/  @P1 STG.E [R88.64], R111 ;  /* 0x0000006f58001986 */ /* 0x000fe2000c101906 */
[----:B------:R-:W-:Y:S02]  /*21a70*/  ISETP.LT.AND P3, PT, R85, c[0x0][0x17c], !P0 ;  /* 0x00005f0055007a0c */ /* 0x000fe40004761270 */
[----:B------:R-:W-:Y:S01]  /*21a80*/  LEA.HI.X.SX32 R87, R69, R0, 0x2, P6 ;  /* 0x0000000045577211 */ /* 0x000fe200030f16ff */
[----:B------:R-:W-:Y:S01]  /*21a90*/  IMAD R69, R204, 0x2, R78 ;  /* 0x00000002cc457824 */ /* 0x000fe200078e024e */
[----:B------:R-:W-:Y:S01]  /*21aa0*/  LEA R70, P6, R78, R2, 0x2 ;  /* 0x000000024e467211 */ /* 0x000fe200078c10ff */
[----:B------:R1:W-:Y:S01]  /*21ab0*/  @P5 STG.E [R76.64], R71 ;  /* 0x000000474c005986 */ /* 0x0003e2000c101906 */
[----:B------:R-:W-:-:S03]  /*21ac0*/  ISETP.LT.AND P1, PT, R84, c[0x0][0x17c], !P0 ;  /* 0x00005f0054007a0c */ /* 0x000fc60004721270 */
[----:B------:R-:W-:Y:S01]  /*21ad0*/  @P2 STG.E [R86.64], R239 ;  /* 0x000000ef56002986 */ /* 0x000fe2000c101906 */
[----:B------:R-:W-:Y:S02]  /*21ae0*/  ISETP.LT.AND P5, PT, R83, c[0x0][0x17c], !P0 ;  /* 0x00005f0053007a0c */ /* 0x000fe400047a1270 */
[----:B-1----:R-:W-:Y:S01]  /*21af0*/  LEA.HI.X.SX32 R71, R78, R0, 0x2, P6 ;  /* 0x000000004e477211 */ /* 0x002fe200030f16ff */
[----:B------:R-:W-:Y:S01]  /*21b00*/  IMAD R78, R204, 0x2, R69 ;  /* 0x00000002cc4e7824 */ /* 0x000fe200078e0245 */
[----:B------:R-:W-:-:S03]  /*21b10*/  LEA R76, P6, R69, R2, 0x2 ;  /* 0x00000002454c7211 */ /* 0x000fc600078c10ff */
        /* <DEDUP_REMOVED lines=14> */
[----:B------:R-:W-:Y:S02]  /*21c00*/  ISETP.LT.AND P5, PT, R74, c[0x0][0x17c], !P0 ;  /* 0x00005f004a007a0c */ /* 0x000fe400047a1270 */
[----:B-1----:R-:W-:Y:S01]  /*21c10*/  LEA R70, P6, R78, R2, 0x2 ;  /* 0x000000024e467211 */ /* 0x002fe200078c10ff */
[----:B------:R-:W-:-:S03]  /*21c20*/  IMAD R74, R204, 0x2, R69 ;  /* 0x00000002cc4a7824 */ /* 0x000fc600078e0245 */
[----:B------:R-:W-:Y:S02]  /*21c30*/  LEA.HI.X.SX32 R71, R78, R0, 0x2, P6 ;  /* 0x000000004e477211 */ /* 0x000fe400030f16ff */
[C---:B--2---:R-:W-:Y:S02]  /*21c40*/  LEA R76, P6, R69.reuse, R2, 0x2 ;  /* 0x00000002454c7211 */ /* 0x044fe400078c10ff */
[----:B------:R-:W-:Y:S01]  /*21c50*/  ISETP.LT.AND P3, PT, R80, c[0x0][0x17c], !P0 ;  /* 0x00005f0050007a0c */ /* 0x000fe20004761270 */
[----:B------:R1:W-:Y:S01]  /*21c60*/  @P2 STG.E [R70.64], R115 ;  /* 0x0000007346002986 */ /* 0x0003e2000c101906 */
[----:B------:R-:W-:Y:S01]  /*21c70*/  LEA.HI.X.SX32 R77, R69, R0, 0x2, P6 ;  /* 0x00000000454d7211 */ /* 0x000fe200030f16ff */
[----:B------:R-:W-:Y:S01]  /*21c80*/  IMAD R69, R204, 0x2, R74 ;  /* 0x00000002cc457824 */ /* 0x000fe200078e024a */
[----:B------:R-:W-:-:S03]  /*21c90*/  ISETP.LT.AND P1, PT, R75, c[0x0][0x17c], !P0 ;  /* 0x00005f004b007a0c */ /* 0x000fc60004721270 */
[----:B------:R-:W-:Y:S01]  /*21ca0*/  @P4 STG.E [R76.64], R131 ;  /* 0x000000834c004986 */ /* 0x000fe2000c101906 */
[----:B------:R-:W-:Y:S02]  /*21cb0*/  ISETP.LT.AND P4, PT, R72, c[0x0][0x17c], !P0 ;  /* 0x00005f0048007a0c */ /* 0x000fe40004781270 */
[----:B-1----:R-:W-:Y:S01]  /*21cc0*/  LEA R70, P6, R74, R2, 0x2 ;  /* 0x000000024a467211 */ /* 0x002fe200078c10ff */
[----:B------:R-:W-:-:S03]  /*21cd0*/  IMAD R72, R204, 0x2, R69 ;  /* 0x00000002cc487824 */ /* 0x000fc600078e0245 */
[----:B------:R-:W-:Y:S02]  /*21ce0*/  LEA.HI.X.SX32 R71, R74, R0, 0x2, P6 ;  /* 0x000000004a477211 */ /* 0x000fe400030f16ff */
[----:B------:R-:W-:-:S03]  /*21cf0*/  LEA R74, P6, R69, R2, 0x2 ;  /* 0x00000002454a7211 */ /* 0x000fc600078c10ff */
[----:B------:R1:W-:Y:S01]  /*21d00*/  @P3 STG.E [R70.64], R127 ;  /* 0x0000007f46003986 */ /* 0x0003e2000c101906 */
[----:B------:R-:W-:Y:S01]  /*21d10*/  LEA.HI.X.SX32 R75, R69, R0, 0x2, P6 ;  /* 0x00000000454b7211 */ /* 0x000fe200030f16ff */
[----:B------:R-:W-:Y:S01]  /*21d20*/  IMAD R69, R204, 0x2, R72 ;  /* 0x00000002cc457824 */ /* 0x000fe200078e0248 */
[----:B------:R-:W-:Y:S02]  /*21d30*/  ISETP.LT.AND P2, PT, R73, c[0x0][0x17c], !P0 ;  /* 0x00005f0049007a0c */ /* 0x000fe40004741270 */
[----:B------:R-:W-:Y:S01]  /*21d40*/  ISETP.LT.AND P3, PT, R68, c[0x0][0x17c], !P0 ;  /* 0x00005f0044007a0c */ /* 0x000fe20004761270 */
[----:B------:R-:W-:Y:S01]  /*21d50*/  @P1 STG.E [R74.64], R231 ;  /* 0x000000e74a001986 */ /* 0x000fe2000c101906 */
[----:B------:R-:W-:Y:S02]  /*21d60*/  ISETP.LT.AND P1, PT, R3, c[0x0][0x17c], !P0 ;  /* 0x00005f0003007a0c */ /* 0x000fe40004721270 */
[----:B-1----:R-:W-:Y:S01]  /*21d70*/  LEA R70, P6, R72, R2, 0x2 ;  /* 0x0000000248467211 */ /* 0x002fe200078c10ff */
[----:B------:R-:W-:-:S03]  /*21d80*/  IMAD R3, R204, 0x2, R69 ;  /* 0x00000002cc037824 */ /* 0x000fc600078e0245 */
[----:B------:R-:W-:Y:S02]  /*21d90*/  LEA.HI.X.SX32 R71, R72, R0, 0x2, P6 ;  /* 0x0000000048477211 */ /* 0x000fe400030f16ff */
[C---:B------:R-:W-:Y:S01]  /*21da0*/  LEA R68, P6, R69.reuse, R2, 0x2 ;  /* 0x0000000245447211 */ /* 0x040fe200078c10ff */
[----:B------:R-:W-:Y:S02]  /*21db0*/  IMAD R72, R204, 0x2, R3 ;  /* 0x00000002cc487824 */ /* 0x000fe400078e0203 */
[----:B------:R1:W-:Y:S01]  /*21dc0*/  @P5 STG.E [R70.64], R79 ;  /* 0x0000004f46005986 */ /* 0x0003e2000c101906 */
[----:B------:R-:W-:-:S05]  /*21dd0*/  LEA.HI.X.SX32 R69, R69, R0, 0x2, P6 ;  /* 0x0000000045457211 */ /* 0x000fca00030f16ff */
        /* <DEDUP_REMOVED lines=40> */
[C---:B-1----:R-:W-:Y:S02]  /*22060*/  LEA R70, P6, R3.reuse, R2, 0x2 ;  /* 0x0000000203467211 */ /* 0x042fe400078c10ff */
        /* <DEDUP_REMOVED lines=12> */
[----:B--2---:R-:W-:Y:S02]  /*22130*/  LEA R68, P6, R72, R2, 0x2 ;  /* 0x0000000248447211 */ /* 0x004fe400078c10ff */
[----:B------:R-:W-:Y:S01]  /*22140*/  ISETP.LT.AND P1, PT, R246, c[0x0][0x17c], !P0 ;  /* 0x00005f00f6007a0c */ /* 0x000fe20004721270 */
[----:B------:R1:W-:Y:S01]  /*22150*/  @P4 STG.E [R70.64], R148 ;  /* 0x0000009446004986 */ /* 0x0003e2000c101906 */
[----:B------:R-:W-:Y:S01]  /*22160*/  LEA.HI.X.SX32 R69, R72, R0, 0x2, P6 ;  /* 0x0000000048457211 */ /* 0x000fe200030f16ff */
[----:B------:R-:W-:Y:S01]  /*22170*/  IMAD R72, R204, 0x2, R3 ;  /* 0x00000002cc487824 */ /* 0x000fe200078e0203 */
[----:B------:R-:W-:-:S03]  /*22180*/  ISETP.LT.AND P5, PT, R248, c[0x0][0x17c], !P0 ;  /* 0x00005f00f8007a0c */ /* 0x000fc600047a1270 */
[----:B------:R2:W-:Y:S01]  /*22190*/  @P3 STG.E [R68.64], R156 ;  /* 0x0000009c44003986 */ /* 0x0005e2000c101906 */
[----:B-1----:R-:W-:-:S04]  /*221a0*/  LEA R70, P6, R3, R2, 0x2 ;  /* 0x0000000203467211 */ /* 0x002fc800078c10ff */
[----:B------:R-:W-:Y:S02]  /*221b0*/  LEA.HI.X.SX32 R71, R3, R0, 0x2, P6 ;  /* 0x0000000003477211 */ /* 0x000fe400030f16ff */
[----:B--2---:R-:W-:-:S04]  /*221c0*/  LEA R68, P6, R72, R2, 0x2 ;  /* 0x0000000248447211 */ /* 0x004fc800078c10ff */
[----:B------:R-:W-:Y:S01]  /*221d0*/  LEA.HI.X.SX32 R69, R72, R0, 0x2, P6 ;  /* 0x0000000048457211 */ /* 0x000fe200030f16ff */
[----:B------:R1:W-:Y:S01]  /*221e0*/  @P1 STG.E [R70.64], R160 ;  /* 0x000000a046001986 */ /* 0x0003e2000c101906 */
[----:B------:R-:W-:-:S03]  /*221f0*/  ISETP.LT.AND P1, PT, R152, c[0x0][0x17c], !P0 ;  /* 0x00005f0098007a0c */ /* 0x000fc60004721270 */
[----:B------:R2:W-:Y:S01]  /*22200*/  @P5 STG.E [R68.64], R144 ;  /* 0x0000009044005986 */ /* 0x0005e2000c101906 */
[----:B------:R-:W-:-:S03]  /*22210*/  ISETP.LT.AND P5, PT, R168, c[0x0][0x17c], !P0 ;  /* 0x00005f00a8007a0c */ /* 0x000fc600047a1270 */
[----:B------:R-:W3:Y:S04]  /*22220*/  LDL.LU R152, [R1+0x960] ;  /* 0x0009600001987983 */ /* 0x000ee80000300800 */
[----:B------:R-:W4:Y:S01]  /*22230*/  LDL.LU R168, [R1+0x95c] ;  /* 0x00095c0001a87983 */ /* 0x000f220000300800 */
[----:B------:R-:W-:Y:S01]  /*22240*/  IMAD R3, R204, 0x2, R72 ;  /* 0x00000002cc037824 */ /* 0x000fe200078e0248 */
[----:B------:R-:W-:-:S03]  /*22250*/  ISETP.LT.AND P2, PT, R249, c[0x0][0x17c], !P0 ;  /* 0x00005f00f9007a0c */ /* 0x000fc60004741270 */
[----:B------:R-:W-:Y:S01]  /*22260*/  IMAD R72, R204, 0x2, R3 ;  /* 0x00000002cc487824 */ /* 0x000fe200078e0203 */
[C---:B-1----:R-:W-:Y:S02]  /*22270*/  LEA R70, P6, R3.reuse, R2, 0x2 ;  /* 0x0000000203467211 */ /* 0x042fe400078c10ff */
[----:B------:R-:W-:Y:S02]  /*22280*/  ISETP.LT.AND P4, PT, R250, c[0x0][0x17c], !P0 ;  /* 0x00005f00fa007a0c */ /* 0x000fe40004781270 */
[----:B------:R-:W-:Y:S01]  /*22290*/  LEA.HI.X.SX32 R71, R3, R0, 0x2, P6 ;  /* 0x0000000003477211 */ /* 0x000fe200030f16ff */
[----:B------:R-:W-:Y:S01]  /*222a0*/  IMAD R3, R204, 0x2, R72 ;  /* 0x00000002cc037824 */ /* 0x000fe200078e0248 */
[----:B--2---:R-:W-:Y:S02]  /*222b0*/  LEA R68, P6, R72, R2, 0x2 ;  /* 0x0000000248447211 */ /* 0x004fe400078c10ff */
[----:B------:R-:W-:Y:S01]  /*222c0*/  ISETP.LT.AND P3, PT, R252, c[0x0][0x17c], !P0 ;  /* 0x00005f00fc007a0c */ /* 0x000fe20004761270 */
[----:B------:R1:W-:Y:S01]  /*222d0*/  @P2 STG.E [R70.64], R164 ;  /* 0x000000a446002986 */ /* 0x0003e2000c101906 */
[----:B------:R-:W-:-:S02]  /*222e0*/  LEA.HI.X.SX32 R69, R72, R0, 0x2, P6 ;  /* 0x0000000048457211 */ /* 0x000fc400030f16ff */
[----:B------:R-:W-:Y:S02]  /*222f0*/  ISETP.LT.AND P2, PT, R173, c[0x0][0x17c], !P0 ;  /* 0x00005f00ad007a0c */ /* 0x000fe40004741270 */
[----:B------:R-:W2:Y:S01]  /*22300*/  LDL.LU R173, [R1+0x958] ;  /* 0x0009580001ad7983 */ /* 0x000ea20000300800 */
[----:B-1----:R-:W-:-:S04]  /*22310*/  LEA R70, P6, R3, R2, 0x2 ;  /* 0x0000000203467211 */ /* 0x002fc800078c10ff */
[----:B------:R-:W-:Y:S01]  /*22320*/  LEA.HI.X.SX32 R71, R3, R0, 0x2, P6 ;  /* 0x0000000003477211 */ /* 0x000fe200030f16ff */
[----:B---3--:R1:W-:Y:S01]  /*22330*/  @P4 STG.E [R68.64], R152 ;  /* 0x0000009844004986 */ /* 0x0083e2000c101906 */
[----:B------:R-:W-:-:S03]  /*22340*/  ISETP.LT.AND P4, PT, R177, c[0x0][0x17c], !P0 ;  /* 0x00005f00b1007a0c */ /* 0x000fc60004781270 */
[----:B----4-:R3:W-:Y:S01]  /*22350*/  @P3 STG.E [R70.64], R168 ;  /* 0x000000a846003986 */ /* 0x0107e2000c101906 */
[----:B------:R-:W-:-:S03]  /*22360*/  ISETP.LT.AND P3, PT, R181, c[0x0][0x17c], !P0 ;  /* 0x00005f00b5007a0c */ /* 0x000fc60004761270 */
[----:B------:R-:W4:Y:S04]  /*22370*/  LDL.LU R177, [R1+0x954] ;  /* 0x0009540001b17983 */ /* 0x000f280000300800 */
[----:B------:R-:W5:Y:S01]  /*22380*/  LDL.LU R181, [R1+0x950] ;  /* 0x0009500001b57983 */ /* 0x000f620000300800 */
[----:B------:R-:W-:-:S04]  /*22390*/  IMAD R72, R204, 0x2, R3 ;  /* 0x00000002cc487824 */ /* 0x000fc800078e0203 */
[----:B------:R-:W-:Y:S01]  /*223a0*/  IMAD R3, R204, 0x2, R72 ;  /* 0x00000002cc037824 */ /* 0x000fe200078e0248 */
[----:B-1----:R-:W-:-:S04]  /*223b0*/  LEA R68, P6, R72, R2, 0x2 ;  /* 0x0000000248447211 */ /* 0x002fc800078c10ff */
[----:B------:R-:W-:Y:S01]  /*223c0*/  LEA.HI.X.SX32 R69, R72, R0, 0x2, P6 ;  /* 0x0000000048457211 */ /* 0x000fe200030f16ff */
[----:B------:R-:W-:Y:S01]  /*223d0*/  IMAD R72, R204, 0x2, R3 ;  /* 0x00000002cc487824 */ /* 0x000fe200078e0203 */
[----:B---3--:R-:W-:-:S03]  /*223e0*/  LEA R70, P6, R3, R2, 0x2 ;  /* 0x0000000203467211 */ /* 0x008fc600078c10ff */
[----:B--2---:R1:W-:Y:S01]  /*223f0*/  @P1 STG.E [R68.64], R173 ;  /* 0x000000ad44001986 */ /* 0x0043e2000c101906 */
[----:B------:R-:W-:Y:S02]  /*22400*/  LEA.HI.X.SX32 R71, R3, R0, 0x2, P6 ;  /* 0x0000000003477211 */ /* 0x000fe400030f16ff */
[----:B------:R-:W-:Y:S02]  /*22410*/  ISETP.LT.AND P1, PT, R185, c[0x0][0x17c], !P0 ;  /* 0x00005f00b9007a0c */ /* 0x000fe40004721270 */
[----:B------:R-:W2:Y:S01]  /*22420*/  LDL.LU R185, [R1+0x94c] ;  /* 0x00094c0001b97983 */ /* 0x000ea20000300800 */
[----:B-1----:R-:W-:-:S04]  /*22430*/  LEA R68, P6, R72, R2, 0x2 ;  /* 0x0000000248447211 */ /* 0x002fc800078c10ff */
[----:B------:R-:W-:Y:S01]  /*22440*/  LEA.HI.X.SX32 R69, R72, R0, 0x2, P6 ;  /* 0x0000000048457211 */ /* 0x000fe200030f16ff */
[----:B----4-:R1:W-:Y:S01]  /*22450*/  @P5 STG.E [R70.64], R177 ;  /* 0x000000b146005986 */ /* 0x0103e2000c101906 */
[----:B------:R-:W-:-:S03]  /*22460*/  ISETP.LT.AND P5, PT, R189, c[0x0][0x17c], !P0 ;  /* 0x00005f00bd007a0c */ /* 0x000fc600047a1270 */
[----:B-----5:R3:W-:Y:S01]  /*22470*/  @P2 STG.E [R68.64], R181 ;  /* 0x000000b544002986 */ /* 0x0207e2000c101906 */
        /* <DEDUP_REMOVED lines=131> */
[----:B-1----:R-:W-:-:S03]  /*22cb0*/  LEA R68, P6, R72, R2, 0x2 ;  /* 0x0000000248447211 */ /* 0x002fc600078c10ff */
[----:B------:R-:W-:Y:S01]  /*22cc0*/  IMAD R73, R204, 0x2, R3 ;  /* 0x00000002cc497824 */ /* 0x000fe200078e0203 */
[----:B------:R-:W-:Y:S02]  /*22cd0*/  LEA.HI.X.SX32 R69, R72, R0, 0x2, P6 ;  /* 0x0000000048457211 */ /* 0x000fe400030f16ff */
        /* <DEDUP_REMOVED lines=249> */
[----:B------:R-:W-:-:S04]  /*23c70*/  LEA R12, P6, R73, R2, 0x2 ;  /* 0x00000002490c7211 */ /* 0x000fc800078c10ff */
[----:B-1----:R-:W-:Y:S01]  /*23c80*/  LEA.HI.X.SX32 R13, R73, R0, 0x2, P6 ;  /* 0x00000000490d7211 */ /* 0x002fe200030f16ff */
[----:B------:R-:W-:Y:S01]  /*23c90*/  IMAD R73, R204, 0x2, R3 ;  /* 0x00000002cc497824 */ /* 0x000fe200078e0203 */
[----:B------:R-:W-:-:S03]  /*23ca0*/  LEA R8, P6, R3, R2, 0x2 ;  /* 0x0000000203087211 */ /* 0x000fc600078c10ff */
[----:B--2---:R1:W-:Y:S01]  /*23cb0*/  @P5 STG.E [R12.64], R5 ;  /* 0x000000050c005986 */ /* 0x0043e2000c101906 */
[----:B---3--:R-:W-:Y:S02]  /*23cc0*/  LEA.HI.X.SX32 R9, R3, R0, 0x2, P6 ;  /* 0x0000000003097211 */ /* 0x008fe400030f16ff */
[----:B------:R-:W-:Y:S02]  /*23cd0*/  LEA R4, P6, R73, R2, 0x2 ;  /* 0x0000000249047211 */ /* 0x000fe400078c10ff */
[----:B------:R-:W-:Y:S02]  /*23ce0*/  ISETP.LT.AND P5, PT, R57, c[0x0][0x17c], !P0 ;  /* 0x00005f0039007a0c */ /* 0x000fe400047a1270 */
[----:B------:R-:W2:Y:S01]  /*23cf0*/  LDL.LU R57, [R1+0x844] ;  /* 0x0008440001397983 */ /* 0x000ea20000300800 */
[----:B-1----:R-:W-:-:S03]  /*23d00*/  LEA.HI.X.SX32 R5, R73, R0, 0x2, P6 ;  /* 0x0000000049057211 */ /* 0x002fc600030f16ff */
        /* <DEDUP_REMOVED lines=47> */
[----:B---3--:R-:W-:-:S04]  /*24000*/  LEA R4, P6, R13, R2, 0x2 ;  /* 0x000000020d047211 */ /* 0x008fc800078c10ff */
[----:B------:R-:W-:Y:S02]  /*24010*/  LEA.HI.X.SX32 R5, R13, R0, 0x2, P6 ;  /* 0x000000000d057211 */ /* 0x000fe400030f16ff */
[C---:B------:R-:W-:Y:S01]  /*24020*/  LEA R12, P6, R3.reuse, R2, 0x2 ;  /* 0x00000002030c7211 */ /* 0x040fe200078c10ff */
[----:B--2---:R1:W-:Y:S03]  /*24030*/  @P1 STG.E [R8.64], R33 ;  /* 0x0000002108001986 */ /* 0x0043e6000c101906 */
[----:B------:R-:W-:Y:S02]  /*24040*/  LEA.HI.X.SX32 R13, R3, R0, 0x2, P6 ;  /* 0x00000000030d7211 */ /* 0x000fe400030f16ff */
[----:B------:R-:W-:Y:S02]  /*24050*/  ISETP.LT.AND P1, PT, R21, c[0x0][0x17c], !P0 ;  /* 0x00005f0015007a0c */ /* 0x000fe40004721270 */
[----:B------:R-:W2:Y:S04]  /*24060*/  LDL.LU R21, [R1+0x820] ;  /* 0x0008200001157983 */ /* 0x000ea80000300800 */
[----:B----4-:R3:W-:Y:S01]  /*24070*/  @P5 STG.E [R4.64], R29 ;  /* 0x0000001d04005986 */ /* 0x0107e2000c101906 */
[----:B------:R-:W-:-:S03]  /*24080*/  ISETP.LT.AND P5, PT, R17, c[0x0][0x17c], !P0 ;  /* 0x00005f0011007a0c */ /* 0x000fc600047a1270 */
[----:B-----5:R4:W-:Y:S01]  /*24090*/  @P2 STG.E [R12.64], R25 ;  /* 0x000000190c002986 */ /* 0x0209e2000c101906 */
[----:B------:R-:W-:-:S03]  /*240a0*/  ISETP.LT.AND P2, PT, R14, c[0x0][0x17c], !P0 ;  /* 0x00005f000e007a0c */ /* 0x000fc60004741270 */
[----:B------:R-:W5:Y:S04]  /*240b0*/  LDL.LU R17, [R1+0x81c] ;  /* 0x00081c0001117983 */ /* 0x000f680000300800 */
[----:B------:R-:W4:Y:S01]  /*240c0*/  LDL.LU R14, [R1+0x818] ;  /* 0x00081800010e7983 */ /* 0x000f220000300800 */
[----:B------:R-:W-:-:S04]  /*240d0*/  IMAD R41, R204, 0x2, R3 ;  /* 0x00000002cc297824 */ /* 0x000fc800078e0203 */
[----:B------:R-:W-:Y:S01]  /*240e0*/  IMAD R3, R204, 0x2, R41 ;  /* 0x00000002cc037824 */ /* 0x000fe200078e0229 */
[----:B------:R-:W-:-:S03]  /*240f0*/  LEA R36, P6, R41, R2, 0x2 ;  /* 0x0000000229247211 */ /* 0x000fc600078c10ff */
[----:B-1----:R-:W-:Y:S01]  /*24100*/  IMAD R33, R204, 0x2, R3 ;  /* 0x00000002cc217824 */ /* 0x002fe200078e0203 */
[----:B------:R-:W-:Y:S02]  /*24110*/  LEA.HI.X.SX32 R37, R41, R0, 0x2, P6 ;  /* 0x0000000029257211 */ /* 0x000fe400030f16ff */
[----:B------:R-:W-:-:S04]  /*24120*/  LEA R8, P6, R3, R2, 0x2 ;  /* 0x0000000203087211 */ /* 0x000fc800078c10ff */
[----:B------:R-:W-:Y:S02]  /*24130*/  LEA.HI.X.SX32 R9, R3, R0, 0x2, P6 ;  /* 0x0000000003097211 */ /* 0x000fe400030f16ff */
[C---:B---3--:R-:W-:Y:S01]  /*24140*/  LEA R4, P6, R33.reuse, R2, 0x2 ;  /* 0x0000000221047211 */ /* 0x048fe200078c10ff */
[----:B--2---:R1:W-:Y:S03]  /*24150*/  @P4 STG.E [R36.64], R21 ;  /* 0x0000001524004986 */ /* 0x0043e6000c101906 */
[----:B------:R-:W-:Y:S02]  /*24160*/  LEA.HI.X.SX32 R5, R33, R0, 0x2, P6 ;  /* 0x0000000021057211 */ /* 0x000fe400030f16ff */
[----:B------:R-:W-:Y:S02]  /*24170*/  ISETP.LT.AND P4, PT, R10, c[0x0][0x17c], !P0 ;  /* 0x00005f000a007a0c */ /* 0x000fe40004781270 */
[----:B------:R-:W2:Y:S04]  /*24180*/  LDL.LU R10, [R1+0x814] ;  /* 0x00081400010a7983 */ /* 0x000ea80000300800 */
[----:B-----5:R3:W-:Y:S01]  /*24190*/  @P3 STG.E [R8.64], R17 ;  /* 0x0000001108003986 */ /* 0x0207e2000c101906 */
[----:B------:R-:W-:-:S03]  /*241a0*/  ISETP.LT.AND P3, PT, R6, c[0x0][0x17c], !P0 ;  /* 0x00005f0006007a0c */ /* 0x000fc60004761270 */
[----:B----4-:R4:W-:Y:S01]  /*241b0*/  @P1 STG.E [R4.64], R14 ;  /* 0x0000000e04001986 */ /* 0x0109e2000c101906 */
[----:B------:R-:W-:-:S03]  /*241c0*/  ISETP.LT.AND P1, PT, R66, c[0x0][0x17c], !P0 ;  /* 0x00005f0042007a0c */ /* 0x000fc60004721270 */
[----:B------:R-:W5:Y:S04]  /*241d0*/  LDL.LU R6, [R1+0x810] ;  /* 0x0008100001067983 */ /* 0x000f680000300800 */
[----:B------:R-:W4:Y:S01]  /*241e0*/  LDL.LU R66, [R1+0x80c] ;  /* 0x00080c0001427983 */ /* 0x000f220000300800 */
[----:B------:R-:W-:-:S04]  /*241f0*/  IMAD R3, R204, 0x2, R33 ;  /* 0x00000002cc037824 */ /* 0x000fc800078e0221 */
[----:B------:R-:W-:Y:S01]  /*24200*/  IMAD R25, R204, 0x2, R3 ;  /* 0x00000002cc197824 */ /* 0x000fe200078e0203 */
[----:B------:R-:W-:-:S04]  /*24210*/  LEA R12, P6, R3, R2, 0x2 ;  /* 0x00000002030c7211 */ /* 0x000fc800078c10ff */
[----:B------:R-:W-:Y:S01]  /*24220*/  LEA.HI.X.SX32 R13, R3, R0, 0x2, P6 ;  /* 0x00000000030d7211 */ /* 0x000fe200030f16ff */
[----:B------:R-:W-:Y:S01]  /*24230*/  IMAD R3, R204, 0x2, R25 ;  /* 0x00000002cc037824 */ /* 0x000fe200078e0219 */
[----:B------:R-:W-:-:S04]  /*24240*/  LEA R20, P6, R25, R2, 0x2 ;  /* 0x0000000219147211 */ /* 0x000fc800078c10ff */
[----:B-1----:R-:W-:Y:S02]  /*24250*/  LEA.HI.X.SX32 R21, R25, R0, 0x2, P6 ;  /* 0x0000000019157211 */ /* 0x002fe400030f16ff */
[C---:B---3--:R-:W-:Y:S01]  /*24260*/  LEA R8, P6, R3.reuse, R2, 0x2 ;  /* 0x0000000203087211 */ /* 0x048fe200078c10ff */
[----:B--2---:R1:W-:Y:S03]  /*24270*/  @P5 STG.E [R12.64], R10 ;  /* 0x0000000a0c005986 */ /* 0x0043e6000c101906 */
[----:B------:R-:W-:Y:S02]  /*24280*/  LEA.HI.X.SX32 R9, R3, R0, 0x2, P6 ;  /* 0x0000000003097211 */ /* 0x000fe400030f16ff */
[----:B------:R-:W-:Y:S02]  /*24290*/  ISETP.LT.AND P5, PT, R62, c[0x0][0x17c], !P0 ;  /* 0x00005f003e007a0c */ /* 0x000fe400047a1270 */
[----:B------:R-:W2:Y:S04]  /*242a0*/  LDL.LU R62, [R1+0x808] ;  /* 0x00080800013e7983 */ /* 0x000ea80000300800 */
[----:B-----5:R-:W-:Y:S01]  /*242b0*/  @P2 STG.E [R20.64], R6 ;  /* 0x0000000614002986 */ /* 0x020fe2000c101906 */
[----:B------:R-:W-:-:S03]  /*242c0*/  ISETP.LT.AND P2, PT, R58, c[0x0][0x17c], !P0 ;  /* 0x00005f003a007a0c */ /* 0x000fc60004741270 */
[----:B----4-:R3:W-:Y:S01]  /*242d0*/  @P4 STG.E [R8.64], R66 ;  /* 0x0000004208004986 */ /* 0x0107e2000c101906 */
[----:B------:R-:W-:-:S03]  /*242e0*/  ISETP.LT.AND P4, PT, R54, c[0x0][0x17c], !P0 ;  /* 0x00005f0036007a0c */ /* 0x000fc60004781270 */
[----:B------:R-:W4:Y:S04]  /*242f0*/  LDL.LU R58, [R1+0x804] ;  /* 0x00080400013a7983 */ /* 0x000f280000300800 */
[----:B------:R-:W5:Y:S01]  /*24300*/  LDL.LU R54, [R1+0x800] ;  /* 0x0008000001367983 */ /* 0x000f620000300800 */
[----:B------:R-:W-:-:S04]  /*24310*/  IMAD R17, R204, 0x2, R3 ;  /* 0x00000002cc117824 */ /* 0x000fc800078e0203 */
[----:B------:R-:W-:Y:S01]  /*24320*/  IMAD R3, R204, 0x2, R17 ;  /* 0x00000002cc037824 */ /* 0x000fe200078e0211 */
[----:B------:R-:W-:-:S04]  /*24330*/  LEA R4, P6, R17, R2, 0x2 ;  /* 0x0000000211047211 */ /* 0x000fc800078c10ff */
[----:B------:R-:W-:Y:S01]  /*24340*/  LEA.HI.X.SX32 R5, R17, R0, 0x2, P6 ;  /* 0x0000000011057211 */ /* 0x000fe200030f16ff */
[----:B------:R-:W-:Y:S01]  /*24350*/  IMAD R17, R204, 0x2, R3 ;  /* 0x00000002cc117824 */ /* 0x000fe200078e0203 */
[----:B-1----:R-:W-:-:S04]  /*24360*/  LEA R12, P6, R3, R2, 0x2 ;  /* 0x00000002030c7211 */ /* 0x002fc800078c10ff */
[----:B------:R-:W-:Y:S02]  /*24370*/  LEA.HI.X.SX32 R13, R3, R0, 0x2, P6 ;  /* 0x00000000030d7211 */ /* 0x000fe400030f16ff */
[----:B------:R-:W-:Y:S01]  /*24380*/  LEA R16, P6, R17, R2, 0x2 ;  /* 0x0000000211107211 */ /* 0x000fe200078c10ff */
[----:B------:R-:W-:-:S03]  /*24390*/  IMAD R3, R204, 0x2, R17 ;  /* 0x00000002cc037824 */ /* 0x000fc600078e0211 */
[----:B------:R-:W-:Y:S01]  /*243a0*/  LEA.HI.X.SX32 R17, R17, R0, 0x2, P6 ;  /* 0x0000000011117211 */ /* 0x000fe200030f16ff */
[----:B--2---:R1:W-:Y:S01]  /*243b0*/  @P3 STG.E [R4.64], R62 ;  /* 0x0000003e04003986 */ /* 0x0043e2000c101906 */
[----:B------:R-:W-:-:S03]  /*243c0*/  ISETP.LT.AND P3, PT, R50, c[0x0][0x17c], !P0 ;  /* 0x00005f0032007a0c */ /* 0x000fc60004761270 */
[----:B------:R-:W2:Y:S04]  /*243d0*/  LDL.LU R50, [R1+0x7fc] ;  /* 0x0007fc0001327983 */ /* 0x000ea80000300800 */
[----:B----4-:R4:W-:Y:S01]  /*243e0*/  @P1 STG.E [R12.64], R58 ;  /* 0x0000003a0c001986 */ /* 0x0109e2000c101906 */
[----:B------:R-:W-:-:S03]  /*243f0*/  ISETP.LT.AND P1, PT, R46, c[0x0][0x17c], !P0 ;  /* 0x00005f002e007a0c */ /* 0x000fc60004721270 */
[----:B-----5:R5:W-:Y:S01]  /*24400*/  @P5 STG.E [R16.64], R54 ;  /* 0x0000003610005986 */ /* 0x020be2000c101906 */
[----:B------:R-:W-:-:S03]  /*24410*/  ISETP.LT.AND P5, PT, R42, c[0x0][0x17c], !P0 ;  /* 0x00005f002a007a0c */ /* 0x000fc600047a1270 */
[----:B------:R-:W5:Y:S04]  /*24420*/  LDL.LU R46, [R1+0x7f8] ;  /* 0x0007f800012e7983 */ /* 0x000f680000300800 */
[----:B------:R-:W5:Y:S01]  /*24430*/  LDL.LU R42, [R1+0x7f4] ;  /* 0x0007f400012a7983 */ /* 0x000f620000300800 */
[----:B---3--:R-:W-:Y:S01]  /*24440*/  LEA R8, P6, R3, R2, 0x2 ;  /* 0x0000000203087211 */ /* 0x008fe200078c10ff */
[----:B------:R-:W-:-:S03]  /*24450*/  IMAD R21, R204, 0x2, R3 ;  /* 0x00000002cc157824 */ /* 0x000fc600078e0203 */
[----:B------:R-:W-:Y:S01]  /*24460*/  LEA.HI.X.SX32 R9, R3, R0, 0x2, P6 ;  /* 0x0000000003097211 */ /* 0x000fe200030f16ff */
[----:B------:R-:W-:Y:S01]  /*24470*/  IMAD R3, R204, 0x2, R21 ;  /* 0x00000002cc037824 */ /* 0x000fe200078e0215 */
[----:B-1----:R-:W-:-:S04]  /*24480*/  LEA R4, P6, R21, R2, 0x2 ;  /* 0x0000000215047211 */ /* 0x002fc800078c10ff */
[----:B------:R-:W-:Y:S02]  /*24490*/  LEA.HI.X.SX32 R5, R21, R0, 0x2, P6 ;  /* 0x0000000015057211 */ /* 0x000fe400030f16ff */
[----:B----4-:R-:W-:-:S04]  /*244a0*/  LEA R12, P6, R3, R2, 0x2 ;  /* 0x00000002030c7211 */ /* 0x010fc800078c10ff */
[----:B------:R-:W-:Y:S01]  /*244b0*/  LEA.HI.X.SX32 R13, R3, R0, 0x2, P6 ;  /* 0x00000000030d7211 */ /* 0x000fe200030f16ff */
[----:B--2---:R1:W-:Y:S01]  /*244c0*/  @P2 STG.E [R8.64], R50 ;  /* 0x0000003208002986 */ /* 0x0043e2000c101906 */
[----:B------:R-:W-:-:S03]  /*244d0*/  ISETP.LT.AND P2, PT, R38, c[0x0][0x17c], !P0 ;  /* 0x00005f0026007a0c */ /* 0x000fc60004741270 */
[----:B------:R-:W2:Y:S04]  /*244e0*/  LDL.LU R38, [R1+0x7f0] ;  /* 0x0007f00001267983 */ /* 0x000ea80000300800 */
[----:B-----5:R3:W-:Y:S01]  /*244f0*/  @P4 STG.E [R4.64], R46 ;  /* 0x0000002e04004986 */ /* 0x0207e2000c101906 */
[----:B------:R-:W-:-:S03]  /*24500*/  ISETP.LT.AND P4, PT, R34, c[0x0][0x17c], !P0 ;  /* 0x00005f0022007a0c */ /* 0x000fc60004781270 */
[----:B------:R4:W-:Y:S01]  /*24510*/  @P3 STG.E [R12.64], R42 ;  /* 0x0000002a0c003986 */ /* 0x0009e2000c101906 */
        /* <DEDUP_REMOVED lines=8> */
[----:B-1----:R-:W-:-:S04]  /*245a0*/  LEA R8, P6, R3, R2, 0x2 ;  /* 0x0000000203087211 */ /* 0x002fc800078c10ff */
        /* <DEDUP_REMOVED lines=55> */
[C---:B------:R-:W-:Y:S01]  /*24920*/  LEA R10, P6, R3.reuse, R2, 0x2 ;  /* 0x00000002030a7211 */ /* 0x040fe200078c10ff */
[----:B--2---:R1:W-:Y:S03]  /*24930*/  @P3 STG.E [R8.64], R67 ;  /* 0x0000004308003986 */ /* 0x0043e6000c101906 */
[----:B---3--:R-:W-:Y:S02]  /*24940*/  LEA.HI.X.SX32 R11, R3, R0, 0x2, P6 ;  /* 0x00000000030b7211 */ /* 0x008fe400030f16ff */
        /* <DEDUP_REMOVED lines=16> */
[----:B--2---:R-:W-:Y:S03]  /*24a50*/  @P2 STG.E [R6.64], R55 ;  /* 0x0000003706002986 */ /* 0x004fe6000c101906 */
[----:B------:R-:W-:Y:S02]  /*24a60*/  LEA.HI.X.SX32 R5, R13, R0, 0x2, P6 ;  /* 0x000000000d057211 */ /* 0x000fe400030f16ff */
[----:B------:R-:W-:Y:S02]  /*24a70*/  ISETP.LT.AND P2, PT, R43, c[0x0][0x17c], !P0 ;  /* 0x00005f002b007a0c */ /* 0x000fe40004741270 */
[----:B------:R-:W2:Y:S04]  /*24a80*/  LDL.LU R43, [R1+0x7b4] ;  /* 0x0007b400012b7983 */ /* 0x000ea80000300800 */
[----:B-----5:R1:W-:Y:S01]  /*24a90*/  @P4 STG.E [R8.64], R51 ;  /* 0x0000003308004986 */ /* 0x0203e2000c101906 */
[----:B------:R-:W-:-:S03]  /*24aa0*/  ISETP.LT.AND P4, PT, R35, c[0x0][0x17c], !P0 ;  /* 0x00005f0023007a0c */ /* 0x000fc60004781270 */
[----:B----4-:R-:W-:Y:S01]  /*24ab0*/  @P3 STG.E [R4.64], R47 ;  /* 0x0000002f04003986 */ /* 0x010fe2000c101906 */
[----:B------:R-:W-:-:S03]  /*24ac0*/  ISETP.LT.AND P3, PT, R39, c[0x0][0x17c], !P0 ;  /* 0x00005f0027007a0c */ /* 0x000fc60004761270 */
[----:B------:R-:W3:Y:S04]  /*24ad0*/  LDL.LU R35, [R1+0x7b0] ;  /* 0x0007b00001237983 */ /* 0x000ee80000300800 */
[----:B------:R-:W4:Y:S01]  /*24ae0*/  LDL.LU R39, [R1+0x7ac] ;  /* 0x0007ac0001277983 */ /* 0x000f220000300800 */
[----:B------:R-:W-:-:S04]  /*24af0*/  IMAD R3, R204, 0x2, R13 ;  /* 0x00000002cc037824 */ /* 0x000fc800078e020d */
[----:B------:R-:W-:Y:S01]  /*24b00*/  IMAD R13, R204, 0x2, R3 ;  /* 0x00000002cc0d7824 */ /* 0x000fe200078e0203 */
[----:B------:R-:W-:-:S04]  /*24b10*/  LEA R10, P6, R3, R2, 0x2 ;  /* 0x00000002030a7211 */ /* 0x000fc800078c10ff */
[----:B------:R-:W-:Y:S01]  /*24b20*/  LEA.HI.X.SX32 R11, R3, R0, 0x2, P6 ;  /* 0x00000000030b7211 */ /* 0x000fe200030f16ff */
[----:B------:R-:W-:Y:S01]  /*24b30*/  IMAD R3, R204, 0x2, R13 ;  /* 0x00000002cc037824 */ /* 0x000fe200078e020d */
[----:B------:R-:W-:-:S04]  /*24b40*/  LEA R12, P6, R13, R2, 0x2 ;  /* 0x000000020d0c7211 */ /* 0x000fc800078c10ff */
[----:B------:R-:W-:Y:S02]  /*24b50*/  LEA.HI.X.SX32 R13, R13, R0, 0x2, P6 ;  /* 0x000000000d0d7211 */ /* 0x000fe400030f16ff */
[----:B------:R-:W-:Y:S01]  /*24b60*/  LEA R16, P6, R3, R2, 0x2 ;  /* 0x0000000203107211 */ /* 0x000fe200078c10ff */
[----:B--2---:R-:W-:Y:S01]  /*24b70*/  @P1 STG.E [R10.64], R43 ;  /* 0x0000002b0a001986 */ /* 0x004fe2000c101906 */
[----:B------:R-:W-:Y:S02]  /*24b80*/  ISETP.LT.AND P1, PT, R23, c[0x0][0x17c], !P0 ;  /* 0x00005f0017007a0c */ /* 0x000fe40004721270 */
[----:B------:R-:W-:Y:S01]  /*24b90*/  LEA.HI.X.SX32 R17, R3, R0, 0x2, P6 ;  /* 0x0000000003117211 */ /* 0x000fe200030f16ff */
[----:B------:R-:W2:Y:S04]  /*24ba0*/  LDL.LU R23, [R1+0x7a8] ;  /* 0x0007a80001177983 */ /* 0x000ea80000300800 */
[----:B------:R-:W5:Y:S04]  /*24bb0*/  LDL.LU R221, [R1+0x1c8] ;  /* 0x0001c80001dd7983 */ /* 0x000f680000300800 */
[----:B----4-:R-:W-:Y:S01]  /*24bc0*/  @P5 STG.E [R12.64], R39 ;  /* 0x000000270c005986 */ /* 0x010fe2000c101906 */
[----:B------:R-:W-:-:S03]  /*24bd0*/  ISETP.LT.AND P5, PT, R31, c[0x0][0x17c], !P0 ;  /* 0x00005f001f007a0c */ /* 0x000fc600047a1270 */
[----:B------:R-:W4:Y:S04]  /*24be0*/  LDL.LU R31, [R1+0x7a4] ;  /* 0x0007a400011f7983 */ /* 0x000f280000300800 */
[----:B---3--:R3:W-:Y:S01]  /*24bf0*/  @P2 STG.E [R16.64], R35 ;  /* 0x0000002310002986 */ /* 0x0087e2000c101906 */
[----:B------:R-:W-:-:S03]  /*24c00*/  ISETP.LT.AND P2, PT, R27, c[0x0][0x17c], !P0 ;  /* 0x00005f001b007a0c */ /* 0x000fc60004741270 */
[----:B------:R-:W2:Y:S04]  /*24c10*/  LDL.LU R241, [R1+0x1d0] ;  /* 0x0001d00001f17983 */ /* 0x000ea80000300800 */
[----:B------:R-:W2:Y:S01]  /*24c20*/  LDL.LU R27, [R1+0x7a0] ;  /* 0x0007a000011b7983 */ /* 0x000ea20000300800 */
[----:B-1----:R-:W-:-:S03]  /*24c30*/  IMAD R9, R204, 0x2, R3 ;  /* 0x00000002cc097824 */ /* 0x002fc600078e0203 */
[----:B------:R-:W3:Y:S01]  /*24c40*/  LDL.LU R120, [R1+0x1d4] ;  /* 0x0001d40001787983 */ /* 0x000ee20000300800 */
[----:B------:R-:W-:Y:S01]  /*24c50*/  IMAD R3, R204, 0x2, R9 ;  /* 0x00000002cc037824 */ /* 0x000fe200078e0209 */
[C---:B------:R-:W-:Y:S02]  /*24c60*/  LEA R20, P6, R9.reuse, R2, 0x2 ;  /* 0x0000000209147211 */ /* 0x040fe400078c10ff */
[----:B------:R-:W3:Y:S02]  /*24c70*/  LDL.LU R225, [R1+0x1d8] ;  /* 0x0001d80001e17983 */ /* 0x000ee40000300800 */
[----:B------:R-:W-:Y:S02]  /*24c80*/  LEA.HI.X.SX32 R21, R9, R0, 0x2, P6 ;  /* 0x0000000009157211 */ /* 0x000fe400030f16ff */
[----:B------:R-:W-:-:S04]  /*24c90*/  LEA R24, P6, R3, R2, 0x2 ;  /* 0x0000000203187211 */ /* 0x000fc800078c10ff */
[----:B------:R-:W-:Y:S01]  /*24ca0*/  LEA.HI.X.SX32 R25, R3, R0, 0x2, P6 ;  /* 0x0000000003197211 */ /* 0x000fe200030f16ff */
[----:B------:R-:W1:Y:S04]  /*24cb0*/  S2R R247, SR_TID.X ;  /* 0x0000000000f77919 */ /* 0x000e680000002100 */
[----:B----4-:R-:W-:Y:S01]  /*24cc0*/  @P4 STG.E [R20.64], R31 ;  /* 0x0000001f14004986 */ /* 0x010fe2000c101906 */
[----:B-----5:R-:W-:-:S03]  /*24cd0*/  ISETP.LT.AND P4, PT, R221, c[0x0][0x17c], !P0 ;  /* 0x00005f00dd007a0c */ /* 0x020fc60004781270 */
[----:B------:R-:W4:Y:S04]  /*24ce0*/  LDL.LU R221, [R1+0x1e0] ;  /* 0x0001e00001dd7983 */ /* 0x000f280000300800 */
[----:B--2---:R-:W-:Y:S01]  /*24cf0*/  @P3 STG.E [R24.64], R27 ;  /* 0x0000001b18003986 */ /* 0x004fe2000c101906 */
[----:B------:R-:W-:-:S03]  /*24d00*/  ISETP.LT.AND P3, PT, R19, c[0x0][0x17c], !P0 ;  /* 0x00005f0013007a0c */ /* 0x000fc60004761270 */
[----:B------:R-:W2:Y:S01]  /*24d10*/  LDL.LU R19, [R1+0x79c] ;  /* 0x00079c0001137983 */ /* 0x000ea20000300800 */
[C---:B------:R-:W-:Y:S01]  /*24d20*/  IMAD R29, R204.reuse, 0x2, R3 ;  /* 0x00000002cc1d7824 */ /* 0x040fe200078e0203 */
[C---:B-1----:R-:W-:Y:S01]  /*24d30*/  LOP3.LUT R228, R247.reuse, 0x7f, RZ, 0xc0, !PT ;  /* 0x0000007ff7e47812 */ /* 0x042fe200078ec0ff */
[----:B------:R-:W-:Y:S02]  /*24d40*/  IMAD.SHL.U32 R232, R247, 0x1000, RZ ;  /* 0x00001000f7e87824 */ /* 0x000fe400078e00ff */
[----:B------:R-:W-:Y:S01]  /*24d50*/  IMAD R3, R204, 0x2, R29 ;  /* 0x00000002cc037824 */ /* 0x000fe200078e021d */
[----:B------:R-:W-:Y:S01]  /*24d60*/  LEA R32, P6, R29, R2, 0x2 ;  /* 0x000000021d207211 */ /* 0x000fe200078c10ff */
[C---:B------:R-:W-:Y:S02]  /*24d70*/  IMAD.SHL.U32 R245, R247.reuse, 0x1000, RZ ;  /* 0x00001000f7f57824 */ /* 0x040fe400078e00ff */
[----:B------:R-:W-:Y:S01]  /*24d80*/  IMAD.SHL.U32 R244, R247, 0x1000, RZ ;  /* 0x00001000f7f47824 */ /* 0x000fe200078e00ff */
[----:B------:R-:W-:Y:S01]  /*24d90*/  LEA.HI.X.SX32 R33, R29, R0, 0x2, P6 ;  /* 0x000000001d217211 */ /* 0x000fe200030f16ff */
[----:B------:R-:W-:Y:S01]  /*24da0*/  IMAD.SHL.U32 R247, R247, 0x1000, RZ ;  /* 0x00001000f7f77824 */ /* 0x000fe200078e00ff */
[----:B------:R-:W-:-:S02]  /*24db0*/  LEA R34, P6, R3, R2, 0x2 ;  /* 0x0000000203227211 */ /* 0x000fc400078c10ff */
[----:B------:R-:W-:Y:S02]  /*24dc0*/  LOP3.LUT R232, R232, 0x6000, RZ, 0xc0, !PT ;  /* 0x00006000e8e87812 */ /* 0x000fe400078ec0ff */
[----:B------:R-:W-:Y:S02]  /*24dd0*/  LOP3.LUT R245, R245, 0x6000, RZ, 0xc0, !PT ;  /* 0x00006000f5f57812 */ /* 0x000fe400078ec0ff */
[----:B------:R-:W-:Y:S02]  /*24de0*/  LOP3.LUT R244, R244, 0x6000, RZ, 0xc0, !PT ;  /* 0x00006000f4f47812 */ /* 0x000fe400078ec0ff */
[----:B------:R-:W-:Y:S02]  /*24df0*/  LOP3.LUT R247, R247, 0x6000, RZ, 0xc0, !PT ;  /* 0x00006000f7f77812 */ /* 0x000fe400078ec0ff */
[----:B---3--:R-:W-:Y:S01]  /*24e00*/  LEA.HI.X.SX32 R35, R3, R0, 0x2, P6 ;  /* 0x0000000003237211 */ /* 0x008fe200030f16ff */
[C---:B------:R-:W-:Y:S01]  /*24e10*/  IMAD R232, R228.reuse, 0x10, R232 ;  /* 0x00000010e4e87824 */ /* 0x040fe200078e02e8 */
[----:B------:R1:W-:Y:S01]  /*24e20*/  @P1 STG.E [R32.64], R23 ;  /* 0x0000001720001986 */ /* 0x0003e2000c101906 */
[C---:B------:R-:W-:Y:S01]  /*24e30*/  IMAD R245, R228.reuse, 0x10, R245 ;  /* 0x00000010e4f57824 */ /* 0x040fe200078e02f5 */
[----:B------:R-:W-:Y:S01]  /*24e40*/  ISETP.LT.AND P1, PT, R241, c[0x0][0x17c], !P0 ;  /* 0x00005f00f1007a0c */ /* 0x000fe20004721270 */
[C---:B------:R-:W-:Y:S01]  /*24e50*/  IMAD R244, R228.reuse, 0x10, R244 ;  /* 0x00000010e4f47824 */ /* 0x040fe200078e02f4 */
[----:B------:R-:W3:Y:S01]  /*24e60*/  LDS.128 R4, [R232] ;  /* 0x00000000e8047984 */ /* 0x000ee20000000c00 */
[----:B------:R-:W-:-:S03]  /*24e70*/  IMAD R247, R228, 0x10, R247 ;  /* 0x00000010e4f77824 */ /* 0x000fc600078e02f7 */
[----:B------:R-:W5:Y:S04]  /*24e80*/  LDL.LU R228, [R1+0x1e4] ;  /* 0x0001e40001e47983 */ /* 0x000f680000300800 */
[----:B------:R-:W5:Y:S01]  /*24e90*/  LDL.LU R241, [R1+0x1ec] ;  /* 0x0001ec0001f17983 */ /* 0x000f620000300800 */
[----:B------:R-:W-:Y:S01]  /*24ea0*/  LOP3.LUT R245, R245, 0x20, RZ, 0x3c, !PT ;  /* 0x00000020f5f57812 */ /* 0x000fe200078e3cff */
[----:B------:R-:W-:Y:S02]  /*24eb0*/  IMAD R17, R204, 0x2, R3 ;  /* 0x00000002cc117824 */ /* 0x000fe400078e0203 */
[----:B------:R-:W-:Y:S04]  /*24ec0*/  LDS.128 R20, [R232+0x800] ;  /* 0x00080000e8147984 */ /* 0x000fe80000000c00 */
[----:B------:R-:W1:Y:S01]  /*24ed0*/  LDS.128 R8, [R245] ;  /* 0x00000000f5087984 */ /* 0x000e620000000c00 */
[----:B------:R-:W-:-:S03]  /*24ee0*/  LOP3.LUT R244, R244, 0x40, RZ, 0x3c, !PT ;  /* 0x00000040f4f47812 */ /* 0x000fc600078e3cff */
[----:B------:R-:W-:Y:S04]  /*24ef0*/  LDS.128 R40, [R232+0x1000] ;  /* 0x00100000e8287984 */ /* 0x000fe80000000c00 */
[----:B--2---:R-:W-:Y:S01]  /*24f00*/  @P5 STG.E [R34.64], R19 ;  /* 0x0000001322005986 */ /* 0x004fe2000c101906 */
[----:B------:R-:W-:-:S03]  /*24f10*/  ISETP.LT.AND P5, PT, R120, c[0x0][0x17c], !P0 ;  /* 0x00005f0078007a0c */ /* 0x000fc600047a1270 */
[----:B------:R-:W2:Y:S01]  /*24f20*/  LDL.LU R120, [R1+0x1f0] ;  /* 0x0001f00001787983 */ /* 0x000ea20000300800 */
[----:B------:R-:W-:-:S03]  /*24f30*/  LOP3.LUT R247, R247, 0x60, RZ, 0x3c, !PT ;  /* 0x00000060f7f77812 */ /* 0x000fc600078e3cff */
[----:B------:R-:W5:Y:S04]  /*24f40*/  LDS.128 R12, [R244] ;  /* 0x00000000f40c7984 */ /* 0x000f680000000c00 */
[----:B------:R-:W5:Y:S01]  /*24f50*/  LDS.128 R28, [R247] ;  /* 0x00000000f71c7984 */ /* 0x000f620000000c00 */
[C---:B------:R-:W-:Y:S01]  /*24f60*/  LEA R36, P6, R17.reuse, R2, 0x2 ;  /* 0x0000000211247211 */ /* 0x040fe200078c10ff */
[C---:B------:R-:W-:Y:S02]  /*24f70*/  IMAD R3, R204.reuse, 0x2, R17 ;  /* 0x00000002cc037824 */ /* 0x040fe400078e0211 */
[----:B------:R-:W2:Y:S01]  /*24f80*/  LDS.128 R24, [R245+0x800] ;  /* 0x00080000f5187984 */ /* 0x000ea20000000c00 */
[----:B------:R-:W-:Y:S02]  /*24f90*/  LEA.HI.X.SX32 R37, R17, R0, 0x2, P6 ;  /* 0x0000000011257211 */ /* 0x000fe400030f16ff */
[C---:B------:R-:W-:Y:S01]  /*24fa0*/  LEA R38, P6, R3.reuse, R2, 0x2 ;  /* 0x0000000203267211 */ /* 0x040fe200078c10ff */
[----:B-1----:R-:W-:Y:S01]  /*24fb0*/  IMAD R33, R204, 0x2, R3 ;  /* 0x00000002cc217824 */ /* 0x002fe200078e0203 */
[----:B------:R-:W1:Y:S02]  /*24fc0*/  LDS.128 R16, [R244+0x800] ;  /* 0x00080000f4107984 */ /* 0x000e640000000c00 */
[----:B------:R-:W-:-:S02]  /*24fd0*/  LEA.HI.X.SX32 R39, R3, R0, 0x2, P6 ;  /* 0x0000000003277211 */ /* 0x000fc400030f16ff */
[----:B---3--:R-:W-:Y:S01]  /*24fe0*/  @P2 STG.E [R36.64], R4 ;  /* 0x0000000424002986 */ /* 0x008fe2000c101906 */
[----:B------:R-:W-:Y:S01]  /*24ff0*/  ISETP.LT.AND P2, PT, R225, c[0x0][0x17c], !P0 ;  /* 0x00005f00e1007a0c */ /* 0x000fe20004741270 */
[----:B------:R-:W-:Y:S01]  /*25000*/  IMAD R3, R204, 0x2, R33 ;  /* 0x00000002cc037824 */ /* 0x000fe200078e0221 */
[----:B------:R-:W-:Y:S01]  /*25010*/  LEA R44, P6, R33, R2, 0x2 ;  /* 0x00000002212c7211 */ /* 0x000fe200078c10ff */
[----:B------:R-:W-:Y:S01]  /*25020*/  @P4 STG.E [R38.64], R8 ;  /* 0x0000000826004986 */ /* 0x000fe2000c101906 */
[----:B----4-:R-:W-:-:S03]  /*25030*/  ISETP.LT.AND P4, PT, R221, c[0x0][0x17c], !P0 ;  /* 0x00005f00dd007a0c */ /* 0x010fc60004781270 */
[----:B------:R-:W3:Y:S01]  /*25040*/  LDL.LU R225, [R1+0x1f4] ;  /* 0x0001f40001e17983 */ /* 0x000ee20000300800 */
[----:B------:R-:W-:-:S03]  /*25050*/  LEA.HI.X.SX32 R45, R33, R0, 0x2, P6 ;  /* 0x00000000212d7211 */ /* 0x000fc600030f16ff */
[----:B------:R-:W4:Y:S01]  /*25060*/  LDL.LU R221, [R1+0x1f8] ;  /* 0x0001f80001dd7983 */ /* 0x000f220000300800 */
[C---:B------:R-:W-:Y:S01]  /*25070*/  LEA R48, P6, R3.reuse, R2, 0x2 ;  /* 0x0000000203307211 */ /* 0x040fe200078c10ff */
[----:B------:R-:W-:Y:S02]  /*25080*/  IMAD R47, R204, 0x2, R3 ;  /* 0x00000002cc2f7824 */ /* 0x000fe400078e0203 */
[----:B------:R-:W1:Y:S01]  /*25090*/  LDS.128 R32, [R247+0x800] ;  /* 0x00080000f7207984 */ /* 0x000e620000000c00 */
[----:B------:R-:W-:Y:S02]  /*250a0*/  LEA.HI.X.SX32 R49, R3, R0, 0x2, P6 ;  /* 0x0000000003317211 */ /* 0x000fe400030f16ff */
[C---:B------:R-:W-:Y:S01]  /*250b0*/  LEA R52, P6, R47.reuse, R2, 0x2 ;  /* 0x000000022f347211 */ /* 0x040fe200078c10ff */
[----:B------:R-:W1:Y:S03]  /*250c0*/  LDS.128 R36, [R245+0x1000] ;  /* 0x00100000f5247984 */ /* 0x000e660000000c00 */
[----:B------:R-:W-:Y:S01]  /*250d0*/  LEA.HI.X.SX32 R53, R47, R0, 0x2, P6 ;  /* 0x000000002f357211 */ /* 0x000fe200030f16ff */
[----:B-----5:R-:W-:Y:S01]  /*250e0*/  @P3 STG.E [R44.64], R12 ;  /* 0x0000000c2c003986 */ /* 0x020fe2000c101906 */
[----:B------:R-:W-:-:S03]  /*250f0*/  ISETP.LT.AND P3, PT, R228, c[0x0][0x17c], !P0 ;  /* 0x00005f00e4007a0c */ /* 0x000fc60004761270 */
[----:B------:R-:W-:Y:S01]  /*25100*/  @P1 STG.E [R48.64], R28 ;  /* 0x0000001c30001986 */ /* 0x000fe2000c101906 */
[----:B------:R-:W-:-:S03]  /*25110*/  ISETP.LT.AND P1, PT, R241, c[0x0][0x17c], !P0 ;  /* 0x00005f00f1007a0c */ /* 0x000fc60004721270 */
[----:B------:R-:W5:Y:S04]  /*25120*/  LDL.LU R228, [R1+0x1fc] ;  /* 0x0001fc0001e47983 */ /* 0x000f680000300800 */
[----:B------:R-:W-:Y:S04]  /*25130*/  @P5 STG.E [R52.64], R20 ;  /* 0x0000001434005986 */ /* 0x000fe8000c101906 */
[----:B------:R-:W3:Y:S01]  /*25140*/  LDL.LU R241, [R1+0x200] ;  /* 0x0002000001f17983 */ /* 0x000ee20000300800 */
[----:B------:R-:W-:-:S03]  /*25150*/  IMAD R3, R204, 0x2, R47 ;  /* 0x00000002cc037824 */ /* 0x000fc600078e022f */
[----:B------:R1:W-:Y:S04]  /*25160*/  LDS.128 R56, [R245+0x1800] ;  /* 0x00180000f5387984 */ /* 0x0003e80000000c00 */
[----:B------:R-:W-:Y:S01]  /*25170*/  LDS.128 R52, [R232+0x1800] ;  /* 0x00180000e8347984 */ /* 0x000fe20000000c00 */
[----:B--2---:R-:W-:-:S03]  /*25180*/  ISETP.LT.AND P5, PT, R120, c[0x0][0x17c], !P0 ;  /* 0x00005f0078007a0c */ /* 0x004fc600047a1270 */
[----:B------:R-:W2:Y:S04]  /*25190*/  LDS.128 R44, [R244+0x1000] ;  /* 0x00100000f42c7984 */ /* 0x000ea80000000c00 */
[----:B------:R-:W2:Y:S01]  /*251a0*/  LDL.LU R120, [R1+0x204] ;  /* 0x0002040001787983 */ /* 0x000ea20000300800 */
[----:B------:R-:W-:Y:S01]  /*251b0*/  LEA R60, P6, R3, R2, 0x2 ;  /* 0x00000002033c7211 */ /* 0x000fe200078c10ff */
[----:B------:R-:W-:-:S03]  /*251c0*/  IMAD R51, R204, 0x2, R3 ;  /* 0x00000002cc337824 */ /* 0x000fc600078e0203 */
[----:B------:R-:W-:Y:S02]  /*251d0*/  LEA.HI.X.SX32 R61, R3, R0, 0x2, P6 ;  /* 0x00000000033d7211 */ /* 0x000fe400030f16ff */
[----:B------:R-:W-:Y:S01]  /*251e0*/  LEA R62, P6, R51, R2, 0x2 ;  /* 0x00000002333e7211 */ /* 0x000fe200078c10ff */
[----:B------:R-:W-:-:S03]  /*251f0*/  IMAD R3, R204, 0x2, R51 ;  /* 0x00000002cc037824 */ /* 0x000fc600078e0233 */
[----:B------:R-:W-:Y:S01]  /*25200*/  LEA.HI.X.SX32 R63, R51, R0, 0x2, P6 ;  /* 0x00000000333f7211 */ /* 0x000fe200030f16ff */
[----:B------:R-:W-:Y:S01]  /*25210*/  @P2 STG.E [R60.64], R24 ;  /* 0x000000183c002986 */ /* 0x000fe2000c101906 */
[C---:B------:R-:W-:Y:S01]  /*25220*/  LEA R68, P6, R3.reuse, R2, 0x2 ;  /* 0x0000000203447211 */ /* 0x040fe200078c10ff */
[C---:B------:R-:W-:Y:S02]  /*25230*/  IMAD R65, R204.reuse, 0x2, R3 ;  /* 0x00000002cc417824 */ /* 0x040fe400078e0203 */
[----:B-1----:R-:W-:Y:S01]  /*25240*/  @P4 STG.E [R62.64], R16 ;  /* 0x000000103e004986 */ /* 0x002fe2000c101906 */
[----:B------:R-:W-:Y:S01]  /*25250*/  LEA.HI.X.SX32 R69, R3, R0, 0x2, P6 ;  /* 0x0000000003457211 */ /* 0x000fe200030f16ff */
[----:B------:R-:W-:Y:S01]  /*25260*/  IMAD R3, R204, 0x2, R65 ;  /* 0x00000002cc037824 */ /* 0x000fe200078e0241 */
[----:B------:R-:W-:Y:S01]  /*25270*/  LEA R70, P6, R65, R2, 0x2 ;  /* 0x0000000241467211 */ /* 0x000fe200078c10ff */
[----:B------:R1:W-:Y:S04]  /*25280*/  LDS.128 R60, [R244+0x1800] ;  /* 0x00180000f43c7984 */ /* 0x0003e80000000c00 */
[----:B------:R-:W2:Y:S01]  /*25290*/  LDS.128 R48, [R247+0x1000] ;  /* 0x00100000f7307984 */ /* 0x000ea20000000c00 */
[----:B----4-:R-:W-:-:S03]  /*252a0*/  ISETP.LT.AND P4, PT, R221, c[0x0][0x17c], !P0 ;  /* 0x00005f00dd007a0c */ /* 0x010fc60004781270 */
[----:B------:R-:W4:Y:S01]  /*252b0*/  LDL.LU R221, [R1+0x208] ;  /* 0x0002080001dd7983 */ /* 0x000f220000300800 */
[----:B------:R-:W-:Y:S01]  /*252c0*/  LEA.HI.X.SX32 R71, R65, R0, 0x2, P6 ;  /* 0x0000000041477211 */ /* 0x000fe200030f16ff */
[C---:B------:R-:W-:Y:S01]  /*252d0*/  IMAD R75, R204.reuse, 0x2, R3 ;  /* 0x00000002cc4b7824 */ /* 0x040fe200078e0203 */
[C---:B------:R-:W-:Y:S01]  /*252e0*/  LEA R72, P6, R3.reuse, R2, 0x2 ;  /* 0x0000000203487211 */ /* 0x040fe200078c10ff */
[----:B------:R-:W-:Y:S03]  /*252f0*/  @P3 STG.E [R68.64], R32 ;  /* 0x0000002044003986 */ /* 0x000fe6000c101906 */
[----:B------:R-:W-:Y:S01]  /*25300*/  LEA.HI.X.SX32 R73, R3, R0, 0x2, P6 ;  /* 0x0000000003497211 */ /* 0x000fe200030f16ff */
[----:B------:R-:W-:Y:S01]  /*25310*/  @P1 STG.E [R70.64], R40 ;  /* 0x0000002846001986 */ /* 0x000fe2000c101906 */
[----:B------:R-:W-:Y:S01]  /*25320*/  LEA R74, P1, R75, R2, 0x2 ;  /* 0x000000024b4a7211 */ /* 0x000fe200078210ff */
[----:B------:R-:W-:-:S02]  /*25330*/  IMAD R3, R204, 0x2, R75 ;  /* 0x00000002cc037824 */ /* 0x000fc400078e024b */
[----:B------:R-:W4:Y:S01]  /*25340*/  LDL.LU R245, [R1+0x20c] ;  /* 0x00020c0001f57983 */ /* 0x000f220000300800 */
[----:B------:R-:W-:-:S03]  /*25350*/  LEA.HI.X.SX32 R75, R75, R0, 0x2, P1 ;  /* 0x000000004b4b7211 */ /* 0x000fc600008f16ff */
[----:B------:R3:W2:Y:S04]  /*25360*/  LDS.128 R64, [R247+0x1800] ;  /* 0x00180000f7407984 */ /* 0x0006a80000000c00 */
[----:B-1----:R-:W4:Y:S04]  /*25370*/  LDL.LU R244, [R1+0x210] ;  /* 0x0002100001f47983 */ /* 0x002f280000300800 */
[----:B------:R1:W-:Y:S01]  /*25380*/  @P5 STG.E [R72.64], R36 ;  /* 0x0000002448005986 */ /* 0x0003e2000c101906 */
[----:B---3--:R-:W-:-:S03]  /*25390*/  ISETP.LT.AND P5, PT, R241, c[0x0][0x17c], !P0 ;  /* 0x00005f00f1007a0c */ /* 0x008fc600047a1270 */
[----:B------:R-:W3:Y:S04]  /*253a0*/  LDL.LU R247, [R1+0x214] ;  /* 0x0002140001f77983 */ /* 0x000ee80000300800 */
[----:B------:R-:W3:Y:S01]  /*253b0*/  LDL.LU R241, [R1+0x218] ;  /* 0x0002180001f17983 */ /* 0x000ee20000300800 */
[----:B--2---:R-:W-:-:S03]  /*253c0*/  ISETP.LT.AND P1, PT, R120, c[0x0][0x17c], !P0 ;  /* 0x00005f0078007a0c */ /* 0x004fc60004721270 */
[----:B------:R-:W2:Y:S01]  /*253d0*/  LDL.LU R120, [R1+0x21c] ;  /* 0x00021c0001787983 */ /* 0x000ea20000300800 */
[----:B------:R-:W-:Y:S01]  /*253e0*/  ISETP.LT.AND P2, PT, R225, c[0x0][0x17c], !P0 ;  /* 0x00005f00e1007a0c */ /* 0x000fe20004741270 */
[----:B------:R-:W-:Y:S01]  /*253f0*/  IMAD R77, R204, 0x2, R3 ;  /* 0x00000002cc4d7824 */ /* 0x000fe200078e0203 */
[C---:B------:R-:W-:Y:S02]  /*25400*/  LEA R68, P6, R3.reuse, R2, 0x2 ;  /* 0x0000000203447211 */ /* 0x040fe400078c10ff */
[----:B-----5:R-:W-:Y:S02]  /*25410*/  ISETP.LT.AND P3, PT, R228, c[0x0][0x17c], !P0 ;  /* 0x00005f00e4007a0c */ /* 0x020fe40004761270 */
[----:B------:R-:W-:Y:S01]  /*25420*/  LEA.HI.X.SX32 R69, R3, R0, 0x2, P6 ;  /* 0x0000000003457211 */ /* 0x000fe200030f16ff */
[----:B------:R-:W-:-:S06]  /*25430*/  IMAD R3, R204, 0x2, R77 ;  /* 0x00000002cc037824 */ /* 0x000fcc00078e024d */
[----:B------:R5:W-:Y:S01]  /*25440*/  @P2 STG.E [R74.64], R44 ;  /* 0x0000002c4a002986 */ /* 0x000be2000c101906 */
[-C--:B------:R-:W-:Y:S02]  /*25450*/  LEA R70, P2, R77, R2.reuse, 0x2 ;  /* 0x000000024d467211 */ /* 0x080fe400078410ff */
[----:B-1----:R-:W-:Y:S01]  /*25460*/  LEA R72, P6, R3, R2, 0x2 ;  /* 0x0000000203487211 */ /* 0x002fe200078c10ff */
[----:B------:R1:W-:Y:S01]  /*25470*/  @P4 STG.E [R68.64], R48 ;  /* 0x0000003044004986 */ /* 0x0003e2000c101906 */
[-C--:B------:R-:W-:Y:S01]  /*25480*/  LEA.HI.X.SX32 R71, R77, R0.reuse, 0x2, P2 ;  /* 0x000000004d477211 */ /* 0x080fe200010f16ff */
[----:B------:R-:W-:Y:S01]  /*25490*/  IMAD R77, R204, 0x2, R3 ;  /* 0x00000002cc4d7824 */ /* 0x000fe200078e0203 */
[----:B------:R-:W-:-:S03]  /*254a0*/  LEA.HI.X.SX32 R73, R3, R0, 0x2, P6 ;  /* 0x0000000003497211 */ /* 0x000fc600030f16ff */
[----:B------:R1:W-:Y:S01]  /*254b0*/  @P3 STG.E [R70.64], R52 ;  /* 0x0000003446003986 */ /* 0x0003e2000c101906 */
[----:B----4-:R-:W-:-:S03]  /*254c0*/  ISETP.LT.AND P4, PT, R221, c[0x0][0x17c], !P0 ;  /* 0x00005f00dd007a0c */ /* 0x010fc60004781270 */
[----:B------:R-:W4:Y:S01]  /*254d0*/  LDL.LU R221, [R1+0x220] ;  /* 0x0002200001dd7983 */ /* 0x000f220000300800 */
[----:B------:R-:W-:Y:S01]  /*254e0*/  IMAD R3, R204, 0x2, R77 ;  /* 0x00000002cc037824 */ /* 0x000fe200078e024d */
[----:B-----5:R-:W-:-:S04]  /*254f0*/  LEA R74, P3, R77, R2, 0x2 ;  /* 0x000000024d4a7211 */ /* 0x020fc800078610ff */
[----:B------:R-:W-:Y:S01]  /*25500*/  LEA.HI.X.SX32 R75, R77, R0, 0x2, P3 ;  /* 0x000000004d4b7211 */ /* 0x000fe200018f16ff */
[----:B------:R-:W-:Y:S01]  /*25510*/  IMAD R77, R204, 0x2, R3 ;  /* 0x00000002cc4d7824 */ /* 0x000fe200078e0203 */
[C---:B-1----:R-:W-:Y:S01]  /*25520*/  LEA R68, P6, R3.reuse, R2, 0x2 ;  /* 0x0000000203447211 */ /* 0x042fe200078c10ff */
[----:B------:R1:W-:Y:S03]  /*25530*/  @P5 STG.E [R72.64], R56 ;  /* 0x0000003848005986 */ /* 0x0003e6000c101906 */
[----:B------:R-:W-:Y:S01]  /*25540*/  LEA.HI.X.SX32 R69, R3, R0, 0x2, P6 ;  /* 0x0000000003457211 */ /* 0x000fe200030f16ff */
[----:B------:R5:W-:Y:S01]  /*25550*/  @P1 STG.E [R74.64], R60 ;  /* 0x0000003c4a001986 */ /* 0x000be2000c101906 */
[----:B------:R-:W-:Y:S02]  /*25560*/  LEA R70, P1, R77, R2, 0x2 ;  /* 0x000000024d467211 */ /* 0x000fe400078210ff */
[----:B------:R-:W-:Y:S01]  /*25570*/  ISETP.LT.AND P2, PT, R245, c[0x0][0x17c], !P0 ;  /* 0x00005f00f5007a0c */ /* 0x000fe20004741270 */
[----:B------:R1:W-:Y:S01]  /*25580*/  @P4 STG.E [R68.64], R64 ;  /* 0x0000004044004986 */ /* 0x0003e2000c101906 */
[----:B------:R-:W-:-:S03]  /*25590*/  ISETP.LT.AND P5, PT, R244, c[0x0][0x17c], !P0 ;  /* 0x00005f00f4007a0c */ /* 0x000fc600047a1270 */
[----:B------:R-:W4:Y:S01]  /*255a0*/  LDL.LU R245, [R1+0x224] ;  /* 0x0002240001f57983 */ /* 0x000f220000300800 */
[----:B------:R-:W-:-:S03]  /*255b0*/  LEA.HI.X.SX32 R71, R77, R0, 0x2, P1 ;  /* 0x000000004d477211 */ /* 0x000fc600008f16ff */
[----:B------:R-:W4:Y:S01]  /*255c0*/  LDL.LU R244, [R1+0x228] ;  /* 0x0002280001f47983 */ /* 0x000f220000300800 */
[----:B---3--:R-:W-:-:S03]  /*255d0*/  ISETP.LT.AND P3, PT, R247, c[0x0][0x17c], !P0 ;  /* 0x00005f00f7007a0c */ /* 0x008fc60004761270 */
[----:B------:R-:W3:Y:S01]  /*255e0*/  LDL.LU R247, [R1+0x22c] ;  /* 0x00022c0001f77983 */ /* 0x000ee20000300800 */
[----:B------:R-:W-:-:S03]  /*255f0*/  ISETP.LT.AND P4, PT, R241, c[0x0][0x17c], !P0 ;  /* 0x00005f00f1007a0c */ /* 0x000fc60004781270 */
[----:B------:R-:W3:Y:S01]  /*25600*/  LDL.LU R241, [R1+0x230] ;  /* 0x0002300001f17983 */ /* 0x000ee20000300800 */
[----:B--2---:R-:W-:-:S03]  /*25610*/  ISETP.LT.AND P1, PT, R120, c[0x0][0x17c], !P0 ;  /* 0x00005f0078007a0c */ /* 0x004fc60004721270 */
[----:B------:R-:W2:Y:S01]  /*25620*/  LDL.LU R120, [R1+0x234] ;  /* 0x0002340001787983 */ /* 0x000ea20000300800 */
[----:B------:R-:W-:-:S04]  /*25630*/  IMAD R3, R204, 0x2, R77 ;  /* 0x00000002cc037824 */ /* 0x000fc800078e024d */
[C---:B------:R-:W-:Y:S01]  /*25640*/  IMAD R77, R204.reuse, 0x2, R3 ;  /* 0x00000002cc4d7824 */ /* 0x040fe200078e0203 */
[C---:B-1----:R-:W-:Y:S01]  /*25650*/  LEA R72, P6, R3.reuse, R2, 0x2 ;  /* 0x0000000203487211 */ /* 0x042fe200078c10ff */
[----:B------:R1:W-:Y:S03]  /*25660*/  @P2 STG.E [R70.64], R5 ;  /* 0x0000000546002986 */ /* 0x0003e6000c101906 */
[----:B------:R-:W-:Y:S01]  /*25670*/  LEA.HI.X.SX32 R73, R3, R0, 0x2, P6 ;  /* 0x0000000003497211 */ /* 0x000fe200030f16ff */
[----:B------:R-:W-:Y:S01]  /*25680*/  IMAD R3, R204, 0x2, R77 ;  /* 0x00000002cc037824 */ /* 0x000fe200078e024d */
[----:B-----5:R-:W-:-:S03]  /*25690*/  LEA R74, P2, R77, R2, 0x2 ;  /* 0x000000024d4a7211 */ /* 0x020fc600078410ff */
[----:B------:R5:W-:Y:S01]  /*256a0*/  @P5 STG.E [R72.64], R9 ;  /* 0x0000000948005986 */ /* 0x000be2000c101906 */
[----:B------:R-:W-:Y:S01]  /*256b0*/  LEA.HI.X.SX32 R75, R77, R0, 0x2, P2 ;  /* 0x000000004d4b7211 */ /* 0x000fe200010f16ff */
[----:B------:R-:W-:Y:S01]  /*256c0*/  IMAD R77, R204, 0x2, R3 ;  /* 0x00000002cc4d7824 */ /* 0x000fe200078e0203 */
[----:B------:R-:W-:-:S03]  /*256d0*/  LEA R68, P6, R3, R2, 0x2 ;  /* 0x0000000203447211 */ /* 0x000fc600078c10ff */
[----:B------:R4:W-:Y:S01]  /*256e0*/  @P3 STG.E [R74.64], R13 ;  /* 0x0000000d4a003986 */ /* 0x0009e2000c101906 */
[----:B------:R-:W-:Y:S01]  /*256f0*/  LEA.HI.X.SX32 R69, R3, R0, 0x2, P6 ;  /* 0x0000000003457211 */ /* 0x000fe200030f16ff */
[C---:B------:R-:W-:Y:S01]  /*25700*/  IMAD R3, R204.reuse, 0x2, R77 ;  /* 0x00000002cc037824 */ /* 0x040fe200078e024d */
[----:B----4-:R-:W-:Y:S02]  /*25710*/  ISETP.LT.AND P5, PT, R221, c[0x0][0x17c], !P0 ;  /* 0x00005f00dd007a0c */ /* 0x010fe400047a1270 */
[----:B------:R-:W4:Y:S01]  /*25720*/  LDL.LU R221, [R1+0x238] ;  /* 0x0002380001dd7983 */ /* 0x000f220000300800 */
[-C--:B------:R-:W-:Y:S01]  /*25730*/  LEA R4, P3, R77, R2.reuse, 0x2 ;  /* 0x000000024d047211 */ /* 0x080fe200078610ff */
[----:B-1----:R-:W-:Y:S01]  /*25740*/  IMAD R71, R204, 0x2, R3 ;  /* 0x00000002cc477824 */ /* 0x002fe200078e0203 */
[----:B------:R-:W-:Y:S02]  /*25750*/  LEA R8, P6, R3, R2, 0x2 ;  /* 0x0000000203087211 */ /* 0x000fe400078c10ff */
[-C--:B------:R-:W-:Y:S01]  /*25760*/  LEA.HI.X.SX32 R5, R77, R0.reuse, 0x2, P3 ;  /* 0x000000004d057211 */ /* 0x080fe200018f16ff */
[----:B------:R1:W-:Y:S01]  /*25770*/  @P4 STG.E [R68.64], R29 ;  /* 0x0000001d44004986 */ /* 0x0003e2000c101906 */
[----:B-----5:R-:W-:-:S03]  /*25780*/  LEA.HI.X.SX32 R9, R3, R0, 0x2, P6 ;  /* 0x0000000003097211 */ /* 0x020fc600030f16ff */
[----:B------:R5:W-:Y:S01]  /*25790*/  @P1 STG.E [R4.64], R21 ;  /* 0x0000001504001986 */ /* 0x000be2000c101906 */
[----:B------:R-:W-:-:S03]  /*257a0*/  LEA R12, P1, R71, R2, 0x2 ;  /* 0x00000002470c7211 */ /* 0x000fc600078210ff */
[----:B------:R1:W-:Y:S01]  /*257b0*/  @P5 STG.E [R8.64], R25 ;  /* 0x0000001908005986 */ /* 0x0003e2000c101906 */
[----:B------:R-:W-:Y:S02]  /*257c0*/  LEA.HI.X.SX32 R13, R71, R0, 0x2, P1 ;  /* 0x00000000470d7211 */ /* 0x000fe400008f16ff */
[----:B------:R-:W-:Y:S02]  /*257d0*/  ISETP.LT.AND P2, PT, R245, c[0x0][0x17c], !P0 ;  /* 0x00005f00f5007a0c */ /* 0x000fe40004741270 */
[----:B------:R-:W4:Y:S01]  /*257e0*/  LDL.LU R245, [R1+0x23c] ;  /* 0x00023c0001f57983 */ /* 0x000f220000300800 */
[----:B------:R-:W-:-:S03]  /*257f0*/  ISETP.LT.AND P4, PT, R244, c[0x0][0x17c], !P0 ;  /* 0x00005f00f4007a0c */ /* 0x000fc60004781270 */
        /* <DEDUP_REMOVED lines=8> */
[C---:B-1----:R-:W-:Y:S01]  /*25880*/  IMAD R69, R204.reuse, 0x2, R3 ;  /* 0x00000002cc457824 */ /* 0x042fe200078e0203 */
[C---:B------:R-:W-:Y:S01]  /*25890*/  LEA R28, P6, R3.reuse, R2, 0x2 ;  /* 0x00000002031c7211 */ /* 0x040fe200078c10ff */
[----:B------:R1:W-:Y:S03]  /*258a0*/  @P2 STG.E [R12.64], R17 ;  /* 0x000000110c002986 */ /* 0x0003e6000c101906 */
[----:B------:R-:W-:Y:S01]  /*258b0*/  LEA.HI.X.SX32 R29, R3, R0, 0x2, P6 ;  /* 0x00000000031d7211 */ /* 0x000fe200030f16ff */
[----:B------:R-:W-:Y:S01]  /*258c0*/  IMAD R3, R204, 0x2, R69 ;  /* 0x00000002cc037824 */ /* 0x000fe200078e0245 */
[----:B-----5:R-:W-:-:S03]  /*258d0*/  LEA R4, P2, R69, R2, 0x2 ;  /* 0x0000000245047211 */ /* 0x020fc600078410ff */
[----:B------:R-:W-:Y:S01]  /*258e0*/  @P4 STG.E [R28.64], R33 ;  /* 0x000000211c004986 */ /* 0x000fe2000c101906 */
        /* <DEDUP_REMOVED lines=8> */
[-C--:B-1----:R-:W-:Y:S02]  /*25970*/  LEA R12, P3, R21, R2.reuse, 0x2 ;  /* 0x00000002150c7211 */ /* 0x082fe400078610ff */
[----:B------:R-:W-:Y:S02]  /*25980*/  LEA R16, P6, R3, R2, 0x2 ;  /* 0x0000000203107211 */ /* 0x000fe400078c10ff */
[-C--:B------:R-:W-:Y:S01]  /*25990*/  LEA.HI.X.SX32 R13, R21, R0.reuse, 0x2, P3 ;  /* 0x00000000150d7211 */ /* 0x080fe200018f16ff */
[----:B------:R-:W-:Y:S01]  /*259a0*/  IMAD R21, R204, 0x2, R3 ;  /* 0x00000002cc157824 */ /* 0x000fe200078e0203 */
[----:B------:R1:W-:Y:S01]  /*259b0*/  @P5 STG.E [R8.64], R37 ;  /* 0x0000002508005986 */ /* 0x0003e2000c101906 */
[----:B------:R-:W-:-:S03]  /*259c0*/  LEA.HI.X.SX32 R17, R3, R0, 0x2, P6 ;  /* 0x0000000003117211 */ /* 0x000fc600030f16ff */
[----:B------:R1:W-:Y:S01]  /*259d0*/  @P1 STG.E [R12.64], R45 ;  /* 0x0000002d0c001986 */ /* 0x0003e2000c101906 */
[----:B-----5:R-:W-:-:S03]  /*259e0*/  LEA R4, P1, R21, R2, 0x2 ;  /* 0x0000000215047211 */ /* 0x020fc600078210ff */
        /* <DEDUP_REMOVED lines=18> */
[----:B------:R-:W-:-:S03]  /*25b10*/  LEA R12, P2, R21, R2, 0x2 ;  /* 0x00000002150c7211 */ /* 0x000fc600078410ff */
[----:B------:R1:W-:Y:S01]  /*25b20*/  @P5 STG.E [R8.64], R57 ;  /* 0x0000003908005986 */ /* 0x0003e2000c101906 */
[----:B------:R-:W-:Y:S01]  /*25b30*/  LEA.HI.X.SX32 R13, R21, R0, 0x2, P2 ;  /* 0x00000000150d7211 */ /* 0x000fe200010f16ff */
[----:B------:R-:W-:Y:S01]  /*25b40*/  IMAD R21, R204, 0x2, R3 ;  /* 0x00000002cc157824 */ /* 0x000fe200078e0203 */
[----:B-----5:R-:W-:-:S03]  /*25b50*/  LEA R16, P6, R3, R2, 0x2 ;  /* 0x0000000203107211 */ /* 0x020fc600078c10ff */
        /* <DEDUP_REMOVED lines=104> */
[----:B------:R-:W-:Y:S01]  /*261e0*/  @P4 STG.E [R16.64], R66 ;  /* 0x0000004210004986 */ /* 0x000fe2000c101906 */
[----:B------:R-:W-:Y:S01]  /*261f0*/  LEA.HI.X.SX32 R5, R21, R0, 0x2, P2 ;  /* 0x0000000015057211 */ /* 0x000fe200010f16ff */
[----:B------:R-:W-:Y:S01]  /*26200*/  IMAD R21, R204, 0x2, R3 ;  /* 0x00000002cc157824 */ /* 0x000fe200078e0203 */
[----:B-----5:R-:W-:-:S03]  /*26210*/  LEA R8, P6, R3, R2, 0x2 ;  /* 0x0000000203087211 */ /* 0x020fc600078c10ff */
[----:B------:R5:W-:Y:S01]  /*26220*/  @P3 STG.E [R4.64], R7 ;  /* 0x0000000704003986 */ /* 0x000be2000c101906 */
[----:B------:R-:W-:Y:S02]  /*26230*/  LEA.HI.X.SX32 R9, R3, R0, 0x2, P6 ;  /* 0x0000000003097211 */ /* 0x000fe400030f16ff */
[----:B----4-:R-:W-:Y:S02]  /*26240*/  ISETP.LT.AND P4, PT, R221, c[0x0][0x17c], !P0 ;  /* 0x00005f00dd007a0c */ /* 0x010fe40004781270 */
[----:B------:R-:W4:Y:S01]  /*26250*/  LDL.LU R221, [R1+0x2b0] ;  /* 0x0002b00001dd7983 */ /* 0x000f220000300800 */
[----:B-1----:R-:W-:Y:S01]  /*26260*/  LEA R12, P3, R21, R2, 0x2 ;  /* 0x00000002150c7211 */ /* 0x002fe200078610ff */
[----:B------:R-:W-:-:S03]  /*26270*/  IMAD R3, R204, 0x2, R21 ;  /* 0x00000002cc037824 */ /* 0x000fc600078e0215 */
[----:B------:R-:W-:Y:S01]  /*26280*/  LEA.HI.X.SX32 R13, R21, R0, 0x2, P3 ;  /* 0x00000000150d7211 */ /* 0x000fe200018f16ff */
[----:B------:R-:W-:Y:S01]  /*26290*/  IMAD R21, R204, 0x2, R3 ;  /* 0x00000002cc157824 */ /* 0x000fe200078e0203 */
[----:B------:R1:W-:Y:S04]  /*262a0*/  @P5 STG.E [R8.64], R11 ;  /* 0x0000000b08005986 */ /* 0x0003e8000c101906 */
[----:B------:R1:W-:Y:S01]  /*262b0*/  @P1 STG.E [R12.64], R15 ;  /* 0x0000000f0c001986 */ /* 0x0003e2000c101906 */
[----:B-----5:R-:W-:-:S04]  /*262c0*/  LEA R4, P1, R21, R2, 0x2 ;  /* 0x0000000215047211 */ /* 0x020fc800078210ff */
[----:B------:R-:W-:Y:S02]  /*262d0*/  LEA.HI.X.SX32 R5, R21, R0, 0x2, P1 ;  /* 0x0000000015057211 */ /* 0x000fe400008f16ff */
[----:B------:R-:W-:Y:S02]  /*262e0*/  ISETP.LT.AND P2, PT, R245, c[0x0][0x17c], !P0 ;  /* 0x00005f00f5007a0c */ /* 0x000fe40004741270 */
[----:B------:R-:W5:Y:S01]  /*262f0*/  LDL.LU R245, [R1+0x2b4] ;  /* 0x0002b40001f57983 */ /* 0x000f620000300800 */
[----:B------:R-:W-:-:S03]  /*26300*/  ISETP.LT.AND P5, PT, R244, c[0x0][0x17c], !P0 ;  /* 0x00005f00f4007a0c */ /* 0x000fc600047a1270 */
[----:B------:R-:W5:Y:S01]  /*26310*/  LDL.LU R244, [R1+0x2b8] ;  /* 0x0002b80001f47983 */ /* 0x000f620000300800 */
[----:B---3--:R-:W-:-:S03]  /*26320*/  ISETP.LT.AND P3, PT, R247, c[0x0][0x17c], !P0 ;  /* 0x00005f00f7007a0c */ /* 0x008fc60004761270 */
[----:B------:R-:W3:Y:S01]  /*26330*/  LDL.LU R247, [R1+0x2bc] ;  /* 0x0002bc0001f77983 */ /* 0x000ee20000300800 */
[----:B--2---:R-:W-:-:S03]  /*26340*/  ISETP.LT.AND P1, PT, R120, c[0x0][0x17c], !P0 ;  /* 0x00005f0078007a0c */ /* 0x004fc60004721270 */
[----:B------:R-:W2:Y:S01]  /*26350*/  LDL.LU R120, [R1+0x2c0] ;  /* 0x0002c00001787983 */ /* 0x000ea20000300800 */
[----:B------:R-:W-:-:S04]  /*26360*/  LEA R16, P6, R3, R2, 0x2 ;  /* 0x0000000203107211 */ /* 0x000fc800078c10ff */
[----:B------:R-:W-:Y:S01]  /*26370*/  LEA.HI.X.SX32 R17, R3, R0, 0x2, P6 ;  /* 0x0000000003117211 */ /* 0x000fe200030f16ff */
[----:B------:R-:W-:-:S04]  /*26380*/  IMAD R3, R204, 0x2, R21 ;  /* 0x00000002cc037824 */ /* 0x000fc800078e0215 */
[C---:B-1----:R-:W-:Y:S01]  /*26390*/  IMAD R9, R204.reuse, 0x2, R3 ;  /* 0x00000002cc097824 */ /* 0x042fe200078e0203 */
[C---:B------:R-:W-:Y:S01]  /*263a0*/  LEA R6, P6, R3.reuse, R2, 0x2 ;  /* 0x0000000203067211 */ /* 0x040fe200078c10ff */
[----:B------:R-:W-:Y:S03]  /*263b0*/  @P4 STG.E [R16.64], R31 ;  /* 0x0000001f10004986 */ /* 0x000fe6000c101906 */
[----:B------:R-:W-:Y:S01]  /*263c0*/  LEA.HI.X.SX32 R7, R3, R0, 0x2, P6 ;  /* 0x0000000003077211 */ /* 0x000fe200030f16ff */
[C---:B------:R-:W-:Y:S01]  /*263d0*/  IMAD R3, R204.reuse, 0x2, R9 ;  /* 0x00000002cc037824 */ /* 0x040fe200078e0209 */
[----:B------:R1:W-:Y:S01]  /*263e0*/  @P2 STG.E [R4.64], R23 ;  /* 0x0000001704002986 */ /* 0x0003e2000c101906 */
[-C--:B------:R-:W-:Y:S02]  /*263f0*/  LEA R8, P2, R9, R2.reuse, 0x2 ;  /* 0x0000000209087211 */ /* 0x080fe400078410ff */
[----:B------:R-:W-:Y:S01]  /*26400*/  IMAD R13, R204, 0x2, R3 ;  /* 0x00000002cc0d7824 */ /* 0x000fe200078e0203 */
[----:B------:R-:W-:-:S02]  /*26410*/  LEA R10, P6, R3, R2, 0x2 ;  /* 0x00000002030a7211 */ /* 0x000fc400078c10ff */
[-C--:B------:R-:W-:Y:S02]  /*26420*/  LEA.HI.X.SX32 R9, R9, R0.reuse, 0x2, P2 ;  /* 0x0000000009097211 */ /* 0x080fe400010f16ff */
[----:B------:R-:W-:Y:S01]  /*26430*/  LEA.HI.X.SX32 R11, R3, R0, 0x2, P6 ;  /* 0x00000000030b7211 */ /* 0x000fe200030f16ff */
[----:B------:R-:W-:Y:S01]  /*26440*/  IMAD R3, R204, 0x2, R13 ;  /* 0x00000002cc037824 */ /* 0x000fe200078e020d */
[----:B------:R4:W-:Y:S01]  /*26450*/  @P5 STG.E [R6.64], R27 ;  /* 0x0000001b06005986 */ /* 0x0009e2000c101906 */
[----:B------:R-:W-:-:S03]  /*26460*/  ISETP.LT.AND P4, PT, R241, c[0x0][0x17c], !P0 ;  /* 0x00005f00f1007a0c */ /* 0x000fc60004781270 */
[----:B------:R4:W-:Y:S01]  /*26470*/  @P3 STG.E [R8.64], R19 ;  /* 0x0000001308003986 */ /* 0x0009e2000c101906 */
[----:B-1----:R-:W-:Y:S01]  /*26480*/  LEA R4, P3, R13, R2, 0x2 ;  /* 0x000000020d047211 */ /* 0x002fe200078610ff */
[C---:B------:R-:W-:Y:S01]  /*26490*/  IMAD R15, R204.reuse, 0x2, R3 ;  /* 0x00000002cc0f7824 */ /* 0x040fe200078e0203 */
[----:B----4-:R-:W-:Y:S02]  /*264a0*/  ISETP.LT.AND P2, PT, R221, c[0x0][0x17c], !P0 ;  /* 0x00005f00dd007a0c */ /* 0x010fe40004741270 */
[----:B------:R-:W-:Y:S01]  /*264b0*/  LEA.HI.X.SX32 R5, R13, R0, 0x2, P3 ;  /* 0x000000000d057211 */ /* 0x000fe200018f16ff */
[----:B------:R-:W-:Y:S01]  /*264c0*/  IMAD R13, R204, 0x2, R15 ;  /* 0x00000002cc0d7824 */ /* 0x000fe200078e020f */
[----:B------:R-:W-:-:S03]  /*264d0*/  LEA R6, P6, R3, R2, 0x2 ;  /* 0x0000000203067211 */ /* 0x000fc600078c10ff */
[----:B------:R-:W-:Y:S01]  /*264e0*/  IMAD R17, R204, 0x2, R13 ;  /* 0x00000002cc117824 */ /* 0x000fe200078e020d */
[----:B------:R-:W-:-:S03]  /*264f0*/  LEA.HI.X.SX32 R7, R3, R0, 0x2, P6 ;  /* 0x0000000003077211 */ /* 0x000fc600030f16ff */
[C---:B------:R-:W-:Y:S01]  /*26500*/  IMAD R3, R204.reuse, 0x2, R17 ;  /* 0x00000002cc037824 */ /* 0x040fe200078e0211 */
[----:B------:R1:W-:Y:S03]  /*26510*/  @P4 STG.E [R10.64], R35 ;  /* 0x000000230a004986 */ /* 0x0003e6000c101906 */
[----:B------:R-:W-:Y:S01]  /*26520*/  IMAD R19, R204, 0x2, R3 ;  /* 0x00000002cc137824 */ /* 0x000fe200078e0203 */
[----:B------:R4:W-:Y:S01]  /*26530*/  @P1 STG.E [R4.64], R43 ;  /* 0x0000002b04001986 */ /* 0x0009e2000c101906 */
[----:B------:R-:W-:-:S03]  /*26540*/  LEA R8, P1, R15, R2, 0x2 ;  /* 0x000000020f087211 */ /* 0x000fc600078210ff */
[----:B------:R2:W-:Y:S01]  /*26550*/  @P2 STG.E [R6.64], R39 ;  /* 0x0000002706002986 */ /* 0x0005e2000c101906 */
[----:B------:R-:W-:Y:S01]  /*26560*/  LEA.HI.X.SX32 R9, R15, R0, 0x2, P1 ;  /* 0x000000000f097211 */ /* 0x000fe200008f16ff */
[----:B------:R-:W-:Y:S01]  /*26570*/  IMAD R21, R204, 0x2, R19 ;  /* 0x00000002cc157824 */ /* 0x000fe200078e0213 */
[-C--:B------:R-:W-:Y:S02]  /*26580*/  LEA R12, P6, R17, R2.reuse, 0x2 ;  /* 0x00000002110c7211 */ /* 0x080fe400078c10ff */
[-C--:B-1----:R-:W-:Y:S02]  /*26590*/  LEA R10, P2, R13, R2.reuse, 0x2 ;  /* 0x000000020d0a7211 */ /* 0x082fe400078410ff */
[----:B------:R-:W-:Y:S02]  /*265a0*/  LEA R14, P1, R3, R2, 0x2 ;  /* 0x00000002030e7211 */ /* 0x000fe400078210ff */
[----:B-----5:R-:W-:Y:S02]  /*265b0*/  ISETP.LT.AND P5, PT, R245, c[0x0][0x17c], !P0 ;  /* 0x00005f00f5007a0c */ /* 0x020fe400047a1270 */
[----:B------:R-:W-:-:S02]  /*265c0*/  ISETP.LT.AND P4, PT, R244, c[0x0][0x17c], !P0 ;  /* 0x00005f00f4007a0c */ /* 0x000fc40004781270 */
[-C--:B------:R-:W-:Y:S02]  /*265d0*/  LEA.HI.X.SX32 R11, R13, R0.reuse, 0x2, P2 ;  /* 0x000000000d0b7211 */ /* 0x080fe400010f16ff */
[----:B---3--:R-:W-:Y:S02]  /*265e0*/  ISETP.LT.AND P3, PT, R247, c[0x0][0x17c], !P0 ;  /* 0x00005f00f7007a0c */ /* 0x008fe40004761270 */
[----:B------:R-:W-:Y:S02]  /*265f0*/  LEA.HI.X.SX32 R13, R17, R0, 0x2, P6 ;  /* 0x00000000110d7211 */ /* 0x000fe400030f16ff */
[----:B----4-:R-:W-:Y:S02]  /*26600*/  LEA R4, P6, R21, R2, 0x2 ;  /* 0x0000000215047211 */ /* 0x010fe400078c10ff */
[----:B------:R-:W-:Y:S02]  /*26610*/  LEA.HI.X.SX32 R15, R3, R0, 0x2, P1 ;  /* 0x00000000030f7211 */ /* 0x000fe400008f16ff */
[----:B------:R-:W-:-:S02]  /*26620*/  ISETP.LT.AND P1, PT, R251, c[0x0][0x17c], !P0 ;  /* 0x00005f00fb007a0c */ /* 0x000fc40004721270 */
[----:B------:R-:W-:Y:S02]  /*26630*/  LEA.HI.X.SX32 R5, R21, R0, 0x2, P6 ;  /* 0x0000000015057211 */ /* 0x000fe400030f16ff */
[C---:B------:R-:W-:Y:S01]  /*26640*/  LEA R2, P6, R19.reuse, R2, 0x2 ;  /* 0x0000000213027211 */ /* 0x040fe200078c10ff */
[----:B------:R1:W-:Y:S03]  /*26650*/  @P5 STG.E [R8.64], R47 ;  /* 0x0000002f08005986 */ /* 0x0003e6000c101906 */
[----:B------:R-:W-:Y:S01]  /*26660*/  LEA.HI.X.SX32 R3, R19, R0, 0x2, P6 ;  /* 0x0000000013037211 */ /* 0x000fe200030f16ff */
[----:B------:R1:W-:Y:S04]  /*26670*/  @P4 STG.E [R10.64], R51 ;  /* 0x000000330a004986 */ /* 0x0003e8000c101906 */
[----:B------:R1:W-:Y:S01]  /*26680*/  @P3 STG.E [R12.64], R55 ;  /* 0x000000370c003986 */ /* 0x0003e2000c101906 */
[----:B--2---:R-:W-:-:S02]  /*26690*/  ISETP.LT.AND P2, PT, R120, c[0x0][0x17c], !P0 ;  /* 0x00005f0078007a0c */ /* 0x004fc40004741270 */
[----:B------:R-:W-:-:S11]  /*266a0*/  ISETP.LT.AND P0, PT, R200, c[0x0][0x17c], !P0 ;  /* 0x00005f00c8007a0c */ /* 0x000fd60004701270 */
[----:B------:R1:W-:Y:S04]  /*266b0*/  @P2 STG.E [R14.64], R59 ;  /* 0x0000003b0e002986 */ /* 0x0003e8000c101906 */
[----:B------:R1:W-:Y:S01]  /*266c0*/  @P1 STG.E [R2.64], R63 ;  /* 0x0000003f02001986 */ /* 0x0003e2000c101906 */
[----:B------:R-:W-:Y:S05]  /*266d0*/  @!P0 EXIT ;  /* 0x000000000000894d */ /* 0x000fea0003800000 */
[----:B------:R-:W-:Y:S01]  /*266e0*/  STG.E [R4.64], R67 ;  /* 0x0000004304007986 */ /* 0x000fe2000c101906 */
[----:B------:R-:W-:Y:S05]  /*266f0*/  EXIT ;  /* 0x000000000000794d */ /* 0x000fea0003800000 */
.L_x_2:
[----:B------:R-:W-:-:S00]  /*26700*/  BRA `(.L_x_2) ;  /* 0xfffffff000007947 */ /* 0x000fc0000383ffff */
[----:B------:R-:W-:-:S00]  /*26710*/  NOP ;  /* 0x0000000000007918 */ /* 0x000fc00000000000 */
        /* <DEDUP_REMOVED lines=14> */
.L_x_3:


//--------------------- .nv.shared.matmul_kernel  --------------------------
	.section	.nv.shared.matmul_kernel,"aw",@nobits
	.sectionflags	@""
	.align	16
